//
// Generated by NVIDIA NVVM Compiler
//
// Compiler Build ID: CL-36424714
// Cuda compilation tools, release 13.0, V13.0.88
// Based on NVVM 20.0.0
//

.version 9.0
.target sm_100
.address_size 64

	// .globl	apply_dag_force
.const .align 4 .b8 c_semantic_config[176];
.const .align 4 .b8 c_dynamic_relationships[4108];
.global .align 8 .u64 d_relationship_buffer;
.global .align 4 .u32 d_buffer_size;

.visible .entry apply_dag_force(
	.param .u64 .ptr .align 1 apply_dag_force_param_0,
	.param .u64 .ptr .align 1 apply_dag_force_param_1,
	.param .u64 .ptr .align 1 apply_dag_force_param_2,
	.param .u64 .ptr .align 1 apply_dag_force_param_3,
	.param .u32 apply_dag_force_param_4
)
{
	.reg .pred 	%p<61>;
	.reg .b16 	%rs<4>;
	.reg .b32 	%r<54>;
	.reg .b32 	%f<322>;
	.reg .b64 	%rd<60>;

	ld.param.u64 	%rd29, [apply_dag_force_param_0];
	ld.param.u64 	%rd30, [apply_dag_force_param_2];
	ld.param.u64 	%rd28, [apply_dag_force_param_3];
	ld.param.u32 	%r26, [apply_dag_force_param_4];
	cvta.to.global.u64 	%rd1, %rd30;
	cvta.to.global.u64 	%rd2, %rd29;
	mov.u32 	%r27, %ctaid.x;
	mov.u32 	%r28, %ntid.x;
	mov.u32 	%r29, %tid.x;
	mad.lo.s32 	%r1, %r27, %r28, %r29;
	setp.ge.s32 	%p1, %r1, %r26;
	ld.const.u8 	%rs1, [c_semantic_config+16];
	setp.eq.s16 	%p2, %rs1, 0;
	or.pred  	%p3, %p1, %p2;
	@%p3 bra 	$L__BB0_53;
	mul.wide.s32 	%rd31, %r1, 4;
	add.s64 	%rd32, %rd2, %rd31;
	ld.global.u32 	%r2, [%rd32];
	setp.lt.s32 	%p4, %r2, 0;
	@%p4 bra 	$L__BB0_53;
	cvt.rn.f32.u32 	%f140, %r2;
	ld.const.f32 	%f141, [c_semantic_config];
	mul.f32 	%f142, %f141, %f140;
	mul.wide.s32 	%rd33, %r1, 12;
	add.s64 	%rd34, %rd1, %rd33;
	add.s64 	%rd3, %rd34, 4;
	ld.global.f32 	%f143, [%rd34+4];
	sub.f32 	%f144, %f142, %f143;
	ld.const.f32 	%f145, [c_semantic_config+8];
	mul.f32 	%f1, %f144, %f145;
	min.s32 	%r3, %r1, %r26;
	setp.lt.s32 	%p5, %r3, 1;
	mov.f32 	%f262, 0f00000000;
	mov.b32 	%r48, 0;
	mov.f32 	%f263, %f262;
	mov.f32 	%f264, %f262;
	@%p5 bra 	$L__BB0_24;
	ld.const.f32 	%f2, [c_semantic_config+4];
	ld.const.f32 	%f3, [c_semantic_config+12];
	and.b32  	%r4, %r3, 3;
	setp.lt.u32 	%p6, %r3, 4;
	mov.f32 	%f264, 0f00000000;
	mov.b32 	%r46, 0;
	mov.f32 	%f263, %f264;
	mov.f32 	%f262, %f264;
	@%p6 bra 	$L__BB0_18;
	and.b32  	%r46, %r3, 2147483644;
	neg.s32 	%r45, %r46;
	add.s64 	%rd53, %rd2, 8;
	add.s64 	%rd52, %rd1, 24;
	mov.f32 	%f264, 0f00000000;
$L__BB0_5:
	ld.global.u32 	%r32, [%rd53+-8];
	setp.ne.s32 	%p7, %r32, %r2;
	@%p7 bra 	$L__BB0_8;
	ld.global.f32 	%f149, [%rd3+-4];
	ld.global.f32 	%f150, [%rd52+-24];
	sub.f32 	%f7, %f149, %f150;
	ld.global.f32 	%f151, [%rd3+4];
	ld.global.f32 	%f152, [%rd52+-16];
	sub.f32 	%f8, %f151, %f152;
	fma.rn.f32 	%f153, %f8, %f8, 0f00000000;
	fma.rn.f32 	%f154, %f7, %f7, %f153;
	sqrt.rn.f32 	%f9, %f154;
	setp.geu.f32 	%p8, %f9, %f2;
	setp.leu.f32 	%p9, %f9, 0f358637BD;
	or.pred  	%p10, %p9, %p8;
	@%p10 bra 	$L__BB0_8;
	sub.f32 	%f155, %f2, %f9;
	mul.f32 	%f156, %f3, %f155;
	div.rn.f32 	%f157, %f156, %f9;
	fma.rn.f32 	%f262, %f7, %f157, %f262;
	fma.rn.f32 	%f263, %f157, 0f00000000, %f263;
	fma.rn.f32 	%f264, %f8, %f157, %f264;
$L__BB0_8:
	ld.global.u32 	%r33, [%rd53+-4];
	setp.ne.s32 	%p11, %r33, %r2;
	@%p11 bra 	$L__BB0_11;
	ld.global.f32 	%f158, [%rd3+-4];
	ld.global.f32 	%f159, [%rd52+-12];
	sub.f32 	%f16, %f158, %f159;
	ld.global.f32 	%f160, [%rd3+4];
	ld.global.f32 	%f161, [%rd52+-4];
	sub.f32 	%f17, %f160, %f161;
	fma.rn.f32 	%f162, %f17, %f17, 0f00000000;
	fma.rn.f32 	%f163, %f16, %f16, %f162;
	sqrt.rn.f32 	%f18, %f163;
	setp.geu.f32 	%p12, %f18, %f2;
	setp.leu.f32 	%p13, %f18, 0f358637BD;
	or.pred  	%p14, %p13, %p12;
	@%p14 bra 	$L__BB0_11;
	sub.f32 	%f164, %f2, %f18;
	mul.f32 	%f165, %f3, %f164;
	div.rn.f32 	%f166, %f165, %f18;
	fma.rn.f32 	%f262, %f16, %f166, %f262;
	fma.rn.f32 	%f263, %f166, 0f00000000, %f263;
	fma.rn.f32 	%f264, %f17, %f166, %f264;
$L__BB0_11:
	ld.global.u32 	%r34, [%rd53];
	setp.ne.s32 	%p15, %r34, %r2;
	@%p15 bra 	$L__BB0_14;
	ld.global.f32 	%f167, [%rd3+-4];
	ld.global.f32 	%f168, [%rd52];
	sub.f32 	%f25, %f167, %f168;
	ld.global.f32 	%f169, [%rd3+4];
	ld.global.f32 	%f170, [%rd52+8];
	sub.f32 	%f26, %f169, %f170;
	fma.rn.f32 	%f171, %f26, %f26, 0f00000000;
	fma.rn.f32 	%f172, %f25, %f25, %f171;
	sqrt.rn.f32 	%f27, %f172;
	setp.geu.f32 	%p16, %f27, %f2;
	setp.leu.f32 	%p17, %f27, 0f358637BD;
	or.pred  	%p18, %p17, %p16;
	@%p18 bra 	$L__BB0_14;
	sub.f32 	%f173, %f2, %f27;
	mul.f32 	%f174, %f3, %f173;
	div.rn.f32 	%f175, %f174, %f27;
	fma.rn.f32 	%f262, %f25, %f175, %f262;
	fma.rn.f32 	%f263, %f175, 0f00000000, %f263;
	fma.rn.f32 	%f264, %f26, %f175, %f264;
$L__BB0_14:
	ld.global.u32 	%r35, [%rd53+4];
	setp.ne.s32 	%p19, %r35, %r2;
	@%p19 bra 	$L__BB0_17;
	ld.global.f32 	%f176, [%rd3+-4];
	ld.global.f32 	%f177, [%rd52+12];
	sub.f32 	%f34, %f176, %f177;
	ld.global.f32 	%f178, [%rd3+4];
	ld.global.f32 	%f179, [%rd52+20];
	sub.f32 	%f35, %f178, %f179;
	fma.rn.f32 	%f180, %f35, %f35, 0f00000000;
	fma.rn.f32 	%f181, %f34, %f34, %f180;
	sqrt.rn.f32 	%f36, %f181;
	setp.geu.f32 	%p20, %f36, %f2;
	setp.leu.f32 	%p21, %f36, 0f358637BD;
	or.pred  	%p22, %p21, %p20;
	@%p22 bra 	$L__BB0_17;
	sub.f32 	%f182, %f2, %f36;
	mul.f32 	%f183, %f3, %f182;
	div.rn.f32 	%f184, %f183, %f36;
	fma.rn.f32 	%f262, %f34, %f184, %f262;
	fma.rn.f32 	%f263, %f184, 0f00000000, %f263;
	fma.rn.f32 	%f264, %f35, %f184, %f264;
$L__BB0_17:
	add.s32 	%r45, %r45, 4;
	add.s64 	%rd53, %rd53, 16;
	add.s64 	%rd52, %rd52, 48;
	setp.ne.s32 	%p23, %r45, 0;
	@%p23 bra 	$L__BB0_5;
$L__BB0_18:
	setp.eq.s32 	%p24, %r4, 0;
	mov.u32 	%r48, %r3;
	@%p24 bra 	$L__BB0_24;
	mul.wide.u32 	%rd35, %r46, 12;
	add.s64 	%rd36, %rd35, %rd1;
	add.s64 	%rd55, %rd36, 8;
	mul.wide.u32 	%rd37, %r46, 4;
	add.s64 	%rd54, %rd2, %rd37;
	neg.s32 	%r47, %r4;
$L__BB0_20:
	.pragma "nounroll";
	ld.global.u32 	%r36, [%rd54];
	setp.ne.s32 	%p25, %r36, %r2;
	@%p25 bra 	$L__BB0_23;
	ld.global.f32 	%f185, [%rd3+-4];
	ld.global.f32 	%f186, [%rd55+-8];
	sub.f32 	%f52, %f185, %f186;
	ld.global.f32 	%f187, [%rd3+4];
	ld.global.f32 	%f188, [%rd55];
	sub.f32 	%f53, %f187, %f188;
	fma.rn.f32 	%f189, %f53, %f53, 0f00000000;
	fma.rn.f32 	%f190, %f52, %f52, %f189;
	sqrt.rn.f32 	%f54, %f190;
	setp.geu.f32 	%p26, %f54, %f2;
	setp.leu.f32 	%p27, %f54, 0f358637BD;
	or.pred  	%p28, %p27, %p26;
	@%p28 bra 	$L__BB0_23;
	sub.f32 	%f191, %f2, %f54;
	mul.f32 	%f192, %f3, %f191;
	div.rn.f32 	%f193, %f192, %f54;
	fma.rn.f32 	%f262, %f52, %f193, %f262;
	fma.rn.f32 	%f263, %f193, 0f00000000, %f263;
	fma.rn.f32 	%f264, %f53, %f193, %f264;
$L__BB0_23:
	add.s64 	%rd55, %rd55, 12;
	add.s64 	%rd54, %rd54, 4;
	add.s32 	%r47, %r47, 1;
	setp.ne.s32 	%p29, %r47, 0;
	mov.u32 	%r48, %r3;
	@%p29 bra 	$L__BB0_20;
$L__BB0_24:
	setp.ge.s32 	%p30, %r48, %r26;
	@%p30 bra 	$L__BB0_30;
	setp.eq.s32 	%p31, %r48, %r1;
	@%p31 bra 	$L__BB0_29;
	mul.wide.u32 	%rd38, %r48, 4;
	add.s64 	%rd39, %rd2, %rd38;
	ld.global.u32 	%r37, [%rd39];
	setp.ne.s32 	%p32, %r37, %r2;
	@%p32 bra 	$L__BB0_29;
	mul.wide.u32 	%rd40, %r48, 12;
	add.s64 	%rd41, %rd1, %rd40;
	ld.global.f32 	%f194, [%rd3+-4];
	ld.global.f32 	%f195, [%rd41];
	sub.f32 	%f64, %f194, %f195;
	ld.global.f32 	%f196, [%rd3+4];
	ld.global.f32 	%f197, [%rd41+8];
	sub.f32 	%f65, %f196, %f197;
	fma.rn.f32 	%f198, %f65, %f65, 0f00000000;
	fma.rn.f32 	%f199, %f64, %f64, %f198;
	sqrt.rn.f32 	%f66, %f199;
	ld.const.f32 	%f67, [c_semantic_config+4];
	setp.geu.f32 	%p33, %f66, %f67;
	setp.leu.f32 	%p34, %f66, 0f358637BD;
	or.pred  	%p35, %p34, %p33;
	@%p35 bra 	$L__BB0_29;
	ld.const.f32 	%f200, [c_semantic_config+12];
	sub.f32 	%f201, %f67, %f66;
	mul.f32 	%f202, %f200, %f201;
	div.rn.f32 	%f203, %f202, %f66;
	fma.rn.f32 	%f262, %f64, %f203, %f262;
	fma.rn.f32 	%f263, %f203, 0f00000000, %f263;
	fma.rn.f32 	%f264, %f65, %f203, %f264;
$L__BB0_29:
	add.s32 	%r48, %r48, 1;
$L__BB0_30:
	setp.ge.s32 	%p36, %r48, %r26;
	@%p36 bra 	$L__BB0_52;
	ld.const.f32 	%f77, [c_semantic_config+4];
	ld.const.f32 	%f78, [c_semantic_config+12];
	sub.s32 	%r38, %r26, %r48;
	and.b32  	%r16, %r38, 3;
	setp.eq.s32 	%p37, %r16, 0;
	mov.u32 	%r52, %r48;
	@%p37 bra 	$L__BB0_37;
	mul.wide.u32 	%rd42, %r48, 12;
	add.s64 	%rd43, %rd42, %rd1;
	add.s64 	%rd57, %rd43, 8;
	mul.wide.u32 	%rd44, %r48, 4;
	add.s64 	%rd56, %rd2, %rd44;
	neg.s32 	%r50, %r16;
	mov.u32 	%r52, %r48;
$L__BB0_33:
	.pragma "nounroll";
	ld.global.u32 	%r39, [%rd56];
	setp.ne.s32 	%p38, %r39, %r2;
	@%p38 bra 	$L__BB0_36;
	ld.global.f32 	%f205, [%rd3+-4];
	ld.global.f32 	%f206, [%rd57+-8];
	sub.f32 	%f82, %f205, %f206;
	ld.global.f32 	%f207, [%rd3+4];
	ld.global.f32 	%f208, [%rd57];
	sub.f32 	%f83, %f207, %f208;
	fma.rn.f32 	%f209, %f83, %f83, 0f00000000;
	fma.rn.f32 	%f210, %f82, %f82, %f209;
	sqrt.rn.f32 	%f84, %f210;
	setp.geu.f32 	%p39, %f84, %f77;
	setp.leu.f32 	%p40, %f84, 0f358637BD;
	or.pred  	%p41, %p40, %p39;
	@%p41 bra 	$L__BB0_36;
	sub.f32 	%f211, %f77, %f84;
	mul.f32 	%f212, %f78, %f211;
	div.rn.f32 	%f213, %f212, %f84;
	fma.rn.f32 	%f262, %f82, %f213, %f262;
	fma.rn.f32 	%f263, %f213, 0f00000000, %f263;
	fma.rn.f32 	%f264, %f83, %f213, %f264;
$L__BB0_36:
	add.s32 	%r52, %r52, 1;
	add.s64 	%rd57, %rd57, 12;
	add.s64 	%rd56, %rd56, 4;
	add.s32 	%r50, %r50, 1;
	setp.ne.s32 	%p42, %r50, 0;
	@%p42 bra 	$L__BB0_33;
$L__BB0_37:
	sub.s32 	%r40, %r48, %r26;
	setp.gt.u32 	%p43, %r40, -4;
	@%p43 bra 	$L__BB0_52;
	sub.s32 	%r53, %r52, %r26;
	mul.wide.u32 	%rd45, %r52, 4;
	add.s64 	%rd46, %rd45, %rd2;
	add.s64 	%rd59, %rd46, 8;
	mul.wide.u32 	%rd47, %r52, 12;
	add.s64 	%rd48, %rd47, %rd1;
	add.s64 	%rd58, %rd48, 24;
$L__BB0_39:
	ld.global.u32 	%r41, [%rd59+-8];
	setp.ne.s32 	%p44, %r41, %r2;
	@%p44 bra 	$L__BB0_42;
	ld.global.f32 	%f214, [%rd3+-4];
	ld.global.f32 	%f215, [%rd58+-24];
	sub.f32 	%f100, %f214, %f215;
	ld.global.f32 	%f216, [%rd3+4];
	ld.global.f32 	%f217, [%rd58+-16];
	sub.f32 	%f101, %f216, %f217;
	fma.rn.f32 	%f218, %f101, %f101, 0f00000000;
	fma.rn.f32 	%f219, %f100, %f100, %f218;
	sqrt.rn.f32 	%f102, %f219;
	setp.geu.f32 	%p45, %f102, %f77;
	setp.leu.f32 	%p46, %f102, 0f358637BD;
	or.pred  	%p47, %p46, %p45;
	@%p47 bra 	$L__BB0_42;
	sub.f32 	%f220, %f77, %f102;
	mul.f32 	%f221, %f78, %f220;
	div.rn.f32 	%f222, %f221, %f102;
	fma.rn.f32 	%f262, %f100, %f222, %f262;
	fma.rn.f32 	%f263, %f222, 0f00000000, %f263;
	fma.rn.f32 	%f264, %f101, %f222, %f264;
$L__BB0_42:
	ld.global.u32 	%r42, [%rd59+-4];
	setp.ne.s32 	%p48, %r42, %r2;
	@%p48 bra 	$L__BB0_45;
	ld.global.f32 	%f223, [%rd3+-4];
	ld.global.f32 	%f224, [%rd58+-12];
	sub.f32 	%f109, %f223, %f224;
	ld.global.f32 	%f225, [%rd3+4];
	ld.global.f32 	%f226, [%rd58+-4];
	sub.f32 	%f110, %f225, %f226;
	fma.rn.f32 	%f227, %f110, %f110, 0f00000000;
	fma.rn.f32 	%f228, %f109, %f109, %f227;
	sqrt.rn.f32 	%f111, %f228;
	setp.geu.f32 	%p49, %f111, %f77;
	setp.leu.f32 	%p50, %f111, 0f358637BD;
	or.pred  	%p51, %p50, %p49;
	@%p51 bra 	$L__BB0_45;
	sub.f32 	%f229, %f77, %f111;
	mul.f32 	%f230, %f78, %f229;
	div.rn.f32 	%f231, %f230, %f111;
	fma.rn.f32 	%f262, %f109, %f231, %f262;
	fma.rn.f32 	%f263, %f231, 0f00000000, %f263;
	fma.rn.f32 	%f264, %f110, %f231, %f264;
$L__BB0_45:
	ld.global.u32 	%r43, [%rd59];
	setp.ne.s32 	%p52, %r43, %r2;
	@%p52 bra 	$L__BB0_48;
	ld.global.f32 	%f232, [%rd3+-4];
	ld.global.f32 	%f233, [%rd58];
	sub.f32 	%f118, %f232, %f233;
	ld.global.f32 	%f234, [%rd3+4];
	ld.global.f32 	%f235, [%rd58+8];
	sub.f32 	%f119, %f234, %f235;
	fma.rn.f32 	%f236, %f119, %f119, 0f00000000;
	fma.rn.f32 	%f237, %f118, %f118, %f236;
	sqrt.rn.f32 	%f120, %f237;
	setp.geu.f32 	%p53, %f120, %f77;
	setp.leu.f32 	%p54, %f120, 0f358637BD;
	or.pred  	%p55, %p54, %p53;
	@%p55 bra 	$L__BB0_48;
	sub.f32 	%f238, %f77, %f120;
	mul.f32 	%f239, %f78, %f238;
	div.rn.f32 	%f240, %f239, %f120;
	fma.rn.f32 	%f262, %f118, %f240, %f262;
	fma.rn.f32 	%f263, %f240, 0f00000000, %f263;
	fma.rn.f32 	%f264, %f119, %f240, %f264;
$L__BB0_48:
	ld.global.u32 	%r44, [%rd59+4];
	setp.ne.s32 	%p56, %r44, %r2;
	@%p56 bra 	$L__BB0_51;
	ld.global.f32 	%f241, [%rd3+-4];
	ld.global.f32 	%f242, [%rd58+12];
	sub.f32 	%f127, %f241, %f242;
	ld.global.f32 	%f243, [%rd3+4];
	ld.global.f32 	%f244, [%rd58+20];
	sub.f32 	%f128, %f243, %f244;
	fma.rn.f32 	%f245, %f128, %f128, 0f00000000;
	fma.rn.f32 	%f246, %f127, %f127, %f245;
	sqrt.rn.f32 	%f129, %f246;
	setp.geu.f32 	%p57, %f129, %f77;
	setp.leu.f32 	%p58, %f129, 0f358637BD;
	or.pred  	%p59, %p58, %p57;
	@%p59 bra 	$L__BB0_51;
	sub.f32 	%f247, %f77, %f129;
	mul.f32 	%f248, %f78, %f247;
	div.rn.f32 	%f249, %f248, %f129;
	fma.rn.f32 	%f262, %f127, %f249, %f262;
	fma.rn.f32 	%f263, %f249, 0f00000000, %f263;
	fma.rn.f32 	%f264, %f128, %f249, %f264;
$L__BB0_51:
	add.s32 	%r53, %r53, 4;
	add.s64 	%rd59, %rd59, 16;
	add.s64 	%rd58, %rd58, 48;
	setp.ne.s32 	%p60, %r53, 0;
	@%p60 bra 	$L__BB0_39;
$L__BB0_52:
	cvta.to.global.u64 	%rd49, %rd28;
	add.s64 	%rd51, %rd49, %rd33;
	add.f32 	%f250, %f262, 0f00000000;
	atom.global.add.f32 	%f251, [%rd51], %f250;
	add.f32 	%f252, %f1, %f263;
	atom.global.add.f32 	%f253, [%rd51+4], %f252;
	add.f32 	%f254, %f264, 0f00000000;
	atom.global.add.f32 	%f255, [%rd51+8], %f254;
$L__BB0_53:
	ret;

}
	// .globl	apply_type_cluster_force
.visible .entry apply_type_cluster_force(
	.param .u64 .ptr .align 1 apply_type_cluster_force_param_0,
	.param .u64 .ptr .align 1 apply_type_cluster_force_param_1,
	.param .u64 .ptr .align 1 apply_type_cluster_force_param_2,
	.param .u64 .ptr .align 1 apply_type_cluster_force_param_3,
	.param .u32 apply_type_cluster_force_param_4,
	.param .u32 apply_type_cluster_force_param_5
)
{
	.reg .pred 	%p<39>;
	.reg .b16 	%rs<4>;
	.reg .b32 	%r<42>;
	.reg .b32 	%f<207>;
	.reg .b64 	%rd<37>;

	ld.param.u64 	%rd17, [apply_type_cluster_force_param_0];
	ld.param.u64 	%rd15, [apply_type_cluster_force_param_1];
	ld.param.u64 	%rd18, [apply_type_cluster_force_param_2];
	ld.param.u32 	%r19, [apply_type_cluster_force_param_4];
	ld.param.u32 	%r20, [apply_type_cluster_force_param_5];
	cvta.to.global.u64 	%rd1, %rd18;
	cvta.to.global.u64 	%rd2, %rd17;
	mov.u32 	%r21, %ctaid.x;
	mov.u32 	%r22, %ntid.x;
	mul.lo.s32 	%r1, %r21, %r22;
	mov.u32 	%r2, %tid.x;
	add.s32 	%r3, %r1, %r2;
	setp.ge.s32 	%p1, %r3, %r19;
	ld.const.u8 	%rs1, [c_semantic_config+32];
	setp.eq.s16 	%p2, %rs1, 0;
	or.pred  	%p3, %p1, %p2;
	@%p3 bra 	$L__BB1_34;
	mul.wide.s32 	%rd19, %r3, 4;
	add.s64 	%rd20, %rd2, %rd19;
	ld.global.u32 	%r4, [%rd20];
	setp.lt.s32 	%p4, %r4, 0;
	setp.ge.s32 	%p5, %r4, %r20;
	or.pred  	%p6, %p4, %p5;
	@%p6 bra 	$L__BB1_34;
	cvta.to.global.u64 	%rd21, %rd15;
	mul.wide.u32 	%rd22, %r4, 12;
	add.s64 	%rd23, %rd21, %rd22;
	mul.wide.s32 	%rd24, %r3, 12;
	add.s64 	%rd25, %rd1, %rd24;
	ld.global.f32 	%f95, [%rd23];
	ld.global.f32 	%f1, [%rd25];
	sub.f32 	%f2, %f95, %f1;
	ld.global.f32 	%f96, [%rd23+4];
	ld.global.f32 	%f3, [%rd25+4];
	sub.f32 	%f4, %f96, %f3;
	ld.global.f32 	%f97, [%rd23+8];
	ld.global.f32 	%f5, [%rd25+8];
	sub.f32 	%f6, %f97, %f5;
	mul.f32 	%f98, %f6, %f6;
	fma.rn.f32 	%f99, %f4, %f4, %f98;
	fma.rn.f32 	%f100, %f2, %f2, %f99;
	sqrt.rn.f32 	%f7, %f100;
	ld.const.f32 	%f8, [c_semantic_config+24];
	setp.leu.f32 	%p7, %f7, %f8;
	mov.f32 	%f174, 0f00000000;
	mov.f32 	%f175, %f174;
	mov.f32 	%f176, %f174;
	@%p7 bra 	$L__BB1_6;
	ld.const.f32 	%f9, [c_semantic_config+20];
	setp.leu.f32 	%p8, %f7, 0f358637BD;
	mov.f32 	%f171, 0f00000000;
	mov.f32 	%f172, %f171;
	mov.f32 	%f173, %f171;
	@%p8 bra 	$L__BB1_5;
	div.rn.f32 	%f171, %f2, %f7;
	div.rn.f32 	%f172, %f4, %f7;
	div.rn.f32 	%f173, %f6, %f7;
$L__BB1_5:
	sub.f32 	%f104, %f7, %f8;
	mul.f32 	%f105, %f9, %f104;
	mul.f32 	%f174, %f105, %f171;
	mul.f32 	%f175, %f105, %f172;
	mul.f32 	%f176, %f105, %f173;
$L__BB1_6:
	ld.param.u32 	%r34, [apply_type_cluster_force_param_4];
	setp.lt.s32 	%p9, %r34, 1;
	mov.f32 	%f183, 0f00000000;
	mov.f32 	%f184, %f183;
	mov.f32 	%f185, %f183;
	@%p9 bra 	$L__BB1_33;
	ld.param.u32 	%r35, [apply_type_cluster_force_param_4];
	add.f32 	%f25, %f8, %f8;
	ld.const.f32 	%f26, [c_semantic_config+28];
	and.b32  	%r5, %r35, 3;
	setp.lt.u32 	%p10, %r35, 4;
	mov.f32 	%f185, 0f00000000;
	mov.b32 	%r39, 0;
	mov.f32 	%f184, %f185;
	mov.f32 	%f183, %f185;
	@%p10 bra 	$L__BB1_26;
	neg.s32 	%r37, %r3;
	add.s64 	%rd34, %rd1, 24;
	add.s64 	%rd33, %rd2, 8;
	mov.f32 	%f185, 0f00000000;
	mov.b32 	%r38, 0;
$L__BB1_9:
	setp.eq.s32 	%p11, %r37, 0;
	@%p11 bra 	$L__BB1_13;
	ld.global.u32 	%r25, [%rd33+-8];
	setp.eq.s32 	%p12, %r25, %r4;
	@%p12 bra 	$L__BB1_13;
	ld.global.f32 	%f110, [%rd34+-24];
	sub.f32 	%f30, %f1, %f110;
	ld.global.f32 	%f111, [%rd34+-20];
	sub.f32 	%f31, %f3, %f111;
	ld.global.f32 	%f112, [%rd34+-16];
	sub.f32 	%f32, %f5, %f112;
	mul.f32 	%f113, %f32, %f32;
	fma.rn.f32 	%f114, %f31, %f31, %f113;
	fma.rn.f32 	%f115, %f30, %f30, %f114;
	sqrt.rn.f32 	%f33, %f115;
	setp.geu.f32 	%p13, %f33, %f25;
	setp.leu.f32 	%p14, %f33, 0f358637BD;
	or.pred  	%p15, %p14, %p13;
	@%p15 bra 	$L__BB1_13;
	mul.f32 	%f116, %f33, %f33;
	div.rn.f32 	%f117, %f26, %f116;
	div.rn.f32 	%f118, %f30, %f33;
	div.rn.f32 	%f119, %f31, %f33;
	div.rn.f32 	%f120, %f32, %f33;
	fma.rn.f32 	%f183, %f118, %f117, %f183;
	fma.rn.f32 	%f184, %f119, %f117, %f184;
	fma.rn.f32 	%f185, %f120, %f117, %f185;
$L__BB1_13:
	add.s32 	%r26, %r38, 1;
	setp.eq.s32 	%p16, %r26, %r3;
	@%p16 bra 	$L__BB1_17;
	ld.global.u32 	%r27, [%rd33+-4];
	setp.eq.s32 	%p17, %r27, %r4;
	@%p17 bra 	$L__BB1_17;
	ld.global.f32 	%f121, [%rd34+-12];
	sub.f32 	%f40, %f1, %f121;
	ld.global.f32 	%f122, [%rd34+-8];
	sub.f32 	%f41, %f3, %f122;
	ld.global.f32 	%f123, [%rd34+-4];
	sub.f32 	%f42, %f5, %f123;
	mul.f32 	%f124, %f42, %f42;
	fma.rn.f32 	%f125, %f41, %f41, %f124;
	fma.rn.f32 	%f126, %f40, %f40, %f125;
	sqrt.rn.f32 	%f43, %f126;
	setp.geu.f32 	%p18, %f43, %f25;
	setp.leu.f32 	%p19, %f43, 0f358637BD;
	or.pred  	%p20, %p19, %p18;
	@%p20 bra 	$L__BB1_17;
	mul.f32 	%f127, %f43, %f43;
	div.rn.f32 	%f128, %f26, %f127;
	div.rn.f32 	%f129, %f40, %f43;
	div.rn.f32 	%f130, %f41, %f43;
	div.rn.f32 	%f131, %f42, %f43;
	fma.rn.f32 	%f183, %f129, %f128, %f183;
	fma.rn.f32 	%f184, %f130, %f128, %f184;
	fma.rn.f32 	%f185, %f131, %f128, %f185;
$L__BB1_17:
	add.s32 	%r28, %r38, 2;
	setp.eq.s32 	%p21, %r28, %r3;
	@%p21 bra 	$L__BB1_21;
	ld.global.u32 	%r29, [%rd33];
	setp.eq.s32 	%p22, %r29, %r4;
	@%p22 bra 	$L__BB1_21;
	ld.global.f32 	%f132, [%rd34];
	sub.f32 	%f50, %f1, %f132;
	ld.global.f32 	%f133, [%rd34+4];
	sub.f32 	%f51, %f3, %f133;
	ld.global.f32 	%f134, [%rd34+8];
	sub.f32 	%f52, %f5, %f134;
	mul.f32 	%f135, %f52, %f52;
	fma.rn.f32 	%f136, %f51, %f51, %f135;
	fma.rn.f32 	%f137, %f50, %f50, %f136;
	sqrt.rn.f32 	%f53, %f137;
	setp.geu.f32 	%p23, %f53, %f25;
	setp.leu.f32 	%p24, %f53, 0f358637BD;
	or.pred  	%p25, %p24, %p23;
	@%p25 bra 	$L__BB1_21;
	mul.f32 	%f138, %f53, %f53;
	div.rn.f32 	%f139, %f26, %f138;
	div.rn.f32 	%f140, %f50, %f53;
	div.rn.f32 	%f141, %f51, %f53;
	div.rn.f32 	%f142, %f52, %f53;
	fma.rn.f32 	%f183, %f140, %f139, %f183;
	fma.rn.f32 	%f184, %f141, %f139, %f184;
	fma.rn.f32 	%f185, %f142, %f139, %f185;
$L__BB1_21:
	add.s32 	%r30, %r38, 3;
	setp.eq.s32 	%p26, %r30, %r3;
	@%p26 bra 	$L__BB1_25;
	ld.global.u32 	%r31, [%rd33+4];
	setp.eq.s32 	%p27, %r31, %r4;
	@%p27 bra 	$L__BB1_25;
	ld.global.f32 	%f143, [%rd34+12];
	sub.f32 	%f60, %f1, %f143;
	ld.global.f32 	%f144, [%rd34+16];
	sub.f32 	%f61, %f3, %f144;
	ld.global.f32 	%f145, [%rd34+20];
	sub.f32 	%f62, %f5, %f145;
	mul.f32 	%f146, %f62, %f62;
	fma.rn.f32 	%f147, %f61, %f61, %f146;
	fma.rn.f32 	%f148, %f60, %f60, %f147;
	sqrt.rn.f32 	%f63, %f148;
	setp.geu.f32 	%p28, %f63, %f25;
	setp.leu.f32 	%p29, %f63, 0f358637BD;
	or.pred  	%p30, %p29, %p28;
	@%p30 bra 	$L__BB1_25;
	mul.f32 	%f149, %f63, %f63;
	div.rn.f32 	%f150, %f26, %f149;
	div.rn.f32 	%f151, %f60, %f63;
	div.rn.f32 	%f152, %f61, %f63;
	div.rn.f32 	%f153, %f62, %f63;
	fma.rn.f32 	%f183, %f151, %f150, %f183;
	fma.rn.f32 	%f184, %f152, %f150, %f184;
	fma.rn.f32 	%f185, %f153, %f150, %f185;
$L__BB1_25:
	ld.param.u32 	%r36, [apply_type_cluster_force_param_4];
	add.s32 	%r38, %r38, 4;
	add.s32 	%r37, %r37, 4;
	add.s64 	%rd34, %rd34, 48;
	add.s64 	%rd33, %rd33, 16;
	and.b32  	%r39, %r36, 2147483644;
	setp.ne.s32 	%p31, %r38, %r39;
	@%p31 bra 	$L__BB1_9;
$L__BB1_26:
	setp.eq.s32 	%p32, %r5, 0;
	@%p32 bra 	$L__BB1_33;
	mul.wide.u32 	%rd26, %r39, 12;
	add.s64 	%rd27, %rd26, %rd1;
	add.s64 	%rd36, %rd27, 8;
	mul.wide.u32 	%rd28, %r39, 4;
	add.s64 	%rd35, %rd2, %rd28;
	sub.s32 	%r32, %r39, %r1;
	sub.s32 	%r41, %r32, %r2;
	neg.s32 	%r40, %r5;
$L__BB1_28:
	.pragma "nounroll";
	setp.eq.s32 	%p33, %r41, 0;
	@%p33 bra 	$L__BB1_32;
	ld.global.u32 	%r33, [%rd35];
	setp.eq.s32 	%p34, %r33, %r4;
	@%p34 bra 	$L__BB1_32;
	ld.global.f32 	%f154, [%rd36+-8];
	sub.f32 	%f79, %f1, %f154;
	ld.global.f32 	%f155, [%rd36+-4];
	sub.f32 	%f80, %f3, %f155;
	ld.global.f32 	%f156, [%rd36];
	sub.f32 	%f81, %f5, %f156;
	mul.f32 	%f157, %f81, %f81;
	fma.rn.f32 	%f158, %f80, %f80, %f157;
	fma.rn.f32 	%f159, %f79, %f79, %f158;
	sqrt.rn.f32 	%f82, %f159;
	setp.geu.f32 	%p35, %f82, %f25;
	setp.leu.f32 	%p36, %f82, 0f358637BD;
	or.pred  	%p37, %p36, %p35;
	@%p37 bra 	$L__BB1_32;
	mul.f32 	%f160, %f82, %f82;
	div.rn.f32 	%f161, %f26, %f160;
	div.rn.f32 	%f162, %f79, %f82;
	div.rn.f32 	%f163, %f80, %f82;
	div.rn.f32 	%f164, %f81, %f82;
	fma.rn.f32 	%f183, %f162, %f161, %f183;
	fma.rn.f32 	%f184, %f163, %f161, %f184;
	fma.rn.f32 	%f185, %f164, %f161, %f185;
$L__BB1_32:
	add.s64 	%rd36, %rd36, 12;
	add.s64 	%rd35, %rd35, 4;
	add.s32 	%r41, %r41, 1;
	add.s32 	%r40, %r40, 1;
	setp.ne.s32 	%p38, %r40, 0;
	@%p38 bra 	$L__BB1_28;
$L__BB1_33:
	ld.param.u64 	%rd32, [apply_type_cluster_force_param_3];
	cvta.to.global.u64 	%rd29, %rd32;
	mul.wide.s32 	%rd30, %r3, 12;
	add.s64 	%rd31, %rd29, %rd30;
	add.f32 	%f165, %f174, %f183;
	atom.global.add.f32 	%f166, [%rd31], %f165;
	add.f32 	%f167, %f175, %f184;
	atom.global.add.f32 	%f168, [%rd31+4], %f167;
	add.f32 	%f169, %f176, %f185;
	atom.global.add.f32 	%f170, [%rd31+8], %f169;
$L__BB1_34:
	ret;

}
	// .globl	apply_collision_force
.visible .entry apply_collision_force(
	.param .u64 .ptr .align 1 apply_collision_force_param_0,
	.param .u64 .ptr .align 1 apply_collision_force_param_1,
	.param .u64 .ptr .align 1 apply_collision_force_param_2,
	.param .u32 apply_collision_force_param_3
)
{
	.reg .pred 	%p<55>;
	.reg .b16 	%rs<4>;
	.reg .b32 	%r<57>;
	.reg .b32 	%f<361>;
	.reg .b64 	%rd<42>;

	ld.param.u64 	%rd22, [apply_collision_force_param_0];
	ld.param.u64 	%rd24, [apply_collision_force_param_1];
	ld.param.u64 	%rd23, [apply_collision_force_param_2];
	ld.param.u32 	%r32, [apply_collision_force_param_3];
	cvta.to.global.u64 	%rd1, %rd24;
	cvta.to.global.u64 	%rd2, %rd22;
	mov.u32 	%r33, %ctaid.x;
	mov.u32 	%r34, %ntid.x;
	mul.lo.s32 	%r1, %r33, %r34;
	mov.u32 	%r2, %tid.x;
	add.s32 	%r3, %r1, %r2;
	setp.ge.s32 	%p1, %r3, %r32;
	ld.const.u8 	%rs1, [c_semantic_config+48];
	setp.eq.s16 	%p2, %rs1, 0;
	or.pred  	%p3, %p1, %p2;
	@%p3 bra 	$L__BB2_49;
	setp.eq.s64 	%p4, %rd22, 0;
	@%p4 bra 	$L__BB2_3;
	mul.wide.s32 	%rd25, %r3, 4;
	add.s64 	%rd26, %rd2, %rd25;
	ld.global.f32 	%f303, [%rd26];
	bra.uni 	$L__BB2_4;
$L__BB2_3:
	ld.const.f32 	%f303, [c_semantic_config+44];
$L__BB2_4:
	setp.lt.s32 	%p5, %r32, 1;
	mov.f32 	%f358, 0f00000000;
	mov.f32 	%f359, %f358;
	mov.f32 	%f360, %f358;
	@%p5 bra 	$L__BB2_48;
	setp.ne.s64 	%p6, %rd22, 0;
	ld.const.f32 	%f4, [c_semantic_config+44];
	ld.const.f32 	%f5, [c_semantic_config+36];
	mul.wide.s32 	%rd27, %r3, 12;
	add.s64 	%rd3, %rd1, %rd27;
	ld.const.f32 	%f6, [c_semantic_config+40];
	@%p6 bra 	$L__BB2_27;
	and.b32  	%r4, %r32, 3;
	setp.lt.u32 	%p31, %r32, 4;
	mov.f32 	%f360, 0f00000000;
	mov.b32 	%r49, 0;
	mov.f32 	%f359, %f360;
	mov.f32 	%f358, %f360;
	@%p31 bra 	$L__BB2_21;
	and.b32  	%r49, %r32, 2147483644;
	add.f32 	%f228, %f303, %f4;
	add.f32 	%f7, %f228, %f5;
	neg.s32 	%r47, %r3;
	add.s64 	%rd36, %rd1, 24;
	mov.f32 	%f360, 0f00000000;
	mov.b32 	%r48, 0;
$L__BB2_8:
	setp.eq.s32 	%p32, %r47, 0;
	@%p32 bra 	$L__BB2_11;
	ld.global.f32 	%f229, [%rd3];
	ld.global.f32 	%f230, [%rd36+-24];
	sub.f32 	%f11, %f229, %f230;
	ld.global.f32 	%f231, [%rd3+4];
	ld.global.f32 	%f232, [%rd36+-20];
	sub.f32 	%f12, %f231, %f232;
	ld.global.f32 	%f233, [%rd3+8];
	ld.global.f32 	%f234, [%rd36+-16];
	sub.f32 	%f13, %f233, %f234;
	mul.f32 	%f235, %f13, %f13;
	fma.rn.f32 	%f236, %f12, %f12, %f235;
	fma.rn.f32 	%f237, %f11, %f11, %f236;
	sqrt.rn.f32 	%f14, %f237;
	setp.geu.f32 	%p33, %f14, %f7;
	setp.leu.f32 	%p34, %f14, 0f358637BD;
	or.pred  	%p35, %p33, %p34;
	@%p35 bra 	$L__BB2_11;
	sub.f32 	%f238, %f7, %f14;
	mul.f32 	%f239, %f238, %f6;
	div.rn.f32 	%f240, %f11, %f14;
	div.rn.f32 	%f241, %f12, %f14;
	div.rn.f32 	%f242, %f13, %f14;
	fma.rn.f32 	%f358, %f240, %f239, %f358;
	fma.rn.f32 	%f359, %f241, %f239, %f359;
	fma.rn.f32 	%f360, %f242, %f239, %f360;
$L__BB2_11:
	add.s32 	%r43, %r48, 1;
	setp.eq.s32 	%p36, %r43, %r3;
	@%p36 bra 	$L__BB2_14;
	ld.global.f32 	%f243, [%rd3];
	ld.global.f32 	%f244, [%rd36+-12];
	sub.f32 	%f21, %f243, %f244;
	ld.global.f32 	%f245, [%rd3+4];
	ld.global.f32 	%f246, [%rd36+-8];
	sub.f32 	%f22, %f245, %f246;
	ld.global.f32 	%f247, [%rd3+8];
	ld.global.f32 	%f248, [%rd36+-4];
	sub.f32 	%f23, %f247, %f248;
	mul.f32 	%f249, %f23, %f23;
	fma.rn.f32 	%f250, %f22, %f22, %f249;
	fma.rn.f32 	%f251, %f21, %f21, %f250;
	sqrt.rn.f32 	%f24, %f251;
	setp.geu.f32 	%p37, %f24, %f7;
	setp.leu.f32 	%p38, %f24, 0f358637BD;
	or.pred  	%p39, %p37, %p38;
	@%p39 bra 	$L__BB2_14;
	sub.f32 	%f252, %f7, %f24;
	mul.f32 	%f253, %f252, %f6;
	div.rn.f32 	%f254, %f21, %f24;
	div.rn.f32 	%f255, %f22, %f24;
	div.rn.f32 	%f256, %f23, %f24;
	fma.rn.f32 	%f358, %f254, %f253, %f358;
	fma.rn.f32 	%f359, %f255, %f253, %f359;
	fma.rn.f32 	%f360, %f256, %f253, %f360;
$L__BB2_14:
	add.s32 	%r44, %r48, 2;
	setp.eq.s32 	%p40, %r44, %r3;
	@%p40 bra 	$L__BB2_17;
	ld.global.f32 	%f257, [%rd3];
	ld.global.f32 	%f258, [%rd36];
	sub.f32 	%f31, %f257, %f258;
	ld.global.f32 	%f259, [%rd3+4];
	ld.global.f32 	%f260, [%rd36+4];
	sub.f32 	%f32, %f259, %f260;
	ld.global.f32 	%f261, [%rd3+8];
	ld.global.f32 	%f262, [%rd36+8];
	sub.f32 	%f33, %f261, %f262;
	mul.f32 	%f263, %f33, %f33;
	fma.rn.f32 	%f264, %f32, %f32, %f263;
	fma.rn.f32 	%f265, %f31, %f31, %f264;
	sqrt.rn.f32 	%f34, %f265;
	setp.geu.f32 	%p41, %f34, %f7;
	setp.leu.f32 	%p42, %f34, 0f358637BD;
	or.pred  	%p43, %p41, %p42;
	@%p43 bra 	$L__BB2_17;
	sub.f32 	%f266, %f7, %f34;
	mul.f32 	%f267, %f266, %f6;
	div.rn.f32 	%f268, %f31, %f34;
	div.rn.f32 	%f269, %f32, %f34;
	div.rn.f32 	%f270, %f33, %f34;
	fma.rn.f32 	%f358, %f268, %f267, %f358;
	fma.rn.f32 	%f359, %f269, %f267, %f359;
	fma.rn.f32 	%f360, %f270, %f267, %f360;
$L__BB2_17:
	add.s32 	%r45, %r48, 3;
	setp.eq.s32 	%p44, %r45, %r3;
	@%p44 bra 	$L__BB2_20;
	ld.global.f32 	%f271, [%rd3];
	ld.global.f32 	%f272, [%rd36+12];
	sub.f32 	%f41, %f271, %f272;
	ld.global.f32 	%f273, [%rd3+4];
	ld.global.f32 	%f274, [%rd36+16];
	sub.f32 	%f42, %f273, %f274;
	ld.global.f32 	%f275, [%rd3+8];
	ld.global.f32 	%f276, [%rd36+20];
	sub.f32 	%f43, %f275, %f276;
	mul.f32 	%f277, %f43, %f43;
	fma.rn.f32 	%f278, %f42, %f42, %f277;
	fma.rn.f32 	%f279, %f41, %f41, %f278;
	sqrt.rn.f32 	%f44, %f279;
	setp.geu.f32 	%p45, %f44, %f7;
	setp.leu.f32 	%p46, %f44, 0f358637BD;
	or.pred  	%p47, %p45, %p46;
	@%p47 bra 	$L__BB2_20;
	sub.f32 	%f280, %f7, %f44;
	mul.f32 	%f281, %f280, %f6;
	div.rn.f32 	%f282, %f41, %f44;
	div.rn.f32 	%f283, %f42, %f44;
	div.rn.f32 	%f284, %f43, %f44;
	fma.rn.f32 	%f358, %f282, %f281, %f358;
	fma.rn.f32 	%f359, %f283, %f281, %f359;
	fma.rn.f32 	%f360, %f284, %f281, %f360;
$L__BB2_20:
	add.s32 	%r48, %r48, 4;
	add.s32 	%r47, %r47, 4;
	add.s64 	%rd36, %rd36, 48;
	setp.ne.s32 	%p48, %r48, %r49;
	@%p48 bra 	$L__BB2_8;
$L__BB2_21:
	setp.eq.s32 	%p49, %r4, 0;
	@%p49 bra 	$L__BB2_48;
	add.f32 	%f285, %f303, %f4;
	add.f32 	%f57, %f285, %f5;
	mul.wide.u32 	%rd31, %r49, 12;
	add.s64 	%rd32, %rd31, %rd1;
	add.s64 	%rd37, %rd32, 8;
	sub.s32 	%r46, %r49, %r1;
	sub.s32 	%r51, %r46, %r2;
	neg.s32 	%r50, %r4;
$L__BB2_23:
	.pragma "nounroll";
	setp.eq.s32 	%p50, %r51, 0;
	@%p50 bra 	$L__BB2_26;
	ld.global.f32 	%f286, [%rd3];
	ld.global.f32 	%f287, [%rd37+-8];
	sub.f32 	%f61, %f286, %f287;
	ld.global.f32 	%f288, [%rd3+4];
	ld.global.f32 	%f289, [%rd37+-4];
	sub.f32 	%f62, %f288, %f289;
	ld.global.f32 	%f290, [%rd3+8];
	ld.global.f32 	%f291, [%rd37];
	sub.f32 	%f63, %f290, %f291;
	mul.f32 	%f292, %f63, %f63;
	fma.rn.f32 	%f293, %f62, %f62, %f292;
	fma.rn.f32 	%f294, %f61, %f61, %f293;
	sqrt.rn.f32 	%f64, %f294;
	setp.geu.f32 	%p51, %f64, %f57;
	setp.leu.f32 	%p52, %f64, 0f358637BD;
	or.pred  	%p53, %p51, %p52;
	@%p53 bra 	$L__BB2_26;
	sub.f32 	%f295, %f57, %f64;
	mul.f32 	%f296, %f295, %f6;
	div.rn.f32 	%f297, %f61, %f64;
	div.rn.f32 	%f298, %f62, %f64;
	div.rn.f32 	%f299, %f63, %f64;
	fma.rn.f32 	%f358, %f297, %f296, %f358;
	fma.rn.f32 	%f359, %f298, %f296, %f359;
	fma.rn.f32 	%f360, %f299, %f296, %f360;
$L__BB2_26:
	add.s64 	%rd37, %rd37, 12;
	add.s32 	%r51, %r51, 1;
	add.s32 	%r50, %r50, 1;
	setp.eq.s32 	%p54, %r50, 0;
	@%p54 bra 	$L__BB2_48;
	bra.uni 	$L__BB2_23;
$L__BB2_27:
	and.b32  	%r18, %r32, 3;
	setp.lt.u32 	%p7, %r32, 4;
	mov.f32 	%f360, 0f00000000;
	mov.b32 	%r54, 0;
	mov.f32 	%f359, %f360;
	mov.f32 	%f358, %f360;
	@%p7 bra 	$L__BB2_42;
	and.b32  	%r54, %r32, 2147483644;
	neg.s32 	%r52, %r3;
	add.s64 	%rd39, %rd1, 24;
	add.s64 	%rd38, %rd2, 8;
	mov.f32 	%f360, 0f00000000;
	mov.b32 	%r53, 0;
$L__BB2_29:
	setp.eq.s32 	%p8, %r52, 0;
	@%p8 bra 	$L__BB2_32;
	ld.global.f32 	%f145, [%rd38+-8];
	add.f32 	%f146, %f303, %f145;
	add.f32 	%f74, %f146, %f5;
	ld.global.f32 	%f147, [%rd3];
	ld.global.f32 	%f148, [%rd39+-24];
	sub.f32 	%f75, %f147, %f148;
	ld.global.f32 	%f149, [%rd3+4];
	ld.global.f32 	%f150, [%rd39+-20];
	sub.f32 	%f76, %f149, %f150;
	ld.global.f32 	%f151, [%rd3+8];
	ld.global.f32 	%f152, [%rd39+-16];
	sub.f32 	%f77, %f151, %f152;
	mul.f32 	%f153, %f77, %f77;
	fma.rn.f32 	%f154, %f76, %f76, %f153;
	fma.rn.f32 	%f155, %f75, %f75, %f154;
	sqrt.rn.f32 	%f78, %f155;
	setp.geu.f32 	%p9, %f78, %f74;
	setp.leu.f32 	%p10, %f78, 0f358637BD;
	or.pred  	%p11, %p9, %p10;
	@%p11 bra 	$L__BB2_32;
	sub.f32 	%f156, %f74, %f78;
	mul.f32 	%f157, %f156, %f6;
	div.rn.f32 	%f158, %f75, %f78;
	div.rn.f32 	%f159, %f76, %f78;
	div.rn.f32 	%f160, %f77, %f78;
	fma.rn.f32 	%f358, %f158, %f157, %f358;
	fma.rn.f32 	%f359, %f159, %f157, %f359;
	fma.rn.f32 	%f360, %f160, %f157, %f360;
$L__BB2_32:
	add.s32 	%r37, %r53, 1;
	setp.eq.s32 	%p12, %r37, %r3;
	@%p12 bra 	$L__BB2_35;
	ld.global.f32 	%f161, [%rd38+-4];
	add.f32 	%f162, %f303, %f161;
	add.f32 	%f85, %f162, %f5;
	ld.global.f32 	%f163, [%rd3];
	ld.global.f32 	%f164, [%rd39+-12];
	sub.f32 	%f86, %f163, %f164;
	ld.global.f32 	%f165, [%rd3+4];
	ld.global.f32 	%f166, [%rd39+-8];
	sub.f32 	%f87, %f165, %f166;
	ld.global.f32 	%f167, [%rd3+8];
	ld.global.f32 	%f168, [%rd39+-4];
	sub.f32 	%f88, %f167, %f168;
	mul.f32 	%f169, %f88, %f88;
	fma.rn.f32 	%f170, %f87, %f87, %f169;
	fma.rn.f32 	%f171, %f86, %f86, %f170;
	sqrt.rn.f32 	%f89, %f171;
	setp.geu.f32 	%p13, %f89, %f85;
	setp.leu.f32 	%p14, %f89, 0f358637BD;
	or.pred  	%p15, %p13, %p14;
	@%p15 bra 	$L__BB2_35;
	sub.f32 	%f172, %f85, %f89;
	mul.f32 	%f173, %f172, %f6;
	div.rn.f32 	%f174, %f86, %f89;
	div.rn.f32 	%f175, %f87, %f89;
	div.rn.f32 	%f176, %f88, %f89;
	fma.rn.f32 	%f358, %f174, %f173, %f358;
	fma.rn.f32 	%f359, %f175, %f173, %f359;
	fma.rn.f32 	%f360, %f176, %f173, %f360;
$L__BB2_35:
	add.s32 	%r38, %r53, 2;
	setp.eq.s32 	%p16, %r38, %r3;
	@%p16 bra 	$L__BB2_38;
	ld.global.f32 	%f177, [%rd38];
	add.f32 	%f178, %f303, %f177;
	add.f32 	%f96, %f178, %f5;
	ld.global.f32 	%f179, [%rd3];
	ld.global.f32 	%f180, [%rd39];
	sub.f32 	%f97, %f179, %f180;
	ld.global.f32 	%f181, [%rd3+4];
	ld.global.f32 	%f182, [%rd39+4];
	sub.f32 	%f98, %f181, %f182;
	ld.global.f32 	%f183, [%rd3+8];
	ld.global.f32 	%f184, [%rd39+8];
	sub.f32 	%f99, %f183, %f184;
	mul.f32 	%f185, %f99, %f99;
	fma.rn.f32 	%f186, %f98, %f98, %f185;
	fma.rn.f32 	%f187, %f97, %f97, %f186;
	sqrt.rn.f32 	%f100, %f187;
	setp.geu.f32 	%p17, %f100, %f96;
	setp.leu.f32 	%p18, %f100, 0f358637BD;
	or.pred  	%p19, %p17, %p18;
	@%p19 bra 	$L__BB2_38;
	sub.f32 	%f188, %f96, %f100;
	mul.f32 	%f189, %f188, %f6;
	div.rn.f32 	%f190, %f97, %f100;
	div.rn.f32 	%f191, %f98, %f100;
	div.rn.f32 	%f192, %f99, %f100;
	fma.rn.f32 	%f358, %f190, %f189, %f358;
	fma.rn.f32 	%f359, %f191, %f189, %f359;
	fma.rn.f32 	%f360, %f192, %f189, %f360;
$L__BB2_38:
	add.s32 	%r39, %r53, 3;
	setp.eq.s32 	%p20, %r39, %r3;
	@%p20 bra 	$L__BB2_41;
	ld.global.f32 	%f193, [%rd38+4];
	add.f32 	%f194, %f303, %f193;
	add.f32 	%f107, %f194, %f5;
	ld.global.f32 	%f195, [%rd3];
	ld.global.f32 	%f196, [%rd39+12];
	sub.f32 	%f108, %f195, %f196;
	ld.global.f32 	%f197, [%rd3+4];
	ld.global.f32 	%f198, [%rd39+16];
	sub.f32 	%f109, %f197, %f198;
	ld.global.f32 	%f199, [%rd3+8];
	ld.global.f32 	%f200, [%rd39+20];
	sub.f32 	%f110, %f199, %f200;
	mul.f32 	%f201, %f110, %f110;
	fma.rn.f32 	%f202, %f109, %f109, %f201;
	fma.rn.f32 	%f203, %f108, %f108, %f202;
	sqrt.rn.f32 	%f111, %f203;
	setp.geu.f32 	%p21, %f111, %f107;
	setp.leu.f32 	%p22, %f111, 0f358637BD;
	or.pred  	%p23, %p21, %p22;
	@%p23 bra 	$L__BB2_41;
	sub.f32 	%f204, %f107, %f111;
	mul.f32 	%f205, %f204, %f6;
	div.rn.f32 	%f206, %f108, %f111;
	div.rn.f32 	%f207, %f109, %f111;
	div.rn.f32 	%f208, %f110, %f111;
	fma.rn.f32 	%f358, %f206, %f205, %f358;
	fma.rn.f32 	%f359, %f207, %f205, %f359;
	fma.rn.f32 	%f360, %f208, %f205, %f360;
$L__BB2_41:
	add.s32 	%r53, %r53, 4;
	add.s32 	%r52, %r52, 4;
	add.s64 	%rd39, %rd39, 48;
	add.s64 	%rd38, %rd38, 16;
	setp.ne.s32 	%p24, %r53, %r54;
	@%p24 bra 	$L__BB2_29;
$L__BB2_42:
	setp.eq.s32 	%p25, %r18, 0;
	@%p25 bra 	$L__BB2_48;
	mul.wide.u32 	%rd28, %r54, 12;
	add.s64 	%rd29, %rd28, %rd1;
	add.s64 	%rd41, %rd29, 8;
	mul.wide.u32 	%rd30, %r54, 4;
	add.s64 	%rd40, %rd2, %rd30;
	sub.s32 	%r40, %r54, %r1;
	sub.s32 	%r56, %r40, %r2;
	neg.s32 	%r55, %r18;
$L__BB2_44:
	.pragma "nounroll";
	setp.eq.s32 	%p26, %r56, 0;
	@%p26 bra 	$L__BB2_47;
	ld.global.f32 	%f209, [%rd40];
	add.f32 	%f210, %f303, %f209;
	add.f32 	%f127, %f210, %f5;
	ld.global.f32 	%f211, [%rd3];
	ld.global.f32 	%f212, [%rd41+-8];
	sub.f32 	%f128, %f211, %f212;
	ld.global.f32 	%f213, [%rd3+4];
	ld.global.f32 	%f214, [%rd41+-4];
	sub.f32 	%f129, %f213, %f214;
	ld.global.f32 	%f215, [%rd3+8];
	ld.global.f32 	%f216, [%rd41];
	sub.f32 	%f130, %f215, %f216;
	mul.f32 	%f217, %f130, %f130;
	fma.rn.f32 	%f218, %f129, %f129, %f217;
	fma.rn.f32 	%f219, %f128, %f128, %f218;
	sqrt.rn.f32 	%f131, %f219;
	setp.geu.f32 	%p27, %f131, %f127;
	setp.leu.f32 	%p28, %f131, 0f358637BD;
	or.pred  	%p29, %p27, %p28;
	@%p29 bra 	$L__BB2_47;
	sub.f32 	%f220, %f127, %f131;
	mul.f32 	%f221, %f220, %f6;
	div.rn.f32 	%f222, %f128, %f131;
	div.rn.f32 	%f223, %f129, %f131;
	div.rn.f32 	%f224, %f130, %f131;
	fma.rn.f32 	%f358, %f222, %f221, %f358;
	fma.rn.f32 	%f359, %f223, %f221, %f359;
	fma.rn.f32 	%f360, %f224, %f221, %f360;
$L__BB2_47:
	add.s64 	%rd41, %rd41, 12;
	add.s64 	%rd40, %rd40, 4;
	add.s32 	%r56, %r56, 1;
	add.s32 	%r55, %r55, 1;
	setp.ne.s32 	%p30, %r55, 0;
	@%p30 bra 	$L__BB2_44;
$L__BB2_48:
	cvta.to.global.u64 	%rd33, %rd23;
	mul.wide.s32 	%rd34, %r3, 12;
	add.s64 	%rd35, %rd33, %rd34;
	atom.global.add.f32 	%f300, [%rd35], %f358;
	atom.global.add.f32 	%f301, [%rd35+4], %f359;
	atom.global.add.f32 	%f302, [%rd35+8], %f360;
$L__BB2_49:
	ret;

}
	// .globl	apply_attribute_spring_force
.visible .entry apply_attribute_spring_force(
	.param .u64 .ptr .align 1 apply_attribute_spring_force_param_0,
	.param .u64 .ptr .align 1 apply_attribute_spring_force_param_1,
	.param .u64 .ptr .align 1 apply_attribute_spring_force_param_2,
	.param .u64 .ptr .align 1 apply_attribute_spring_force_param_3,
	.param .u64 .ptr .align 1 apply_attribute_spring_force_param_4,
	.param .u64 .ptr .align 1 apply_attribute_spring_force_param_5,
	.param .u32 apply_attribute_spring_force_param_6
)
{
	.reg .pred 	%p<6>;
	.reg .b16 	%rs<4>;
	.reg .b32 	%r<8>;
	.reg .b32 	%f<50>;
	.reg .b64 	%rd<23>;

	ld.param.u64 	%rd2, [apply_attribute_spring_force_param_0];
	ld.param.u64 	%rd3, [apply_attribute_spring_force_param_1];
	ld.param.u64 	%rd4, [apply_attribute_spring_force_param_2];
	ld.param.u64 	%rd5, [apply_attribute_spring_force_param_4];
	ld.param.u64 	%rd6, [apply_attribute_spring_force_param_5];
	ld.param.u32 	%r4, [apply_attribute_spring_force_param_6];
	mov.u32 	%r5, %ctaid.x;
	mov.u32 	%r6, %ntid.x;
	mov.u32 	%r7, %tid.x;
	mad.lo.s32 	%r1, %r5, %r6, %r7;
	setp.ge.s32 	%p1, %r1, %r4;
	ld.const.u8 	%rs1, [c_semantic_config+68];
	setp.eq.s16 	%p2, %rs1, 0;
	or.pred  	%p3, %p1, %p2;
	@%p3 bra 	$L__BB3_5;
	cvta.to.global.u64 	%rd7, %rd2;
	cvta.to.global.u64 	%rd8, %rd3;
	cvta.to.global.u64 	%rd9, %rd4;
	cvta.to.global.u64 	%rd10, %rd5;
	mul.wide.s32 	%rd11, %r1, 4;
	add.s64 	%rd12, %rd7, %rd11;
	ld.global.u32 	%r2, [%rd12];
	add.s64 	%rd13, %rd8, %rd11;
	ld.global.u32 	%r3, [%rd13];
	add.s64 	%rd1, %rd9, %rd11;
	mul.wide.s32 	%rd14, %r3, 12;
	add.s64 	%rd15, %rd10, %rd14;
	mul.wide.s32 	%rd16, %r2, 12;
	add.s64 	%rd17, %rd10, %rd16;
	ld.global.f32 	%f12, [%rd15];
	ld.global.f32 	%f13, [%rd17];
	sub.f32 	%f1, %f12, %f13;
	ld.global.f32 	%f14, [%rd15+4];
	ld.global.f32 	%f15, [%rd17+4];
	sub.f32 	%f2, %f14, %f15;
	ld.global.f32 	%f16, [%rd15+8];
	ld.global.f32 	%f17, [%rd17+8];
	sub.f32 	%f3, %f16, %f17;
	mul.f32 	%f18, %f3, %f3;
	fma.rn.f32 	%f19, %f2, %f2, %f18;
	fma.rn.f32 	%f20, %f1, %f1, %f19;
	sqrt.rn.f32 	%f4, %f20;
	setp.lt.f32 	%p4, %f4, 0f358637BD;
	@%p4 bra 	$L__BB3_5;
	ld.global.f32 	%f24, [%rd1];
	ld.const.f32 	%f25, [c_semantic_config+52];
	ld.const.f32 	%f26, [c_semantic_config+56];
	fma.rn.f32 	%f27, %f24, %f26, 0f3F800000;
	mul.f32 	%f28, %f25, %f27;
	ld.const.f32 	%f29, [c_semantic_config+64];
	ld.const.f32 	%f30, [c_semantic_config+60];
	sub.f32 	%f31, %f29, %f30;
	mul.f32 	%f32, %f24, %f31;
	sub.f32 	%f33, %f32, %f29;
	add.f32 	%f34, %f4, %f33;
	mul.f32 	%f5, %f28, %f34;
	setp.leu.f32 	%p5, %f4, 0f358637BD;
	mov.f32 	%f47, 0f00000000;
	mov.f32 	%f48, %f47;
	mov.f32 	%f49, %f47;
	@%p5 bra 	$L__BB3_4;
	div.rn.f32 	%f47, %f1, %f4;
	div.rn.f32 	%f48, %f2, %f4;
	div.rn.f32 	%f49, %f3, %f4;
$L__BB3_4:
	cvta.to.global.u64 	%rd18, %rd6;
	mul.f32 	%f35, %f5, %f47;
	mul.f32 	%f36, %f5, %f48;
	mul.f32 	%f37, %f5, %f49;
	add.s64 	%rd20, %rd18, %rd16;
	atom.global.add.f32 	%f38, [%rd20], %f35;
	atom.global.add.f32 	%f39, [%rd20+4], %f36;
	atom.global.add.f32 	%f40, [%rd20+8], %f37;
	add.s64 	%rd22, %rd18, %rd14;
	neg.f32 	%f41, %f35;
	atom.global.add.f32 	%f42, [%rd22], %f41;
	neg.f32 	%f43, %f36;
	atom.global.add.f32 	%f44, [%rd22+4], %f43;
	neg.f32 	%f45, %f37;
	atom.global.add.f32 	%f46, [%rd22+8], %f45;
$L__BB3_5:
	ret;

}
	// .globl	calculate_hierarchy_levels
.visible .entry calculate_hierarchy_levels(
	.param .u64 .ptr .align 1 calculate_hierarchy_levels_param_0,
	.param .u64 .ptr .align 1 calculate_hierarchy_levels_param_1,
	.param .u64 .ptr .align 1 calculate_hierarchy_levels_param_2,
	.param .u64 .ptr .align 1 calculate_hierarchy_levels_param_3,
	.param .u64 .ptr .align 1 calculate_hierarchy_levels_param_4,
	.param .u32 calculate_hierarchy_levels_param_5,
	.param .u32 calculate_hierarchy_levels_param_6
)
{
	.reg .pred 	%p<5>;
	.reg .b16 	%rs<2>;
	.reg .b32 	%r<12>;
	.reg .b64 	%rd<20>;

	ld.param.u64 	%rd3, [calculate_hierarchy_levels_param_0];
	ld.param.u64 	%rd4, [calculate_hierarchy_levels_param_1];
	ld.param.u64 	%rd5, [calculate_hierarchy_levels_param_2];
	ld.param.u64 	%rd7, [calculate_hierarchy_levels_param_3];
	ld.param.u64 	%rd6, [calculate_hierarchy_levels_param_4];
	ld.param.u32 	%r3, [calculate_hierarchy_levels_param_5];
	cvta.to.global.u64 	%rd1, %rd7;
	mov.u32 	%r4, %ctaid.x;
	mov.u32 	%r5, %ntid.x;
	mov.u32 	%r6, %tid.x;
	mad.lo.s32 	%r1, %r4, %r5, %r6;
	setp.ge.s32 	%p1, %r1, %r3;
	@%p1 bra 	$L__BB4_5;
	cvta.to.global.u64 	%rd8, %rd5;
	mul.wide.s32 	%rd9, %r1, 4;
	add.s64 	%rd10, %rd8, %rd9;
	ld.global.u32 	%r7, [%rd10];
	setp.ne.s32 	%p2, %r7, 2;
	@%p2 bra 	$L__BB4_5;
	cvta.to.global.u64 	%rd11, %rd3;
	add.s64 	%rd13, %rd11, %rd9;
	ld.global.u32 	%r8, [%rd13];
	cvta.to.global.u64 	%rd14, %rd4;
	add.s64 	%rd2, %rd14, %rd9;
	mul.wide.s32 	%rd15, %r8, 4;
	add.s64 	%rd16, %rd1, %rd15;
	ld.global.u32 	%r2, [%rd16];
	setp.lt.s32 	%p3, %r2, 0;
	@%p3 bra 	$L__BB4_5;
	ld.global.u32 	%r9, [%rd2];
	add.s32 	%r10, %r2, 1;
	mul.wide.s32 	%rd17, %r9, 4;
	add.s64 	%rd18, %rd1, %rd17;
	atom.global.max.s32 	%r11, [%rd18], %r10;
	setp.gt.s32 	%p4, %r11, %r2;
	@%p4 bra 	$L__BB4_5;
	cvta.to.global.u64 	%rd19, %rd6;
	mov.b16 	%rs1, 1;
	st.global.u8 	[%rd19], %rs1;
$L__BB4_5:
	ret;

}
	// .globl	calculate_type_centroids
.visible .entry calculate_type_centroids(
	.param .u64 .ptr .align 1 calculate_type_centroids_param_0,
	.param .u64 .ptr .align 1 calculate_type_centroids_param_1,
	.param .u64 .ptr .align 1 calculate_type_centroids_param_2,
	.param .u64 .ptr .align 1 calculate_type_centroids_param_3,
	.param .u32 calculate_type_centroids_param_4,
	.param .u32 calculate_type_centroids_param_5
)
{
	.reg .pred 	%p<5>;
	.reg .b32 	%r<9>;
	.reg .b32 	%f<7>;
	.reg .b64 	%rd<17>;

	ld.param.u64 	%rd1, [calculate_type_centroids_param_0];
	ld.param.u64 	%rd2, [calculate_type_centroids_param_1];
	ld.param.u64 	%rd3, [calculate_type_centroids_param_2];
	ld.param.u64 	%rd4, [calculate_type_centroids_param_3];
	ld.param.u32 	%r4, [calculate_type_centroids_param_4];
	ld.param.u32 	%r3, [calculate_type_centroids_param_5];
	mov.u32 	%r5, %ctaid.x;
	mov.u32 	%r6, %ntid.x;
	mov.u32 	%r7, %tid.x;
	mad.lo.s32 	%r1, %r5, %r6, %r7;
	setp.ge.s32 	%p1, %r1, %r4;
	@%p1 bra 	$L__BB5_3;
	cvta.to.global.u64 	%rd5, %rd1;
	mul.wide.s32 	%rd6, %r1, 4;
	add.s64 	%rd7, %rd5, %rd6;
	ld.global.u32 	%r2, [%rd7];
	setp.lt.s32 	%p2, %r2, 0;
	setp.ge.s32 	%p3, %r2, %r3;
	or.pred  	%p4, %p2, %p3;
	@%p4 bra 	$L__BB5_3;
	cvta.to.global.u64 	%rd8, %rd3;
	mul.wide.u32 	%rd9, %r2, 12;
	add.s64 	%rd10, %rd8, %rd9;
	cvta.to.global.u64 	%rd11, %rd2;
	mul.wide.s32 	%rd12, %r1, 12;
	add.s64 	%rd13, %rd11, %rd12;
	ld.global.f32 	%f1, [%rd13];
	atom.global.add.f32 	%f2, [%rd10], %f1;
	ld.global.f32 	%f3, [%rd13+4];
	atom.global.add.f32 	%f4, [%rd10+4], %f3;
	ld.global.f32 	%f5, [%rd13+8];
	atom.global.add.f32 	%f6, [%rd10+8], %f5;
	cvta.to.global.u64 	%rd14, %rd4;
	mul.wide.u32 	%rd15, %r2, 4;
	add.s64 	%rd16, %rd14, %rd15;
	atom.global.add.u32 	%r8, [%rd16], 1;
$L__BB5_3:
	ret;

}
	// .globl	finalize_type_centroids
.visible .entry finalize_type_centroids(
	.param .u64 .ptr .align 1 finalize_type_centroids_param_0,
	.param .u64 .ptr .align 1 finalize_type_centroids_param_1,
	.param .u32 finalize_type_centroids_param_2
)
{
	.reg .pred 	%p<3>;
	.reg .b32 	%r<7>;
	.reg .b32 	%f<8>;
	.reg .b64 	%rd<9>;

	ld.param.u64 	%rd1, [finalize_type_centroids_param_0];
	ld.param.u64 	%rd2, [finalize_type_centroids_param_1];
	ld.param.u32 	%r3, [finalize_type_centroids_param_2];
	mov.u32 	%r4, %ctaid.x;
	mov.u32 	%r5, %ntid.x;
	mov.u32 	%r6, %tid.x;
	mad.lo.s32 	%r1, %r4, %r5, %r6;
	setp.ge.s32 	%p1, %r1, %r3;
	@%p1 bra 	$L__BB6_3;
	cvta.to.global.u64 	%rd3, %rd2;
	mul.wide.s32 	%rd4, %r1, 4;
	add.s64 	%rd5, %rd3, %rd4;
	ld.global.u32 	%r2, [%rd5];
	setp.lt.s32 	%p2, %r2, 1;
	@%p2 bra 	$L__BB6_3;
	cvta.to.global.u64 	%rd6, %rd1;
	mul.wide.s32 	%rd7, %r1, 12;
	add.s64 	%rd8, %rd6, %rd7;
	ld.global.f32 	%f1, [%rd8];
	cvt.rn.f32.u32 	%f2, %r2;
	div.rn.f32 	%f3, %f1, %f2;
	st.global.f32 	[%rd8], %f3;
	ld.global.f32 	%f4, [%rd8+4];
	div.rn.f32 	%f5, %f4, %f2;
	st.global.f32 	[%rd8+4], %f5;
	ld.global.f32 	%f6, [%rd8+8];
	div.rn.f32 	%f7, %f6, %f2;
	st.global.f32 	[%rd8+8], %f7;
$L__BB6_3:
	ret;

}
	// .globl	apply_dynamic_relationship_force
.visible .entry apply_dynamic_relationship_force(
	.param .u64 .ptr .align 1 apply_dynamic_relationship_force_param_0,
	.param .u64 .ptr .align 1 apply_dynamic_relationship_force_param_1,
	.param .u64 .ptr .align 1 apply_dynamic_relationship_force_param_2,
	.param .u64 .ptr .align 1 apply_dynamic_relationship_force_param_3,
	.param .u64 .ptr .align 1 apply_dynamic_relationship_force_param_4,
	.param .u64 .ptr .align 1 apply_dynamic_relationship_force_param_5,
	.param .u32 apply_dynamic_relationship_force_param_6
)
{
	.reg .pred 	%p<15>;
	.reg .b16 	%rs<4>;
	.reg .b32 	%r<16>;
	.reg .b32 	%f<58>;
	.reg .b64 	%rd<34>;

	ld.param.u64 	%rd3, [apply_dynamic_relationship_force_param_0];
	ld.param.u64 	%rd4, [apply_dynamic_relationship_force_param_1];
	ld.param.u64 	%rd5, [apply_dynamic_relationship_force_param_2];
	ld.param.u64 	%rd6, [apply_dynamic_relationship_force_param_3];
	ld.param.u64 	%rd7, [apply_dynamic_relationship_force_param_4];
	ld.param.u64 	%rd8, [apply_dynamic_relationship_force_param_5];
	ld.param.u32 	%r7, [apply_dynamic_relationship_force_param_6];
	cvta.to.global.u64 	%rd1, %rd8;
	mov.u32 	%r8, %ctaid.x;
	mov.u32 	%r9, %ntid.x;
	mov.u32 	%r10, %tid.x;
	mad.lo.s32 	%r1, %r8, %r9, %r10;
	setp.ge.s32 	%p1, %r1, %r7;
	ld.const.u8 	%rs1, [c_dynamic_relationships+4104];
	setp.eq.s16 	%p2, %rs1, 0;
	or.pred  	%p3, %p1, %p2;
	@%p3 bra 	$L__BB7_14;
	cvta.to.global.u64 	%rd9, %rd3;
	cvta.to.global.u64 	%rd10, %rd4;
	cvta.to.global.u64 	%rd11, %rd5;
	mul.wide.s32 	%rd12, %r1, 4;
	add.s64 	%rd13, %rd9, %rd12;
	ld.global.u32 	%r2, [%rd13];
	add.s64 	%rd14, %rd10, %rd12;
	ld.global.u32 	%r3, [%rd14];
	add.s64 	%rd15, %rd11, %rd12;
	ld.global.u32 	%r11, [%rd15];
	setp.lt.s32 	%p4, %r11, 0;
	ld.const.u32 	%r12, [c_dynamic_relationships+4096];
	setp.ge.s32 	%p5, %r11, %r12;
	or.pred  	%p6, %p4, %p5;
	@%p6 bra 	$L__BB7_14;
	mul.wide.u32 	%rd16, %r11, 16;
	mov.u64 	%rd17, c_dynamic_relationships;
	add.s64 	%rd2, %rd17, %rd16;
	ld.const.f32 	%f54, [%rd2];
	ld.const.f32 	%f2, [%rd2+4];
	abs.f32 	%f19, %f54;
	setp.lt.f32 	%p7, %f19, 0f358637BD;
	@%p7 bra 	$L__BB7_14;
	ld.const.u32 	%r5, [%rd2+8];
	ld.const.u32 	%r6, [%rd2+12];
	cvta.to.global.u64 	%rd18, %rd7;
	mul.wide.s32 	%rd19, %r3, 12;
	add.s64 	%rd20, %rd18, %rd19;
	mul.wide.s32 	%rd21, %r2, 12;
	add.s64 	%rd22, %rd18, %rd21;
	ld.global.f32 	%f20, [%rd20];
	ld.global.f32 	%f21, [%rd22];
	sub.f32 	%f3, %f20, %f21;
	ld.global.f32 	%f22, [%rd20+4];
	ld.global.f32 	%f23, [%rd22+4];
	sub.f32 	%f4, %f22, %f23;
	ld.global.f32 	%f24, [%rd20+8];
	ld.global.f32 	%f25, [%rd22+8];
	sub.f32 	%f5, %f24, %f25;
	mul.f32 	%f26, %f5, %f5;
	fma.rn.f32 	%f27, %f4, %f4, %f26;
	fma.rn.f32 	%f28, %f3, %f3, %f27;
	sqrt.rn.f32 	%f6, %f28;
	setp.lt.f32 	%p8, %f6, 0f358637BD;
	@%p8 bra 	$L__BB7_14;
	setp.eq.s32 	%p9, %r6, 3;
	@%p9 bra 	$L__BB7_8;
	setp.ne.s32 	%p10, %r6, 2;
	@%p10 bra 	$L__BB7_9;
	setp.eq.s64 	%p11, %rd6, 0;
	@%p11 bra 	$L__BB7_9;
	cvta.to.global.u64 	%rd23, %rd6;
	mul.wide.s32 	%rd24, %r2, 4;
	add.s64 	%rd25, %rd23, %rd24;
	ld.global.u32 	%r14, [%rd25];
	cvt.rn.f32.s32 	%f29, %r14;
	mul.wide.s32 	%rd26, %r3, 4;
	add.s64 	%rd27, %rd23, %rd26;
	ld.global.u32 	%r15, [%rd27];
	cvt.rn.f32.s32 	%f30, %r15;
	add.f32 	%f31, %f29, %f30;
	mul.f32 	%f32, %f31, 0f3F000000;
	ld.const.f32 	%f33, [c_semantic_config+160];
	fma.rn.f32 	%f34, %f33, %f32, 0f3F800000;
	ld.const.f32 	%f35, [c_semantic_config+164];
	min.f32 	%f36, %f34, %f35;
	mul.f32 	%f54, %f54, %f36;
	bra.uni 	$L__BB7_9;
$L__BB7_8:
	setp.ge.f32 	%p12, %f6, %f2;
	@%p12 bra 	$L__BB7_14;
$L__BB7_9:
	sub.f32 	%f40, %f6, %f2;
	mul.f32 	%f9, %f40, %f54;
	setp.leu.f32 	%p13, %f6, 0f358637BD;
	mov.f32 	%f55, 0f00000000;
	mov.f32 	%f56, %f55;
	mov.f32 	%f57, %f55;
	@%p13 bra 	$L__BB7_11;
	div.rn.f32 	%f55, %f3, %f6;
	div.rn.f32 	%f56, %f4, %f6;
	div.rn.f32 	%f57, %f5, %f6;
$L__BB7_11:
	div.rn.f32 	%f41, %f9, %f6;
	mul.f32 	%f16, %f41, %f55;
	mul.f32 	%f17, %f41, %f56;
	mul.f32 	%f18, %f41, %f57;
	setp.eq.s32 	%p14, %r5, 0;
	@%p14 bra 	$L__BB7_13;
	add.s64 	%rd29, %rd1, %rd21;
	atom.global.add.f32 	%f42, [%rd29], %f16;
	atom.global.add.f32 	%f43, [%rd29+4], %f17;
	atom.global.add.f32 	%f44, [%rd29+8], %f18;
	bra.uni 	$L__BB7_14;
$L__BB7_13:
	add.s64 	%rd31, %rd1, %rd21;
	atom.global.add.f32 	%f45, [%rd31], %f16;
	atom.global.add.f32 	%f46, [%rd31+4], %f17;
	atom.global.add.f32 	%f47, [%rd31+8], %f18;
	add.s64 	%rd33, %rd1, %rd19;
	neg.f32 	%f48, %f16;
	atom.global.add.f32 	%f49, [%rd33], %f48;
	neg.f32 	%f50, %f17;
	atom.global.add.f32 	%f51, [%rd33+4], %f50;
	neg.f32 	%f52, %f18;
	atom.global.add.f32 	%f53, [%rd33+8], %f52;
$L__BB7_14:
	ret;

}
	// .globl	apply_physicality_cluster_force
.visible .entry apply_physicality_cluster_force(
	.param .u64 .ptr .align 1 apply_physicality_cluster_force_param_0,
	.param .u64 .ptr .align 1 apply_physicality_cluster_force_param_1,
	.param .u64 .ptr .align 1 apply_physicality_cluster_force_param_2,
	.param .u64 .ptr .align 1 apply_physicality_cluster_force_param_3,
	.param .u32 apply_physicality_cluster_force_param_4
)
{
	.reg .pred 	%p<33>;
	.reg .b16 	%rs<4>;
	.reg .b32 	%r<25>;
	.reg .b32 	%f<147>;
	.reg .b64 	%rd<30>;

	ld.param.u64 	%rd11, [apply_physicality_cluster_force_param_0];
	ld.param.u64 	%rd9, [apply_physicality_cluster_force_param_1];
	ld.param.u64 	%rd12, [apply_physicality_cluster_force_param_2];
	ld.param.u32 	%r10, [apply_physicality_cluster_force_param_4];
	cvta.to.global.u64 	%rd1, %rd12;
	cvta.to.global.u64 	%rd2, %rd11;
	mov.u32 	%r11, %ctaid.x;
	mov.u32 	%r12, %ntid.x;
	mov.u32 	%r13, %tid.x;
	mad.lo.s32 	%r1, %r11, %r12, %r13;
	setp.ge.s32 	%p1, %r1, %r10;
	ld.const.u8 	%rs1, [c_semantic_config+120];
	setp.eq.s16 	%p2, %rs1, 0;
	or.pred  	%p3, %p1, %p2;
	@%p3 bra 	$L__BB8_24;
	mul.wide.s32 	%rd13, %r1, 4;
	add.s64 	%rd14, %rd2, %rd13;
	ld.global.u32 	%r2, [%rd14];
	add.s32 	%r14, %r2, -4;
	setp.lt.u32 	%p4, %r14, -3;
	@%p4 bra 	$L__BB8_24;
	cvta.to.global.u64 	%rd15, %rd9;
	mul.wide.u32 	%rd16, %r2, 12;
	add.s64 	%rd17, %rd15, %rd16;
	mul.wide.s32 	%rd18, %r1, 12;
	add.s64 	%rd19, %rd1, %rd18;
	ld.global.f32 	%f69, [%rd17];
	ld.global.f32 	%f1, [%rd19];
	sub.f32 	%f2, %f69, %f1;
	ld.global.f32 	%f70, [%rd17+4];
	ld.global.f32 	%f3, [%rd19+4];
	sub.f32 	%f4, %f70, %f3;
	ld.global.f32 	%f71, [%rd17+8];
	ld.global.f32 	%f5, [%rd19+8];
	sub.f32 	%f6, %f71, %f5;
	mul.f32 	%f72, %f6, %f6;
	fma.rn.f32 	%f73, %f4, %f4, %f72;
	fma.rn.f32 	%f74, %f2, %f2, %f73;
	sqrt.rn.f32 	%f7, %f74;
	ld.const.f32 	%f8, [c_semantic_config+112];
	setp.leu.f32 	%p5, %f7, %f8;
	mov.f32 	%f126, 0f00000000;
	mov.f32 	%f127, %f126;
	mov.f32 	%f128, %f126;
	@%p5 bra 	$L__BB8_6;
	ld.const.f32 	%f9, [c_semantic_config+108];
	setp.leu.f32 	%p6, %f7, 0f358637BD;
	mov.f32 	%f123, 0f00000000;
	mov.f32 	%f124, %f123;
	mov.f32 	%f125, %f123;
	@%p6 bra 	$L__BB8_5;
	div.rn.f32 	%f123, %f2, %f7;
	div.rn.f32 	%f124, %f4, %f7;
	div.rn.f32 	%f125, %f6, %f7;
$L__BB8_5:
	sub.f32 	%f78, %f7, %f8;
	mul.f32 	%f79, %f9, %f78;
	mul.f32 	%f126, %f79, %f123;
	mul.f32 	%f127, %f79, %f124;
	mul.f32 	%f128, %f79, %f125;
$L__BB8_6:
	setp.lt.s32 	%p7, %r10, 1;
	mov.f32 	%f135, 0f00000000;
	mov.f32 	%f136, %f135;
	mov.f32 	%f137, %f135;
	@%p7 bra 	$L__BB8_23;
	add.f32 	%f25, %f8, %f8;
	ld.const.f32 	%f26, [c_semantic_config+116];
	setp.eq.s32 	%p8, %r10, 1;
	mov.f32 	%f137, 0f00000000;
	mov.b32 	%r24, 0;
	mov.f32 	%f136, %f137;
	mov.f32 	%f135, %f137;
	@%p8 bra 	$L__BB8_18;
	and.b32  	%r24, %r10, 2147483646;
	neg.s32 	%r22, %r1;
	add.s64 	%rd29, %rd2, 4;
	add.s64 	%rd28, %rd1, 12;
	mov.f32 	%f137, 0f00000000;
	mov.b32 	%r23, 0;
$L__BB8_9:
	setp.eq.s32 	%p9, %r22, 0;
	@%p9 bra 	$L__BB8_13;
	ld.global.u32 	%r17, [%rd29+-4];
	setp.eq.s32 	%p10, %r17, %r2;
	setp.eq.s32 	%p11, %r17, 0;
	or.pred  	%p12, %p10, %p11;
	@%p12 bra 	$L__BB8_13;
	ld.global.f32 	%f84, [%rd28+-12];
	sub.f32 	%f30, %f1, %f84;
	ld.global.f32 	%f85, [%rd28+-8];
	sub.f32 	%f31, %f3, %f85;
	ld.global.f32 	%f86, [%rd28+-4];
	sub.f32 	%f32, %f5, %f86;
	mul.f32 	%f87, %f32, %f32;
	fma.rn.f32 	%f88, %f31, %f31, %f87;
	fma.rn.f32 	%f89, %f30, %f30, %f88;
	sqrt.rn.f32 	%f33, %f89;
	setp.geu.f32 	%p13, %f33, %f25;
	setp.leu.f32 	%p14, %f33, 0f358637BD;
	or.pred  	%p15, %p14, %p13;
	@%p15 bra 	$L__BB8_13;
	mul.f32 	%f90, %f33, %f33;
	div.rn.f32 	%f91, %f26, %f90;
	div.rn.f32 	%f92, %f30, %f33;
	div.rn.f32 	%f93, %f31, %f33;
	div.rn.f32 	%f94, %f32, %f33;
	fma.rn.f32 	%f135, %f92, %f91, %f135;
	fma.rn.f32 	%f136, %f93, %f91, %f136;
	fma.rn.f32 	%f137, %f94, %f91, %f137;
$L__BB8_13:
	add.s32 	%r18, %r23, 1;
	setp.eq.s32 	%p16, %r18, %r1;
	@%p16 bra 	$L__BB8_17;
	ld.global.u32 	%r19, [%rd29];
	setp.eq.s32 	%p17, %r19, %r2;
	setp.eq.s32 	%p18, %r19, 0;
	or.pred  	%p19, %p17, %p18;
	@%p19 bra 	$L__BB8_17;
	ld.global.f32 	%f95, [%rd28];
	sub.f32 	%f40, %f1, %f95;
	ld.global.f32 	%f96, [%rd28+4];
	sub.f32 	%f41, %f3, %f96;
	ld.global.f32 	%f97, [%rd28+8];
	sub.f32 	%f42, %f5, %f97;
	mul.f32 	%f98, %f42, %f42;
	fma.rn.f32 	%f99, %f41, %f41, %f98;
	fma.rn.f32 	%f100, %f40, %f40, %f99;
	sqrt.rn.f32 	%f43, %f100;
	setp.geu.f32 	%p20, %f43, %f25;
	setp.leu.f32 	%p21, %f43, 0f358637BD;
	or.pred  	%p22, %p21, %p20;
	@%p22 bra 	$L__BB8_17;
	mul.f32 	%f101, %f43, %f43;
	div.rn.f32 	%f102, %f26, %f101;
	div.rn.f32 	%f103, %f40, %f43;
	div.rn.f32 	%f104, %f41, %f43;
	div.rn.f32 	%f105, %f42, %f43;
	fma.rn.f32 	%f135, %f103, %f102, %f135;
	fma.rn.f32 	%f136, %f104, %f102, %f136;
	fma.rn.f32 	%f137, %f105, %f102, %f137;
$L__BB8_17:
	add.s32 	%r23, %r23, 2;
	add.s32 	%r22, %r22, 2;
	add.s64 	%rd29, %rd29, 8;
	add.s64 	%rd28, %rd28, 24;
	setp.ne.s32 	%p23, %r23, %r24;
	@%p23 bra 	$L__BB8_9;
$L__BB8_18:
	and.b32  	%r20, %r10, 1;
	setp.eq.b32 	%p24, %r20, 1;
	not.pred 	%p25, %p24;
	@%p25 bra 	$L__BB8_23;
	setp.eq.s32 	%p26, %r24, %r1;
	@%p26 bra 	$L__BB8_23;
	mul.wide.u32 	%rd20, %r24, 4;
	add.s64 	%rd21, %rd2, %rd20;
	ld.global.u32 	%r21, [%rd21];
	setp.eq.s32 	%p27, %r21, %r2;
	setp.eq.s32 	%p28, %r21, 0;
	or.pred  	%p29, %p27, %p28;
	@%p29 bra 	$L__BB8_23;
	mul.wide.u32 	%rd22, %r24, 12;
	add.s64 	%rd23, %rd1, %rd22;
	ld.global.f32 	%f106, [%rd23];
	sub.f32 	%f56, %f1, %f106;
	ld.global.f32 	%f107, [%rd23+4];
	sub.f32 	%f57, %f3, %f107;
	ld.global.f32 	%f108, [%rd23+8];
	sub.f32 	%f58, %f5, %f108;
	mul.f32 	%f109, %f58, %f58;
	fma.rn.f32 	%f110, %f57, %f57, %f109;
	fma.rn.f32 	%f111, %f56, %f56, %f110;
	sqrt.rn.f32 	%f59, %f111;
	setp.geu.f32 	%p30, %f59, %f25;
	setp.leu.f32 	%p31, %f59, 0f358637BD;
	or.pred  	%p32, %p31, %p30;
	@%p32 bra 	$L__BB8_23;
	mul.f32 	%f112, %f59, %f59;
	div.rn.f32 	%f113, %f26, %f112;
	div.rn.f32 	%f114, %f56, %f59;
	div.rn.f32 	%f115, %f57, %f59;
	div.rn.f32 	%f116, %f58, %f59;
	fma.rn.f32 	%f135, %f114, %f113, %f135;
	fma.rn.f32 	%f136, %f115, %f113, %f136;
	fma.rn.f32 	%f137, %f116, %f113, %f137;
$L__BB8_23:
	ld.param.u64 	%rd27, [apply_physicality_cluster_force_param_3];
	cvta.to.global.u64 	%rd24, %rd27;
	mul.wide.s32 	%rd25, %r1, 12;
	add.s64 	%rd26, %rd24, %rd25;
	add.f32 	%f117, %f126, %f135;
	atom.global.add.f32 	%f118, [%rd26], %f117;
	add.f32 	%f119, %f127, %f136;
	atom.global.add.f32 	%f120, [%rd26+4], %f119;
	add.f32 	%f121, %f128, %f137;
	atom.global.add.f32 	%f122, [%rd26+8], %f121;
$L__BB8_24:
	ret;

}
	// .globl	apply_role_cluster_force
.visible .entry apply_role_cluster_force(
	.param .u64 .ptr .align 1 apply_role_cluster_force_param_0,
	.param .u64 .ptr .align 1 apply_role_cluster_force_param_1,
	.param .u64 .ptr .align 1 apply_role_cluster_force_param_2,
	.param .u64 .ptr .align 1 apply_role_cluster_force_param_3,
	.param .u32 apply_role_cluster_force_param_4
)
{
	.reg .pred 	%p<33>;
	.reg .b16 	%rs<4>;
	.reg .b32 	%r<25>;
	.reg .b32 	%f<147>;
	.reg .b64 	%rd<30>;

	ld.param.u64 	%rd11, [apply_role_cluster_force_param_0];
	ld.param.u64 	%rd9, [apply_role_cluster_force_param_1];
	ld.param.u64 	%rd12, [apply_role_cluster_force_param_2];
	ld.param.u32 	%r10, [apply_role_cluster_force_param_4];
	cvta.to.global.u64 	%rd1, %rd12;
	cvta.to.global.u64 	%rd2, %rd11;
	mov.u32 	%r11, %ctaid.x;
	mov.u32 	%r12, %ntid.x;
	mov.u32 	%r13, %tid.x;
	mad.lo.s32 	%r1, %r11, %r12, %r13;
	setp.ge.s32 	%p1, %r1, %r10;
	ld.const.u8 	%rs1, [c_semantic_config+136];
	setp.eq.s16 	%p2, %rs1, 0;
	or.pred  	%p3, %p1, %p2;
	@%p3 bra 	$L__BB9_24;
	mul.wide.s32 	%rd13, %r1, 4;
	add.s64 	%rd14, %rd2, %rd13;
	ld.global.u32 	%r2, [%rd14];
	add.s32 	%r14, %r2, -5;
	setp.lt.u32 	%p4, %r14, -4;
	@%p4 bra 	$L__BB9_24;
	cvta.to.global.u64 	%rd15, %rd9;
	mul.wide.u32 	%rd16, %r2, 12;
	add.s64 	%rd17, %rd15, %rd16;
	mul.wide.s32 	%rd18, %r1, 12;
	add.s64 	%rd19, %rd1, %rd18;
	ld.global.f32 	%f69, [%rd17];
	ld.global.f32 	%f1, [%rd19];
	sub.f32 	%f2, %f69, %f1;
	ld.global.f32 	%f70, [%rd17+4];
	ld.global.f32 	%f3, [%rd19+4];
	sub.f32 	%f4, %f70, %f3;
	ld.global.f32 	%f71, [%rd17+8];
	ld.global.f32 	%f5, [%rd19+8];
	sub.f32 	%f6, %f71, %f5;
	mul.f32 	%f72, %f6, %f6;
	fma.rn.f32 	%f73, %f4, %f4, %f72;
	fma.rn.f32 	%f74, %f2, %f2, %f73;
	sqrt.rn.f32 	%f7, %f74;
	ld.const.f32 	%f8, [c_semantic_config+128];
	setp.leu.f32 	%p5, %f7, %f8;
	mov.f32 	%f126, 0f00000000;
	mov.f32 	%f127, %f126;
	mov.f32 	%f128, %f126;
	@%p5 bra 	$L__BB9_6;
	ld.const.f32 	%f9, [c_semantic_config+124];
	setp.leu.f32 	%p6, %f7, 0f358637BD;
	mov.f32 	%f123, 0f00000000;
	mov.f32 	%f124, %f123;
	mov.f32 	%f125, %f123;
	@%p6 bra 	$L__BB9_5;
	div.rn.f32 	%f123, %f2, %f7;
	div.rn.f32 	%f124, %f4, %f7;
	div.rn.f32 	%f125, %f6, %f7;
$L__BB9_5:
	sub.f32 	%f78, %f7, %f8;
	mul.f32 	%f79, %f9, %f78;
	mul.f32 	%f126, %f79, %f123;
	mul.f32 	%f127, %f79, %f124;
	mul.f32 	%f128, %f79, %f125;
$L__BB9_6:
	setp.lt.s32 	%p7, %r10, 1;
	mov.f32 	%f135, 0f00000000;
	mov.f32 	%f136, %f135;
	mov.f32 	%f137, %f135;
	@%p7 bra 	$L__BB9_23;
	add.f32 	%f25, %f8, %f8;
	ld.const.f32 	%f26, [c_semantic_config+132];
	setp.eq.s32 	%p8, %r10, 1;
	mov.f32 	%f137, 0f00000000;
	mov.b32 	%r24, 0;
	mov.f32 	%f136, %f137;
	mov.f32 	%f135, %f137;
	@%p8 bra 	$L__BB9_18;
	and.b32  	%r24, %r10, 2147483646;
	neg.s32 	%r22, %r1;
	add.s64 	%rd29, %rd2, 4;
	add.s64 	%rd28, %rd1, 12;
	mov.f32 	%f137, 0f00000000;
	mov.b32 	%r23, 0;
$L__BB9_9:
	setp.eq.s32 	%p9, %r22, 0;
	@%p9 bra 	$L__BB9_13;
	ld.global.u32 	%r17, [%rd29+-4];
	setp.eq.s32 	%p10, %r17, %r2;
	setp.eq.s32 	%p11, %r17, 0;
	or.pred  	%p12, %p10, %p11;
	@%p12 bra 	$L__BB9_13;
	ld.global.f32 	%f84, [%rd28+-12];
	sub.f32 	%f30, %f1, %f84;
	ld.global.f32 	%f85, [%rd28+-8];
	sub.f32 	%f31, %f3, %f85;
	ld.global.f32 	%f86, [%rd28+-4];
	sub.f32 	%f32, %f5, %f86;
	mul.f32 	%f87, %f32, %f32;
	fma.rn.f32 	%f88, %f31, %f31, %f87;
	fma.rn.f32 	%f89, %f30, %f30, %f88;
	sqrt.rn.f32 	%f33, %f89;
	setp.geu.f32 	%p13, %f33, %f25;
	setp.leu.f32 	%p14, %f33, 0f358637BD;
	or.pred  	%p15, %p14, %p13;
	@%p15 bra 	$L__BB9_13;
	mul.f32 	%f90, %f33, %f33;
	div.rn.f32 	%f91, %f26, %f90;
	div.rn.f32 	%f92, %f30, %f33;
	div.rn.f32 	%f93, %f31, %f33;
	div.rn.f32 	%f94, %f32, %f33;
	fma.rn.f32 	%f135, %f92, %f91, %f135;
	fma.rn.f32 	%f136, %f93, %f91, %f136;
	fma.rn.f32 	%f137, %f94, %f91, %f137;
$L__BB9_13:
	add.s32 	%r18, %r23, 1;
	setp.eq.s32 	%p16, %r18, %r1;
	@%p16 bra 	$L__BB9_17;
	ld.global.u32 	%r19, [%rd29];
	setp.eq.s32 	%p17, %r19, %r2;
	setp.eq.s32 	%p18, %r19, 0;
	or.pred  	%p19, %p17, %p18;
	@%p19 bra 	$L__BB9_17;
	ld.global.f32 	%f95, [%rd28];
	sub.f32 	%f40, %f1, %f95;
	ld.global.f32 	%f96, [%rd28+4];
	sub.f32 	%f41, %f3, %f96;
	ld.global.f32 	%f97, [%rd28+8];
	sub.f32 	%f42, %f5, %f97;
	mul.f32 	%f98, %f42, %f42;
	fma.rn.f32 	%f99, %f41, %f41, %f98;
	fma.rn.f32 	%f100, %f40, %f40, %f99;
	sqrt.rn.f32 	%f43, %f100;
	setp.geu.f32 	%p20, %f43, %f25;
	setp.leu.f32 	%p21, %f43, 0f358637BD;
	or.pred  	%p22, %p21, %p20;
	@%p22 bra 	$L__BB9_17;
	mul.f32 	%f101, %f43, %f43;
	div.rn.f32 	%f102, %f26, %f101;
	div.rn.f32 	%f103, %f40, %f43;
	div.rn.f32 	%f104, %f41, %f43;
	div.rn.f32 	%f105, %f42, %f43;
	fma.rn.f32 	%f135, %f103, %f102, %f135;
	fma.rn.f32 	%f136, %f104, %f102, %f136;
	fma.rn.f32 	%f137, %f105, %f102, %f137;
$L__BB9_17:
	add.s32 	%r23, %r23, 2;
	add.s32 	%r22, %r22, 2;
	add.s64 	%rd29, %rd29, 8;
	add.s64 	%rd28, %rd28, 24;
	setp.ne.s32 	%p23, %r23, %r24;
	@%p23 bra 	$L__BB9_9;
$L__BB9_18:
	and.b32  	%r20, %r10, 1;
	setp.eq.b32 	%p24, %r20, 1;
	not.pred 	%p25, %p24;
	@%p25 bra 	$L__BB9_23;
	setp.eq.s32 	%p26, %r24, %r1;
	@%p26 bra 	$L__BB9_23;
	mul.wide.u32 	%rd20, %r24, 4;
	add.s64 	%rd21, %rd2, %rd20;
	ld.global.u32 	%r21, [%rd21];
	setp.eq.s32 	%p27, %r21, %r2;
	setp.eq.s32 	%p28, %r21, 0;
	or.pred  	%p29, %p27, %p28;
	@%p29 bra 	$L__BB9_23;
	mul.wide.u32 	%rd22, %r24, 12;
	add.s64 	%rd23, %rd1, %rd22;
	ld.global.f32 	%f106, [%rd23];
	sub.f32 	%f56, %f1, %f106;
	ld.global.f32 	%f107, [%rd23+4];
	sub.f32 	%f57, %f3, %f107;
	ld.global.f32 	%f108, [%rd23+8];
	sub.f32 	%f58, %f5, %f108;
	mul.f32 	%f109, %f58, %f58;
	fma.rn.f32 	%f110, %f57, %f57, %f109;
	fma.rn.f32 	%f111, %f56, %f56, %f110;
	sqrt.rn.f32 	%f59, %f111;
	setp.geu.f32 	%p30, %f59, %f25;
	setp.leu.f32 	%p31, %f59, 0f358637BD;
	or.pred  	%p32, %p31, %p30;
	@%p32 bra 	$L__BB9_23;
	mul.f32 	%f112, %f59, %f59;
	div.rn.f32 	%f113, %f26, %f112;
	div.rn.f32 	%f114, %f56, %f59;
	div.rn.f32 	%f115, %f57, %f59;
	div.rn.f32 	%f116, %f58, %f59;
	fma.rn.f32 	%f135, %f114, %f113, %f135;
	fma.rn.f32 	%f136, %f115, %f113, %f136;
	fma.rn.f32 	%f137, %f116, %f113, %f137;
$L__BB9_23:
	ld.param.u64 	%rd27, [apply_role_cluster_force_param_3];
	cvta.to.global.u64 	%rd24, %rd27;
	mul.wide.s32 	%rd25, %r1, 12;
	add.s64 	%rd26, %rd24, %rd25;
	add.f32 	%f117, %f126, %f135;
	atom.global.add.f32 	%f118, [%rd26], %f117;
	add.f32 	%f119, %f127, %f136;
	atom.global.add.f32 	%f120, [%rd26+4], %f119;
	add.f32 	%f121, %f128, %f137;
	atom.global.add.f32 	%f122, [%rd26+8], %f121;
$L__BB9_24:
	ret;

}
	// .globl	apply_maturity_layout_force
.visible .entry apply_maturity_layout_force(
	.param .u64 .ptr .align 1 apply_maturity_layout_force_param_0,
	.param .u64 .ptr .align 1 apply_maturity_layout_force_param_1,
	.param .u64 .ptr .align 1 apply_maturity_layout_force_param_2,
	.param .u32 apply_maturity_layout_force_param_3
)
{
	.reg .pred 	%p<7>;
	.reg .b16 	%rs<4>;
	.reg .b32 	%r<8>;
	.reg .b32 	%f<14>;
	.reg .b64 	%rd<12>;

	ld.param.u64 	%rd1, [apply_maturity_layout_force_param_0];
	ld.param.u64 	%rd2, [apply_maturity_layout_force_param_1];
	ld.param.u64 	%rd3, [apply_maturity_layout_force_param_2];
	ld.param.u32 	%r3, [apply_maturity_layout_force_param_3];
	mov.u32 	%r4, %ctaid.x;
	mov.u32 	%r5, %ntid.x;
	mov.u32 	%r6, %tid.x;
	mad.lo.s32 	%r1, %r4, %r5, %r6;
	setp.ge.s32 	%p1, %r1, %r3;
	ld.const.u8 	%rs1, [c_semantic_config+152];
	setp.eq.s16 	%p2, %rs1, 0;
	or.pred  	%p3, %p1, %p2;
	@%p3 bra 	$L__BB10_7;
	cvta.to.global.u64 	%rd4, %rd1;
	mul.wide.s32 	%rd5, %r1, 4;
	add.s64 	%rd6, %rd4, %rd5;
	ld.global.u32 	%r2, [%rd6];
	add.s32 	%r7, %r2, -4;
	setp.lt.u32 	%p4, %r7, -3;
	@%p4 bra 	$L__BB10_7;
	mov.f32 	%f13, 0f00000000;
	setp.eq.s32 	%p5, %r2, 3;
	@%p5 bra 	$L__BB10_5;
	setp.eq.s32 	%p6, %r2, 2;
	@%p6 bra 	$L__BB10_6;
	ld.const.f32 	%f5, [c_semantic_config+148];
	neg.f32 	%f13, %f5;
	bra.uni 	$L__BB10_6;
$L__BB10_5:
	ld.const.f32 	%f13, [c_semantic_config+148];
$L__BB10_6:
	cvta.to.global.u64 	%rd7, %rd2;
	mul.wide.s32 	%rd8, %r1, 12;
	add.s64 	%rd9, %rd7, %rd8;
	ld.global.f32 	%f6, [%rd9+8];
	sub.f32 	%f7, %f13, %f6;
	ld.const.f32 	%f8, [c_semantic_config+144];
	mul.f32 	%f9, %f7, %f8;
	cvta.to.global.u64 	%rd10, %rd3;
	add.s64 	%rd11, %rd10, %rd8;
	atom.global.add.f32 	%f10, [%rd11], 0f00000000;
	atom.global.add.f32 	%f11, [%rd11+4], 0f00000000;
	atom.global.add.f32 	%f12, [%rd11+8], %f9;
$L__BB10_7:
	ret;

}
	// .globl	calculate_physicality_centroids
.visible .entry calculate_physicality_centroids(
	.param .u64 .ptr .align 1 calculate_physicality_centroids_param_0,
	.param .u64 .ptr .align 1 calculate_physicality_centroids_param_1,
	.param .u64 .ptr .align 1 calculate_physicality_centroids_param_2,
	.param .u64 .ptr .align 1 calculate_physicality_centroids_param_3,
	.param .u32 calculate_physicality_centroids_param_4
)
{
	.reg .pred 	%p<3>;
	.reg .b32 	%r<9>;
	.reg .b32 	%f<7>;
	.reg .b64 	%rd<17>;

	ld.param.u64 	%rd1, [calculate_physicality_centroids_param_0];
	ld.param.u64 	%rd2, [calculate_physicality_centroids_param_1];
	ld.param.u64 	%rd3, [calculate_physicality_centroids_param_2];
	ld.param.u64 	%rd4, [calculate_physicality_centroids_param_3];
	ld.param.u32 	%r3, [calculate_physicality_centroids_param_4];
	mov.u32 	%r4, %ctaid.x;
	mov.u32 	%r5, %ntid.x;
	mov.u32 	%r6, %tid.x;
	mad.lo.s32 	%r1, %r4, %r5, %r6;
	setp.ge.s32 	%p1, %r1, %r3;
	@%p1 bra 	$L__BB11_3;
	cvta.to.global.u64 	%rd5, %rd1;
	mul.wide.s32 	%rd6, %r1, 4;
	add.s64 	%rd7, %rd5, %rd6;
	ld.global.u32 	%r2, [%rd7];
	add.s32 	%r7, %r2, -4;
	setp.lt.u32 	%p2, %r7, -3;
	@%p2 bra 	$L__BB11_3;
	cvta.to.global.u64 	%rd8, %rd3;
	mul.wide.u32 	%rd9, %r2, 12;
	add.s64 	%rd10, %rd8, %rd9;
	cvta.to.global.u64 	%rd11, %rd2;
	mul.wide.s32 	%rd12, %r1, 12;
	add.s64 	%rd13, %rd11, %rd12;
	ld.global.f32 	%f1, [%rd13];
	atom.global.add.f32 	%f2, [%rd10], %f1;
	ld.global.f32 	%f3, [%rd13+4];
	atom.global.add.f32 	%f4, [%rd10+4], %f3;
	ld.global.f32 	%f5, [%rd13+8];
	atom.global.add.f32 	%f6, [%rd10+8], %f5;
	cvta.to.global.u64 	%rd14, %rd4;
	mul.wide.u32 	%rd15, %r2, 4;
	add.s64 	%rd16, %rd14, %rd15;
	atom.global.add.u32 	%r8, [%rd16], 1;
$L__BB11_3:
	ret;

}
	// .globl	finalize_physicality_centroids
.visible .entry finalize_physicality_centroids(
	.param .u64 .ptr .align 1 finalize_physicality_centroids_param_0,
	.param .u64 .ptr .align 1 finalize_physicality_centroids_param_1
)
{
	.reg .pred 	%p<3>;
	.reg .b32 	%r<6>;
	.reg .b32 	%f<8>;
	.reg .b64 	%rd<9>;

	ld.param.u64 	%rd1, [finalize_physicality_centroids_param_0];
	ld.param.u64 	%rd2, [finalize_physicality_centroids_param_1];
	mov.u32 	%r3, %ctaid.x;
	mov.u32 	%r4, %ntid.x;
	mov.u32 	%r5, %tid.x;
	mad.lo.s32 	%r1, %r3, %r4, %r5;
	setp.gt.s32 	%p1, %r1, 3;
	@%p1 bra 	$L__BB12_3;
	cvta.to.global.u64 	%rd3, %rd2;
	mul.wide.s32 	%rd4, %r1, 4;
	add.s64 	%rd5, %rd3, %rd4;
	ld.global.u32 	%r2, [%rd5];
	setp.lt.s32 	%p2, %r2, 1;
	@%p2 bra 	$L__BB12_3;
	cvta.to.global.u64 	%rd6, %rd1;
	mul.wide.s32 	%rd7, %r1, 12;
	add.s64 	%rd8, %rd6, %rd7;
	ld.global.f32 	%f1, [%rd8];
	cvt.rn.f32.u32 	%f2, %r2;
	div.rn.f32 	%f3, %f1, %f2;
	st.global.f32 	[%rd8], %f3;
	ld.global.f32 	%f4, [%rd8+4];
	div.rn.f32 	%f5, %f4, %f2;
	st.global.f32 	[%rd8+4], %f5;
	ld.global.f32 	%f6, [%rd8+8];
	div.rn.f32 	%f7, %f6, %f2;
	st.global.f32 	[%rd8+8], %f7;
$L__BB12_3:
	ret;

}
	// .globl	calculate_role_centroids
.visible .entry calculate_role_centroids(
	.param .u64 .ptr .align 1 calculate_role_centroids_param_0,
	.param .u64 .ptr .align 1 calculate_role_centroids_param_1,
	.param .u64 .ptr .align 1 calculate_role_centroids_param_2,
	.param .u64 .ptr .align 1 calculate_role_centroids_param_3,
	.param .u32 calculate_role_centroids_param_4
)
{
	.reg .pred 	%p<3>;
	.reg .b32 	%r<9>;
	.reg .b32 	%f<7>;
	.reg .b64 	%rd<17>;

	ld.param.u64 	%rd1, [calculate_role_centroids_param_0];
	ld.param.u64 	%rd2, [calculate_role_centroids_param_1];
	ld.param.u64 	%rd3, [calculate_role_centroids_param_2];
	ld.param.u64 	%rd4, [calculate_role_centroids_param_3];
	ld.param.u32 	%r3, [calculate_role_centroids_param_4];
	mov.u32 	%r4, %ctaid.x;
	mov.u32 	%r5, %ntid.x;
	mov.u32 	%r6, %tid.x;
	mad.lo.s32 	%r1, %r4, %r5, %r6;
	setp.ge.s32 	%p1, %r1, %r3;
	@%p1 bra 	$L__BB13_3;
	cvta.to.global.u64 	%rd5, %rd1;
	mul.wide.s32 	%rd6, %r1, 4;
	add.s64 	%rd7, %rd5, %rd6;
	ld.global.u32 	%r2, [%rd7];
	add.s32 	%r7, %r2, -5;
	setp.lt.u32 	%p2, %r7, -4;
	@%p2 bra 	$L__BB13_3;
	cvta.to.global.u64 	%rd8, %rd3;
	mul.wide.u32 	%rd9, %r2, 12;
	add.s64 	%rd10, %rd8, %rd9;
	cvta.to.global.u64 	%rd11, %rd2;
	mul.wide.s32 	%rd12, %r1, 12;
	add.s64 	%rd13, %rd11, %rd12;
	ld.global.f32 	%f1, [%rd13];
	atom.global.add.f32 	%f2, [%rd10], %f1;
	ld.global.f32 	%f3, [%rd13+4];
	atom.global.add.f32 	%f4, [%rd10+4], %f3;
	ld.global.f32 	%f5, [%rd13+8];
	atom.global.add.f32 	%f6, [%rd10+8], %f5;
	cvta.to.global.u64 	%rd14, %rd4;
	mul.wide.u32 	%rd15, %r2, 4;
	add.s64 	%rd16, %rd14, %rd15;
	atom.global.add.u32 	%r8, [%rd16], 1;
$L__BB13_3:
	ret;

}
	// .globl	finalize_role_centroids
.visible .entry finalize_role_centroids(
	.param .u64 .ptr .align 1 finalize_role_centroids_param_0,
	.param .u64 .ptr .align 1 finalize_role_centroids_param_1
)
{
	.reg .pred 	%p<3>;
	.reg .b32 	%r<6>;
	.reg .b32 	%f<8>;
	.reg .b64 	%rd<9>;

	ld.param.u64 	%rd1, [finalize_role_centroids_param_0];
	ld.param.u64 	%rd2, [finalize_role_centroids_param_1];
	mov.u32 	%r3, %ctaid.x;
	mov.u32 	%r4, %ntid.x;
	mov.u32 	%r5, %tid.x;
	mad.lo.s32 	%r1, %r3, %r4, %r5;
	setp.gt.s32 	%p1, %r1, 4;
	@%p1 bra 	$L__BB14_3;
	cvta.to.global.u64 	%rd3, %rd2;
	mul.wide.s32 	%rd4, %r1, 4;
	add.s64 	%rd5, %rd3, %rd4;
	ld.global.u32 	%r2, [%rd5];
	setp.lt.s32 	%p2, %r2, 1;
	@%p2 bra 	$L__BB14_3;
	cvta.to.global.u64 	%rd6, %rd1;
	mul.wide.s32 	%rd7, %r1, 12;
	add.s64 	%rd8, %rd6, %rd7;
	ld.global.f32 	%f1, [%rd8];
	cvt.rn.f32.u32 	%f2, %r2;
	div.rn.f32 	%f3, %f1, %f2;
	st.global.f32 	[%rd8], %f3;
	ld.global.f32 	%f4, [%rd8+4];
	div.rn.f32 	%f5, %f4, %f2;
	st.global.f32 	[%rd8+4], %f5;
	ld.global.f32 	%f6, [%rd8+8];
	div.rn.f32 	%f7, %f6, %f2;
	st.global.f32 	[%rd8+8], %f7;
$L__BB14_3:
	ret;

}


// ===== COMPILED SASS (sm_100) =====

	.target	sm_100

	.elftype	@"ET_EXEC"


//--------------------- .note.nv.tkinfo           --------------------------
	.section	.note.nv.tkinfo,"",@"SHT_NOTE"
	.sectionflags	@"SHF_NOTE_NV_TKINFO"
	.tkinfo
        /*0018*/ 	.word	0x00000002
        /*0030*/ 	.string	""
        /*0030*/ 	.string	"ptxas"
        /*0030*/ 	.string	"Cuda compilation tools, release 13.0, V13.0.88"
        /*0030*/ 	.string	"Build cuda_13.0.r13.0/compiler.36424714_0"
        /*0030*/ 	.string	"-arch sm_100 -m 64 "



//--------------------- .note.nv.cuinfo           --------------------------
	.section	.note.nv.cuinfo,"",@"SHT_NOTE"
	.sectionflags	@"SHF_NOTE_NV_CUINFO"
        /*0018*/ 	.short	0x0002
        /*001a*/ 	.short	0x0064
        /*001c*/ 	.short	0x0082
	.zero		2


//--------------------- .nv.info                  --------------------------
	.section	.nv.info,"",@"SHT_CUDA_INFO"
	.align	4


	//----- nvinfo : EIATTR_REGCOUNT
	.align		4
        /*0000*/ 	.byte	0x04, 0x2f
        /*0002*/ 	.short	(.L_5 - .L_4)
	.align		4
.L_4:
        /*0004*/ 	.word	index@(apply_dag_force)
        /*0008*/ 	.word	0x00000020


	//----- nvinfo : EIATTR_FRAME_SIZE
	.align		4
.L_5:
        /*000c*/ 	.byte	0x04, 0x11
        /*000e*/ 	.short	(.L_7 - .L_6)
	.align		4
.L_6:
        /*0010*/ 	.word	index@($__internal_16_$__cuda_sm3x_div_rn_noftz_f32_slowpath)
        /*0014*/ 	.word	0x00000000


	//----- nvinfo : EIATTR_FRAME_SIZE
	.align		4
.L_7:
        /*0018*/ 	.byte	0x04, 0x11
        /*001a*/ 	.short	(.L_9 - .L_8)
	.align		4
.L_8:
        /*001c*/ 	.word	index@($__internal_15_$__cuda_sm20_sqrt_rn_f32_slowpath)
        /*0020*/ 	.word	0x00000000


	//----- nvinfo : EIATTR_FRAME_SIZE
	.align		4
.L_9:
        /*0024*/ 	.byte	0x04, 0x11
        /*0026*/ 	.short	(.L_11 - .L_10)
	.align		4
.L_10:
        /*0028*/ 	.word	index@(apply_dag_force)
        /*002c*/ 	.word	0x00000000


	//----- nvinfo : EIATTR_REGCOUNT
	.align		4
.L_11:
        /*0030*/ 	.byte	0x04, 0x2f
        /*0032*/ 	.short	(.L_13 - .L_12)
	.align		4
.L_12:
        /*0034*/ 	.word	index@(apply_type_cluster_force)
        /*0038*/ 	.word	0x00000028


	//----- nvinfo : EIATTR_FRAME_SIZE
	.align		4
.L_13:
        /*003c*/ 	.byte	0x04, 0x11
        /*003e*/ 	.short	(.L_15 - .L_14)
	.align		4
.L_14:
        /*0040*/ 	.word	index@($__internal_14_$__cuda_sm3x_div_rn_noftz_f32_slowpath)
        /*0044*/ 	.word	0x00000000


	//----- nvinfo : EIATTR_FRAME_SIZE
	.align		4
.L_15:
        /*0048*/ 	.byte	0x04, 0x11
        /*004a*/ 	.short	(.L_17 - .L_16)
	.align		4
.L_16:
        /*004c*/ 	.word	index@($__internal_13_$__cuda_sm20_sqrt_rn_f32_slowpath)
        /*0050*/ 	.word	0x00000000


	//----- nvinfo : EIATTR_FRAME_SIZE
	.align		4
.L_17:
        /*0054*/ 	.byte	0x04, 0x11
        /*0056*/ 	.short	(.L_19 - .L_18)
	.align		4
.L_18:
        /*0058*/ 	.word	index@(apply_type_cluster_force)
        /*005c*/ 	.word	0x00000000


	//----- nvinfo : EIATTR_REGCOUNT
	.align		4
.L_19:
        /*0060*/ 	.byte	0x04, 0x2f
        /*0062*/ 	.short	(.L_21 - .L_20)
	.align		4
.L_20:
        /*0064*/ 	.word	index@(apply_collision_force)
        /*0068*/ 	.word	0x00000020


	//----- nvinfo : EIATTR_FRAME_SIZE
	.align		4
.L_21:
        /*006c*/ 	.byte	0x04, 0x11
        /*006e*/ 	.short	(.L_23 - .L_22)
	.align		4
.L_22:
        /*0070*/ 	.word	index@($__internal_12_$__cuda_sm3x_div_rn_noftz_f32_slowpath)
        /*0074*/ 	.word	0x00000000


	//----- nvinfo : EIATTR_FRAME_SIZE
	.align		4
.L_23:
        /*0078*/ 	.byte	0x04, 0x11
        /*007a*/ 	.short	(.L_25 - .L_24)
	.align		4
.L_24:
        /*007c*/ 	.word	index@($__internal_11_$__cuda_sm20_sqrt_rn_f32_slowpath)
        /*0080*/ 	.word	0x00000000


	//----- nvinfo : EIATTR_FRAME_SIZE
	.align		4
.L_25:
        /*0084*/ 	.byte	0x04, 0x11
        /*0086*/ 	.short	(.L_27 - .L_26)
	.align		4
.L_26:
        /*0088*/ 	.word	index@(apply_collision_force)
        /*008c*/ 	.word	0x00000000


	//----- nvinfo : EIATTR_REGCOUNT
	.align		4
.L_27:
        /*0090*/ 	.byte	0x04, 0x2f
        /*0092*/ 	.short	(.L_29 - .L_28)
	.align		4
.L_28:
        /*0094*/ 	.word	index@(apply_attribute_spring_force)
        /*0098*/ 	.word	0x00000017


	//----- nvinfo : EIATTR_FRAME_SIZE
	.align		4
.L_29:
        /*009c*/ 	.byte	0x04, 0x11
        /*009e*/ 	.short	(.L_31 - .L_30)
	.align		4
.L_30:
        /*00a0*/ 	.word	index@($__internal_10_$__cuda_sm3x_div_rn_noftz_f32_slowpath)
        /*00a4*/ 	.word	0x00000000


	//----- nvinfo : EIATTR_FRAME_SIZE
	.align		4
.L_31:
        /*00a8*/ 	.byte	0x04, 0x11
        /*00aa*/ 	.short	(.L_33 - .L_32)
	.align		4
.L_32:
        /*00ac*/ 	.word	index@($__internal_9_$__cuda_sm20_sqrt_rn_f32_slowpath)
        /*00b0*/ 	.word	0x00000000


	//----- nvinfo : EIATTR_FRAME_SIZE
	.align		4
.L_33:
        /*00b4*/ 	.byte	0x04, 0x11
        /*00b6*/ 	.short	(.L_35 - .L_34)
	.align		4
.L_34:
        /*00b8*/ 	.word	index@(apply_attribute_spring_force)
        /*00bc*/ 	.word	0x00000000


	//----- nvinfo : EIATTR_REGCOUNT
	.align		4
.L_35:
        /*00c0*/ 	.byte	0x04, 0x2f
        /*00c2*/ 	.short	(.L_37 - .L_36)
	.align		4
.L_36:
        /*00c4*/ 	.word	index@(calculate_hierarchy_levels)
        /*00c8*/ 	.word	0x0000000e


	//----- nvinfo : EIATTR_FRAME_SIZE
	.align		4
.L_37:
        /*00cc*/ 	.byte	0x04, 0x11
        /*00ce*/ 	.short	(.L_39 - .L_38)
	.align		4
.L_38:
        /*00d0*/ 	.word	index@(calculate_hierarchy_levels)
        /*00d4*/ 	.word	0x00000000


	//----- nvinfo : EIATTR_REGCOUNT
	.align		4
.L_39:
        /*00d8*/ 	.byte	0x04, 0x2f
        /*00da*/ 	.short	(.L_41 - .L_40)
	.align		4
.L_40:
        /*00dc*/ 	.word	index@(calculate_type_centroids)
        /*00e0*/ 	.word	0x00000014


	//----- nvinfo : EIATTR_FRAME_SIZE
	.align		4
.L_41:
        /*00e4*/ 	.byte	0x04, 0x11
        /*00e6*/ 	.short	(.L_43 - .L_42)
	.align		4
.L_42:
        /*00e8*/ 	.word	index@(calculate_type_centroids)
        /*00ec*/ 	.word	0x00000000


	//----- nvinfo : EIATTR_REGCOUNT
	.align		4
.L_43:
        /*00f0*/ 	.byte	0x04, 0x2f
        /*00f2*/ 	.short	(.L_45 - .L_44)
	.align		4
.L_44:
        /*00f4*/ 	.word	index@(finalize_type_centroids)
        /*00f8*/ 	.word	0x00000011


	//----- nvinfo : EIATTR_FRAME_SIZE
	.align		4
.L_45:
        /*00fc*/ 	.byte	0x04, 0x11
        /*00fe*/ 	.short	(.L_47 - .L_46)
	.align		4
.L_46:
        /*0100*/ 	.word	index@($__internal_8_$__cuda_sm3x_div_rn_noftz_f32_slowpath)
        /*0104*/ 	.word	0x00000000


	//----- nvinfo : EIATTR_FRAME_SIZE
	.align		4
.L_47:
        /*0108*/ 	.byte	0x04, 0x11
        /*010a*/ 	.short	(.L_49 - .L_48)
	.align		4
.L_48:
        /*010c*/ 	.word	index@(finalize_type_centroids)
        /*0110*/ 	.word	0x00000000


	//----- nvinfo : EIATTR_REGCOUNT
	.align		4
.L_49:
        /*0114*/ 	.byte	0x04, 0x2f
        /*0116*/ 	.short	(.L_51 - .L_50)
	.align		4
.L_50:
        /*0118*/ 	.word	index@(apply_dynamic_relationship_force)
        /*011c*/ 	.word	0x00000018


	//----- nvinfo : EIATTR_FRAME_SIZE
	.align		4
.L_51:
        /*0120*/ 	.byte	0x04, 0x11
        /*0122*/ 	.short	(.L_53 - .L_52)
	.align		4
.L_52:
        /*0124*/ 	.word	index@($__internal_7_$__cuda_sm3x_div_rn_noftz_f32_slowpath)
        /*0128*/ 	.word	0x00000000


	//----- nvinfo : EIATTR_FRAME_SIZE
	.align		4
.L_53:
        /*012c*/ 	.byte	0x04, 0x11
        /*012e*/ 	.short	(.L_55 - .L_54)
	.align		4
.L_54:
        /*0130*/ 	.word	index@($__internal_6_$__cuda_sm20_sqrt_rn_f32_slowpath)
        /*0134*/ 	.word	0x00000000


	//----- nvinfo : EIATTR_FRAME_SIZE
	.align		4
.L_55:
        /*0138*/ 	.byte	0x04, 0x11
        /*013a*/ 	.short	(.L_57 - .L_56)
	.align		4
.L_56:
        /*013c*/ 	.word	index@(apply_dynamic_relationship_force)
        /*0140*/ 	.word	0x00000000


	//----- nvinfo : EIATTR_REGCOUNT
	.align		4
.L_57:
        /*0144*/ 	.byte	0x04, 0x2f
        /*0146*/ 	.short	(.L_59 - .L_58)
	.align		4
.L_58:
        /*0148*/ 	.word	index@(apply_physicality_cluster_force)
        /*014c*/ 	.word	0x00000026


	//----- nvinfo : EIATTR_FRAME_SIZE
	.align		4
.L_59:
        /*0150*/ 	.byte	0x04, 0x11
        /*0152*/ 	.short	(.L_61 - .L_60)
	.align		4
.L_60:
        /*0154*/ 	.word	index@($__internal_5_$__cuda_sm3x_div_rn_noftz_f32_slowpath)
        /*0158*/ 	.word	0x00000000


	//----- nvinfo : EIATTR_FRAME_SIZE
	.align		4
.L_61:
        /*015c*/ 	.byte	0x04, 0x11
        /*015e*/ 	.short	(.L_63 - .L_62)
	.align		4
.L_62:
        /*0160*/ 	.word	index@($__internal_4_$__cuda_sm20_sqrt_rn_f32_slowpath)
        /*0164*/ 	.word	0x00000000


	//----- nvinfo : EIATTR_FRAME_SIZE
	.align		4
.L_63:
        /*0168*/ 	.byte	0x04, 0x11
        /*016a*/ 	.short	(.L_65 - .L_64)
	.align		4
.L_64:
        /*016c*/ 	.word	index@(apply_physicality_cluster_force)
        /*0170*/ 	.word	0x00000000


	//----- nvinfo : EIATTR_REGCOUNT
	.align		4
.L_65:
        /*0174*/ 	.byte	0x04, 0x2f
        /*0176*/ 	.short	(.L_67 - .L_66)
	.align		4
.L_66:
        /*0178*/ 	.word	index@(apply_role_cluster_force)
        /*017c*/ 	.word	0x00000026


	//----- nvinfo : EIATTR_FRAME_SIZE
	.align		4
.L_67:
        /*0180*/ 	.byte	0x04, 0x11
        /*0182*/ 	.short	(.L_69 - .L_68)
	.align		4
.L_68:
        /*0184*/ 	.word	index@($__internal_3_$__cuda_sm3x_div_rn_noftz_f32_slowpath)
        /*0188*/ 	.word	0x00000000


	//----- nvinfo : EIATTR_FRAME_SIZE
	.align		4
.L_69:
        /*018c*/ 	.byte	0x04, 0x11
        /*018e*/ 	.short	(.L_71 - .L_70)
	.align		4
.L_70:
        /*0190*/ 	.word	index@($__internal_2_$__cuda_sm20_sqrt_rn_f32_slowpath)
        /*0194*/ 	.word	0x00000000


	//----- nvinfo : EIATTR_FRAME_SIZE
	.align		4
.L_71:
        /*0198*/ 	.byte	0x04, 0x11
        /*019a*/ 	.short	(.L_73 - .L_72)
	.align		4
.L_72:
        /*019c*/ 	.word	index@(apply_role_cluster_force)
        /*01a0*/ 	.word	0x00000000


	//----- nvinfo : EIATTR_REGCOUNT
	.align		4
.L_73:
        /*01a4*/ 	.byte	0x04, 0x2f
        /*01a6*/ 	.short	(.L_75 - .L_74)
	.align		4
.L_74:
        /*01a8*/ 	.word	index@(apply_maturity_layout_force)
        /*01ac*/ 	.word	0x0000000a


	//----- nvinfo : EIATTR_FRAME_SIZE
	.align		4
.L_75:
        /*01b0*/ 	.byte	0x04, 0x11
        /*01b2*/ 	.short	(.L_77 - .L_76)
	.align		4
.L_76:
        /*01b4*/ 	.word	index@(apply_maturity_layout_force)
        /*01b8*/ 	.word	0x00000000


	//----- nvinfo : EIATTR_REGCOUNT
	.align		4
.L_77:
        /*01bc*/ 	.byte	0x04, 0x2f
        /*01be*/ 	.short	(.L_79 - .L_78)
	.align		4
.L_78:
        /*01c0*/ 	.word	index@(calculate_physicality_centroids)
        /*01c4*/ 	.word	0x00000014


	//----- nvinfo : EIATTR_FRAME_SIZE
	.align		4
.L_79:
        /*01c8*/ 	.byte	0x04, 0x11
        /*01ca*/ 	.short	(.L_81 - .L_80)
	.align		4
.L_80:
        /*01cc*/ 	.word	index@(calculate_physicality_centroids)
        /*01d0*/ 	.word	0x00000000


	//----- nvinfo : EIATTR_REGCOUNT
	.align		4
.L_81:
        /*01d4*/ 	.byte	0x04, 0x2f
        /*01d6*/ 	.short	(.L_83 - .L_82)
	.align		4
.L_82:
        /*01d8*/ 	.word	index@(finalize_physicality_centroids)
        /*01dc*/ 	.word	0x00000011


	//----- nvinfo : EIATTR_FRAME_SIZE
	.align		4
.L_83:
        /*01e0*/ 	.byte	0x04, 0x11
        /*01e2*/ 	.short	(.L_85 - .L_84)
	.align		4
.L_84:
        /*01e4*/ 	.word	index@($__internal_1_$__cuda_sm3x_div_rn_noftz_f32_slowpath)
        /*01e8*/ 	.word	0x00000000


	//----- nvinfo : EIATTR_FRAME_SIZE
	.align		4
.L_85:
        /*01ec*/ 	.byte	0x04, 0x11
        /*01ee*/ 	.short	(.L_87 - .L_86)
	.align		4
.L_86:
        /*01f0*/ 	.word	index@(finalize_physicality_centroids)
        /*01f4*/ 	.word	0x00000000


	//----- nvinfo : EIATTR_REGCOUNT
	.align		4
.L_87:
        /*01f8*/ 	.byte	0x04, 0x2f
        /*01fa*/ 	.short	(.L_89 - .L_88)
	.align		4
.L_88:
        /*01fc*/ 	.word	index@(calculate_role_centroids)
        /*0200*/ 	.word	0x00000014


	//----- nvinfo : EIATTR_FRAME_SIZE
	.align		4
.L_89:
        /*0204*/ 	.byte	0x04, 0x11
        /*0206*/ 	.short	(.L_91 - .L_90)
	.align		4
.L_90:
        /*0208*/ 	.word	index@(calculate_role_centroids)
        /*020c*/ 	.word	0x00000000


	//----- nvinfo : EIATTR_REGCOUNT
	.align		4
.L_91:
        /*0210*/ 	.byte	0x04, 0x2f
        /*0212*/ 	.short	(.L_93 - .L_92)
	.align		4
.L_92:
        /*0214*/ 	.word	index@(finalize_role_centroids)
        /*0218*/ 	.word	0x00000011


	//----- nvinfo : EIATTR_FRAME_SIZE
	.align		4
.L_93:
        /*021c*/ 	.byte	0x04, 0x11
        /*021e*/ 	.short	(.L_95 - .L_94)
	.align		4
.L_94:
        /*0220*/ 	.word	index@($__internal_0_$__cuda_sm3x_div_rn_noftz_f32_slowpath)
        /*0224*/ 	.word	0x00000000


	//----- nvinfo : EIATTR_FRAME_SIZE
	.align		4
.L_95:
        /*0228*/ 	.byte	0x04, 0x11
        /*022a*/ 	.short	(.L_97 - .L_96)
	.align		4
.L_96:
        /*022c*/ 	.word	index@(finalize_role_centroids)
        /*0230*/ 	.word	0x00000000


	//----- nvinfo : EIATTR_MIN_STACK_SIZE
	.align		4
.L_97:
        /*0234*/ 	.byte	0x04, 0x12
        /*0236*/ 	.short	(.L_99 - .L_98)
	.align		4
.L_98:
        /*0238*/ 	.word	index@(finalize_role_centroids)
        /*023c*/ 	.word	0x00000000


	//----- nvinfo : EIATTR_MIN_STACK_SIZE
	.align		4
.L_99:
        /*0240*/ 	.byte	0x04, 0x12
        /*0242*/ 	.short	(.L_101 - .L_100)
	.align		4
.L_100:
        /*0244*/ 	.word	index@(calculate_role_centroids)
        /*0248*/ 	.word	0x00000000


	//----- nvinfo : EIATTR_MIN_STACK_SIZE
	.align		4
.L_101:
        /*024c*/ 	.byte	0x04, 0x12
        /*024e*/ 	.short	(.L_103 - .L_102)
	.align		4
.L_102:
        /*0250*/ 	.word	index@(finalize_physicality_centroids)
        /*0254*/ 	.word	0x00000000


	//----- nvinfo : EIATTR_MIN_STACK_SIZE
	.align		4
.L_103:
        /*0258*/ 	.byte	0x04, 0x12
        /*025a*/ 	.short	(.L_105 - .L_104)
	.align		4
.L_104:
        /*025c*/ 	.word	index@(calculate_physicality_centroids)
        /*0260*/ 	.word	0x00000000


	//----- nvinfo : EIATTR_MIN_STACK_SIZE
	.align		4
.L_105:
        /*0264*/ 	.byte	0x04, 0x12
        /*0266*/ 	.short	(.L_107 - .L_106)
	.align		4
.L_106:
        /*0268*/ 	.word	index@(apply_maturity_layout_force)
        /*026c*/ 	.word	0x00000000


	//----- nvinfo : EIATTR_MIN_STACK_SIZE
	.align		4
.L_107:
        /*0270*/ 	.byte	0x04, 0x12
        /*0272*/ 	.short	(.L_109 - .L_108)
	.align		4
.L_108:
        /*0274*/ 	.word	index@(apply_role_cluster_force)
        /*0278*/ 	.word	0x00000000


	//----- nvinfo : EIATTR_MIN_STACK_SIZE
	.align		4
.L_109:
        /*027c*/ 	.byte	0x04, 0x12
        /*027e*/ 	.short	(.L_111 - .L_110)
	.align		4
.L_110:
        /*0280*/ 	.word	index@(apply_physicality_cluster_force)
        /*0284*/ 	.word	0x00000000


	//----- nvinfo : EIATTR_MIN_STACK_SIZE
	.align		4
.L_111:
        /*0288*/ 	.byte	0x04, 0x12
        /*028a*/ 	.short	(.L_113 - .L_112)
	.align		4
.L_112:
        /*028c*/ 	.word	index@(apply_dynamic_relationship_force)
        /*0290*/ 	.word	0x00000000


	//----- nvinfo : EIATTR_MIN_STACK_SIZE
	.align		4
.L_113:
        /*0294*/ 	.byte	0x04, 0x12
        /*0296*/ 	.short	(.L_115 - .L_114)
	.align		4
.L_114:
        /*0298*/ 	.word	index@(finalize_type_centroids)
        /*029c*/ 	.word	0x00000000


	//----- nvinfo : EIATTR_MIN_STACK_SIZE
	.align		4
.L_115:
        /*02a0*/ 	.byte	0x04, 0x12
        /*02a2*/ 	.short	(.L_117 - .L_116)
	.align		4
.L_116:
        /*02a4*/ 	.word	index@(calculate_type_centroids)
        /*02a8*/ 	.word	0x00000000


	//----- nvinfo : EIATTR_MIN_STACK_SIZE
	.align		4
.L_117:
        /*02ac*/ 	.byte	0x04, 0x12
        /*02ae*/ 	.short	(.L_119 - .L_118)
	.align		4
.L_118:
        /*02b0*/ 	.word	index@(calculate_hierarchy_levels)
        /*02b4*/ 	.word	0x00000000


	//----- nvinfo : EIATTR_MIN_STACK_SIZE
	.align		4
.L_119:
        /*02b8*/ 	.byte	0x04, 0x12
        /*02ba*/ 	.short	(.L_121 - .L_120)
	.align		4
.L_120:
        /*02bc*/ 	.word	index@(apply_attribute_spring_force)
        /*02c0*/ 	.word	0x00000000


	//----- nvinfo : EIATTR_MIN_STACK_SIZE
	.align		4
.L_121:
        /*02c4*/ 	.byte	0x04, 0x12
        /*02c6*/ 	.short	(.L_123 - .L_122)
	.align		4
.L_122:
        /*02c8*/ 	.word	index@(apply_collision_force)
        /*02cc*/ 	.word	0x00000000


	//----- nvinfo : EIATTR_MIN_STACK_SIZE
	.align		4
.L_123:
        /*02d0*/ 	.byte	0x04, 0x12
        /*02d2*/ 	.short	(.L_125 - .L_124)
	.align		4
.L_124:
        /*02d4*/ 	.word	index@(apply_type_cluster_force)
        /*02d8*/ 	.word	0x00000000


	//----- nvinfo : EIATTR_MIN_STACK_SIZE
	.align		4
.L_125:
        /*02dc*/ 	.byte	0x04, 0x12
        /*02de*/ 	.short	(.L_127 - .L_126)
	.align		4
.L_126:
        /*02e0*/ 	.word	index@(apply_dag_force)
        /*02e4*/ 	.word	0x00000000
.L_127:


//--------------------- .nv.compat                --------------------------
	.section	.nv.compat,"",@"SHT_CUDA_COMPAT_INFO"
	.align	4
        /*0000*/ 	.byte	0x02, 0x09, 0x00, 0x00, 0x02, 0x02, 0x01, 0x00, 0x02, 0x05, 0x05, 0x00, 0x03, 0x07, 0x01, 0x01
        /*0010*/ 	.byte	0x02, 0x03, 0x00, 0x00, 0x02, 0x06, 0x01, 0x00, 0x04, 0x0b, 0x08, 0x00, 0x01, 0x00, 0x00, 0x00
        /*0020*/ 	.byte	0x00, 0x00, 0x00, 0x00


//--------------------- .nv.info.finalize_role_centroids --------------------------
	.section	.nv.info.finalize_role_centroids,"",@"SHT_CUDA_INFO"
	.sectionflags	@""
	.align	4


	//----- nvinfo : EIATTR_CUDA_API_VERSION
	.align		4
        /*0000*/ 	.byte	0x04, 0x37
        /*0002*/ 	.short	(.L_129 - .L_128)
.L_128:
        /*0004*/ 	.word	0x00000082


	//----- nvinfo : EIATTR_KPARAM_INFO
	.align		4
.L_129:
        /*0008*/ 	.byte	0x04, 0x17
        /*000a*/ 	.short	(.L_131 - .L_130)
.L_130:
        /*000c*/ 	.word	0x00000000
        /*0010*/ 	.short	0x0001
        /*0012*/ 	.short	0x0008
        /*0014*/ 	.byte	0x00, 0xf5, 0x21, 0x00


	//----- nvinfo : EIATTR_KPARAM_INFO
	.align		4
.L_131:
        /*0018*/ 	.byte	0x04, 0x17
        /*001a*/ 	.short	(.L_133 - .L_132)
.L_132:
        /*001c*/ 	.word	0x00000000
        /*0020*/ 	.short	0x0000
        /*0022*/ 	.short	0x0000
        /*0024*/ 	.byte	0x00, 0xf5, 0x21, 0x00


	//----- nvinfo : EIATTR_SPARSE_MMA_MASK
	.align		4
.L_133:
        /*0028*/ 	.byte	0x03, 0x50
        /*002a*/ 	.short	0x0000


	//----- nvinfo : EIATTR_MAXREG_COUNT
	.align		4
        /*002c*/ 	.byte	0x03, 0x1b
        /*002e*/ 	.short	0x00ff


	//----- nvinfo : EIATTR_MERCURY_ISA_VERSION
	.align		4
        /*0030*/ 	.byte	0x03, 0x5f
        /*0032*/ 	.short	0x0101


	//----- nvinfo : EIATTR_VRC_CTA_INIT_COUNT
	.align		4
        /*0034*/ 	.byte	0x02, 0x4a
	.zero		1
	.zero		1


	//----- nvinfo : EIATTR_EXIT_INSTR_OFFSETS
	.align		4
        /*0038*/ 	.byte	0x04, 0x1c
        /*003a*/ 	.short	(.L_135 - .L_134)


	//   ....[0]....
.L_134:
        /*003c*/ 	.word	0x00000060


	//   ....[1]....
        /*0040*/ 	.word	0x000000c0


	//   ....[2]....
        /*0044*/ 	.word	0x000003f0


	//----- nvinfo : EIATTR_CRS_STACK_SIZE
	.align		4
.L_135:
        /*0048*/ 	.byte	0x04, 0x1e
        /*004a*/ 	.short	(.L_137 - .L_136)
.L_136:
        /*004c*/ 	.word	0x00000000


	//----- nvinfo : EIATTR_CBANK_PARAM_SIZE
	.align		4
.L_137:
        /*0050*/ 	.byte	0x03, 0x19
        /*0052*/ 	.short	0x0010


	//----- nvinfo : EIATTR_PARAM_CBANK
	.align		4
        /*0054*/ 	.byte	0x04, 0x0a
        /*0056*/ 	.short	(.L_139 - .L_138)
	.align		4
.L_138:
        /*0058*/ 	.word	index@(.nv.constant0.finalize_role_centroids)
        /*005c*/ 	.short	0x0380
        /*005e*/ 	.short	0x0010


	//----- nvinfo : EIATTR_SW_WAR
	.align		4
.L_139:
        /*0060*/ 	.byte	0x04, 0x36
        /*0062*/ 	.short	(.L_141 - .L_140)
.L_140:
        /*0064*/ 	.word	0x00000008
.L_141:


//--------------------- .nv.info.calculate_role_centroids --------------------------
	.section	.nv.info.calculate_role_centroids,"",@"SHT_CUDA_INFO"
	.sectionflags	@""
	.align	4


	//----- nvinfo : EIATTR_CUDA_API_VERSION
	.align		4
        /*0000*/ 	.byte	0x04, 0x37
        /*0002*/ 	.short	(.L_143 - .L_142)
.L_142:
        /*0004*/ 	.word	0x00000082


	//----- nvinfo : EIATTR_KPARAM_INFO
	.align		4
.L_143:
        /*0008*/ 	.byte	0x04, 0x17
        /*000a*/ 	.short	(.L_145 - .L_144)
.L_144:
        /*000c*/ 	.word	0x00000000
        /*0010*/ 	.short	0x0004
        /*0012*/ 	.short	0x0020
        /*0014*/ 	.byte	0x00, 0xf0, 0x11, 0x00


	//----- nvinfo : EIATTR_KPARAM_INFO
	.align		4
.L_145:
        /*0018*/ 	.byte	0x04, 0x17
        /*001a*/ 	.short	(.L_147 - .L_146)
.L_146:
        /*001c*/ 	.word	0x00000000
        /*0020*/ 	.short	0x0003
        /*0022*/ 	.short	0x0018
        /*0024*/ 	.byte	0x00, 0xf5, 0x21, 0x00


	//----- nvinfo : EIATTR_KPARAM_INFO
	.align		4
.L_147:
        /*0028*/ 	.byte	0x04, 0x17
        /*002a*/ 	.short	(.L_149 - .L_148)
.L_148:
        /*002c*/ 	.word	0x00000000
        /*0030*/ 	.short	0x0002
        /*0032*/ 	.short	0x0010
        /*0034*/ 	.byte	0x00, 0xf5, 0x21, 0x00


	//----- nvinfo : EIATTR_KPARAM_INFO
	.align		4
.L_149:
        /*0038*/ 	.byte	0x04, 0x17
        /*003a*/ 	.short	(.L_151 - .L_150)
.L_150:
        /*003c*/ 	.word	0x00000000
        /*0040*/ 	.short	0x0001
        /*0042*/ 	.short	0x0008
        /*0044*/ 	.byte	0x00, 0xf5, 0x21, 0x00


	//----- nvinfo : EIATTR_KPARAM_INFO
	.align		4
.L_151:
        /*0048*/ 	.byte	0x04, 0x17
        /*004a*/ 	.short	(.L_153 - .L_152)
.L_152:
        /*004c*/ 	.word	0x00000000
        /*0050*/ 	.short	0x0000
        /*0052*/ 	.short	0x0000
        /*0054*/ 	.byte	0x00, 0xf5, 0x21, 0x00


	//----- nvinfo : EIATTR_SPARSE_MMA_MASK
	.align		4
.L_153:
        /*0058*/ 	.byte	0x03, 0x50
        /*005a*/ 	.short	0x0000


	//----- nvinfo : EIATTR_MAXREG_COUNT
	.align		4
        /*005c*/ 	.byte	0x03, 0x1b
        /*005e*/ 	.short	0x00ff


	//----- nvinfo : EIATTR_MERCURY_ISA_VERSION
	.align		4
        /*0060*/ 	.byte	0x03, 0x5f
        /*0062*/ 	.short	0x0101


	//----- nvinfo : EIATTR_VRC_CTA_INIT_COUNT
	.align		4
        /*0064*/ 	.byte	0x02, 0x4a
	.zero		1
	.zero		1


	//----- nvinfo : EIATTR_EXIT_INSTR_OFFSETS
	.align		4
        /*0068*/ 	.byte	0x04, 0x1c
        /*006a*/ 	.short	(.L_155 - .L_154)


	//   ....[0]....
.L_154:
        /*006c*/ 	.word	0x00000070


	//   ....[1]....
        /*0070*/ 	.word	0x000000e0


	//   ....[2]....
        /*0074*/ 	.word	0x000001d0


	//----- nvinfo : EIATTR_CBANK_PARAM_SIZE
	.align		4
.L_155:
        /*0078*/ 	.byte	0x03, 0x19
        /*007a*/ 	.short	0x0024


	//----- nvinfo : EIATTR_PARAM_CBANK
	.align		4
        /*007c*/ 	.byte	0x04, 0x0a
        /*007e*/ 	.short	(.L_157 - .L_156)
	.align		4
.L_156:
        /*0080*/ 	.word	index@(.nv.constant0.calculate_role_centroids)
        /*0084*/ 	.short	0x0380
        /*0086*/ 	.short	0x0024


	//----- nvinfo : EIATTR_SW_WAR
	.align		4
.L_157:
        /*0088*/ 	.byte	0x04, 0x36
        /*008a*/ 	.short	(.L_159 - .L_158)
.L_158:
        /*008c*/ 	.word	0x00000008
.L_159:


//--------------------- .nv.info.finalize_physicality_centroids --------------------------
	.section	.nv.info.finalize_physicality_centroids,"",@"SHT_CUDA_INFO"
	.sectionflags	@""
	.align	4


	//----- nvinfo : EIATTR_CUDA_API_VERSION
	.align		4
        /*0000*/ 	.byte	0x04, 0x37
        /*0002*/ 	.short	(.L_161 - .L_160)
.L_160:
        /*0004*/ 	.word	0x00000082


	//----- nvinfo : EIATTR_KPARAM_INFO
	.align		4
.L_161:
        /*0008*/ 	.byte	0x04, 0x17
        /*000a*/ 	.short	(.L_163 - .L_162)
.L_162:
        /*000c*/ 	.word	0x00000000
        /*0010*/ 	.short	0x0001
        /*0012*/ 	.short	0x0008
        /*0014*/ 	.byte	0x00, 0xf5, 0x21, 0x00


	//----- nvinfo : EIATTR_KPARAM_INFO
	.align		4
.L_163:
        /*0018*/ 	.byte	0x04, 0x17
        /*001a*/ 	.short	(.L_165 - .L_164)
.L_164:
        /*001c*/ 	.word	0x00000000
        /*0020*/ 	.short	0x0000
        /*0022*/ 	.short	0x0000
        /*0024*/ 	.byte	0x00, 0xf5, 0x21, 0x00


	//----- nvinfo : EIATTR_SPARSE_MMA_MASK
	.align		4
.L_165:
        /*0028*/ 	.byte	0x03, 0x50
        /*002a*/ 	.short	0x0000


	//----- nvinfo : EIATTR_MAXREG_COUNT
	.align		4
        /*002c*/ 	.byte	0x03, 0x1b
        /*002e*/ 	.short	0x00ff


	//----- nvinfo : EIATTR_MERCURY_ISA_VERSION
	.align		4
        /*0030*/ 	.byte	0x03, 0x5f
        /*0032*/ 	.short	0x0101


	//----- nvinfo : EIATTR_VRC_CTA_INIT_COUNT
	.align		4
        /*0034*/ 	.byte	0x02, 0x4a
	.zero		1
	.zero		1


	//----- nvinfo : EIATTR_EXIT_INSTR_OFFSETS
	.align		4
        /*0038*/ 	.byte	0x04, 0x1c
        /*003a*/ 	.short	(.L_167 - .L_166)


	//   ....[0]....
.L_166:
        /*003c*/ 	.word	0x00000060


	//   ....[1]....
        /*0040*/ 	.word	0x000000c0


	//   ....[2]....
        /*0044*/ 	.word	0x000003f0


	//----- nvinfo : EIATTR_CRS_STACK_SIZE
	.align		4
.L_167:
        /*0048*/ 	.byte	0x04, 0x1e
        /*004a*/ 	.short	(.L_169 - .L_168)
.L_168:
        /*004c*/ 	.word	0x00000000


	//----- nvinfo : EIATTR_CBANK_PARAM_SIZE
	.align		4
.L_169:
        /*0050*/ 	.byte	0x03, 0x19
        /*0052*/ 	.short	0x0010


	//----- nvinfo : EIATTR_PARAM_CBANK
	.align		4
        /*0054*/ 	.byte	0x04, 0x0a
        /*0056*/ 	.short	(.L_171 - .L_170)
	.align		4
.L_170:
        /*0058*/ 	.word	index@(.nv.constant0.finalize_physicality_centroids)
        /*005c*/ 	.short	0x0380
        /*005e*/ 	.short	0x0010


	//----- nvinfo : EIATTR_SW_WAR
	.align		4
.L_171:
        /*0060*/ 	.byte	0x04, 0x36
        /*0062*/ 	.short	(.L_173 - .L_172)
.L_172:
        /*0064*/ 	.word	0x00000008
.L_173:


//--------------------- .nv.info.calculate_physicality_centroids --------------------------
	.section	.nv.info.calculate_physicality_centroids,"",@"SHT_CUDA_INFO"
	.sectionflags	@""
	.align	4


	//----- nvinfo : EIATTR_CUDA_API_VERSION
	.align		4
        /*0000*/ 	.byte	0x04, 0x37
        /*0002*/ 	.short	(.L_175 - .L_174)
.L_174:
        /*0004*/ 	.word	0x00000082


	//----- nvinfo : EIATTR_KPARAM_INFO
	.align		4
.L_175:
        /*0008*/ 	.byte	0x04, 0x17
        /*000a*/ 	.short	(.L_177 - .L_176)
.L_176:
        /*000c*/ 	.word	0x00000000
        /*0010*/ 	.short	0x0004
        /*0012*/ 	.short	0x0020
        /*0014*/ 	.byte	0x00, 0xf0, 0x11, 0x00


	//----- nvinfo : EIATTR_KPARAM_INFO
	.align		4
.L_177:
        /*0018*/ 	.byte	0x04, 0x17
        /*001a*/ 	.short	(.L_179 - .L_178)
.L_178:
        /*001c*/ 	.word	0x00000000
        /*0020*/ 	.short	0x0003
        /*0022*/ 	.short	0x0018
        /*0024*/ 	.byte	0x00, 0xf5, 0x21, 0x00


	//----- nvinfo : EIATTR_KPARAM_INFO
	.align		4
.L_179:
        /*0028*/ 	.byte	0x04, 0x17
        /*002a*/ 	.short	(.L_181 - .L_180)
.L_180:
        /*002c*/ 	.word	0x00000000
        /*0030*/ 	.short	0x0002
        /*0032*/ 	.short	0x0010
        /*0034*/ 	.byte	0x00, 0xf5, 0x21, 0x00


	//----- nvinfo : EIATTR_KPARAM_INFO
	.align		4
.L_181:
        /*0038*/ 	.byte	0x04, 0x17
        /*003a*/ 	.short	(.L_183 - .L_182)
.L_182:
        /*003c*/ 	.word	0x00000000
        /*0040*/ 	.short	0x0001
        /*0042*/ 	.short	0x0008
        /*0044*/ 	.byte	0x00, 0xf5, 0x21, 0x00


	//----- nvinfo : EIATTR_KPARAM_INFO
	.align		4
.L_183:
        /*0048*/ 	.byte	0x04, 0x17
        /*004a*/ 	.short	(.L_185 - .L_184)
.L_184:
        /*004c*/ 	.word	0x00000000
        /*0050*/ 	.short	0x0000
        /*0052*/ 	.short	0x0000
        /*0054*/ 	.byte	0x00, 0xf5, 0x21, 0x00


	//----- nvinfo : EIATTR_SPARSE_MMA_MASK
	.align		4
.L_185:
        /*0058*/ 	.byte	0x03, 0x50
        /*005a*/ 	.short	0x0000


	//----- nvinfo : EIATTR_MAXREG_COUNT
	.align		4
        /*005c*/ 	.byte	0x03, 0x1b
        /*005e*/ 	.short	0x00ff


	//----- nvinfo : EIATTR_MERCURY_ISA_VERSION
	.align		4
        /*0060*/ 	.byte	0x03, 0x5f
        /*0062*/ 	.short	0x0101


	//----- nvinfo : EIATTR_VRC_CTA_INIT_COUNT
	.align		4
        /*0064*/ 	.byte	0x02, 0x4a
	.zero		1
	.zero		1


	//----- nvinfo : EIATTR_EXIT_INSTR_OFFSETS
	.align		4
        /*0068*/ 	.byte	0x04, 0x1c
        /*006a*/ 	.short	(.L_187 - .L_186)


	//   ....[0]....
.L_186:
        /*006c*/ 	.word	0x00000070


	//   ....[1]....
        /*0070*/ 	.word	0x000000e0


	//   ....[2]....
        /*0074*/ 	.word	0x000001d0


	//----- nvinfo : EIATTR_CBANK_PARAM_SIZE
	.align		4
.L_187:
        /*0078*/ 	.byte	0x03, 0x19
        /*007a*/ 	.short	0x0024


	//----- nvinfo : EIATTR_PARAM_CBANK
	.align		4
        /*007c*/ 	.byte	0x04, 0x0a
        /*007e*/ 	.short	(.L_189 - .L_188)
	.align		4
.L_188:
        /*0080*/ 	.word	index@(.nv.constant0.calculate_physicality_centroids)
        /*0084*/ 	.short	0x0380
        /*0086*/ 	.short	0x0024


	//----- nvinfo : EIATTR_SW_WAR
	.align		4
.L_189:
        /*0088*/ 	.byte	0x04, 0x36
        /*008a*/ 	.short	(.L_191 - .L_190)
.L_190:
        /*008c*/ 	.word	0x00000008
.L_191:


//--------------------- .nv.info.apply_maturity_layout_force --------------------------
	.section	.nv.info.apply_maturity_layout_force,"",@"SHT_CUDA_INFO"
	.sectionflags	@""
	.align	4


	//----- nvinfo : EIATTR_CUDA_API_VERSION
	.align		4
        /*0000*/ 	.byte	0x04, 0x37
        /*0002*/ 	.short	(.L_193 - .L_192)
.L_192:
        /*0004*/ 	.word	0x00000082


	//----- nvinfo : EIATTR_KPARAM_INFO
	.align		4
.L_193:
        /*0008*/ 	.byte	0x04, 0x17
        /*000a*/ 	.short	(.L_195 - .L_194)
.L_194:
        /*000c*/ 	.word	0x00000000
        /*0010*/ 	.short	0x0003
        /*0012*/ 	.short	0x0018
        /*0014*/ 	.byte	0x00, 0xf0, 0x11, 0x00


	//----- nvinfo : EIATTR_KPARAM_INFO
	.align		4
.L_195:
        /*0018*/ 	.byte	0x04, 0x17
        /*001a*/ 	.short	(.L_197 - .L_196)
.L_196:
        /*001c*/ 	.word	0x00000000
        /*0020*/ 	.short	0x0002
        /*0022*/ 	.short	0x0010
        /*0024*/ 	.byte	0x00, 0xf5, 0x21, 0x00


	//----- nvinfo : EIATTR_KPARAM_INFO
	.align		4
.L_197:
        /*0028*/ 	.byte	0x04, 0x17
        /*002a*/ 	.short	(.L_199 - .L_198)
.L_198:
        /*002c*/ 	.word	0x00000000
        /*0030*/ 	.short	0x0001
        /*0032*/ 	.short	0x0008
        /*0034*/ 	.byte	0x00, 0xf5, 0x21, 0x00


	//----- nvinfo : EIATTR_KPARAM_INFO
	.align		4
.L_199:
        /*0038*/ 	.byte	0x04, 0x17
        /*003a*/ 	.short	(.L_201 - .L_200)
.L_200:
        /*003c*/ 	.word	0x00000000
        /*0040*/ 	.short	0x0000
        /*0042*/ 	.short	0x0000
        /*0044*/ 	.byte	0x00, 0xf5, 0x21, 0x00


	//----- nvinfo : EIATTR_SPARSE_MMA_MASK
	.align		4
.L_201:
        /*0048*/ 	.byte	0x03, 0x50
        /*004a*/ 	.short	0x0000


	//----- nvinfo : EIATTR_MAXREG_COUNT
	.align		4
        /*004c*/ 	.byte	0x03, 0x1b
        /*004e*/ 	.short	0x00ff


	//----- nvinfo : EIATTR_MERCURY_ISA_VERSION
	.align		4
        /*0050*/ 	.byte	0x03, 0x5f
        /*0052*/ 	.short	0x0101


	//----- nvinfo : EIATTR_VRC_CTA_INIT_COUNT
	.align		4
        /*0054*/ 	.byte	0x02, 0x4a
	.zero		1
	.zero		1


	//----- nvinfo : EIATTR_EXIT_INSTR_OFFSETS
	.align		4
        /*0058*/ 	.byte	0x04, 0x1c
        /*005a*/ 	.short	(.L_203 - .L_202)


	//   ....[0]....
.L_202:
        /*005c*/ 	.word	0x00000090


	//   ....[1]....
        /*0060*/ 	.word	0x00000100


	//   ....[2]....
        /*0064*/ 	.word	0x00000280


	//----- nvinfo : EIATTR_CRS_STACK_SIZE
	.align		4
.L_203:
        /*0068*/ 	.byte	0x04, 0x1e
        /*006a*/ 	.short	(.L_205 - .L_204)
.L_204:
        /*006c*/ 	.word	0x00000000


	//----- nvinfo : EIATTR_CBANK_PARAM_SIZE
	.align		4
.L_205:
        /*0070*/ 	.byte	0x03, 0x19
        /*0072*/ 	.short	0x001c


	//----- nvinfo : EIATTR_PARAM_CBANK
	.align		4
        /*0074*/ 	.byte	0x04, 0x0a
        /*0076*/ 	.short	(.L_207 - .L_206)
	.align		4
.L_206:
        /*0078*/ 	.word	index@(.nv.constant0.apply_maturity_layout_force)
        /*007c*/ 	.short	0x0380
        /*007e*/ 	.short	0x001c


	//----- nvinfo : EIATTR_SW_WAR
	.align		4
.L_207:
        /*0080*/ 	.byte	0x04, 0x36
        /*0082*/ 	.short	(.L_209 - .L_208)
.L_208:
        /*0084*/ 	.word	0x00000008
.L_209:


//--------------------- .nv.info.apply_role_cluster_force --------------------------
	.section	.nv.info.apply_role_cluster_force,"",@"SHT_CUDA_INFO"
	.sectionflags	@""
	.align	4


	//----- nvinfo : EIATTR_CUDA_API_VERSION
	.align		4
        /*0000*/ 	.byte	0x04, 0x37
        /*0002*/ 	.short	(.L_211 - .L_210)
.L_210:
        /*0004*/ 	.word	0x00000082


	//----- nvinfo : EIATTR_KPARAM_INFO
	.align		4
.L_211:
        /*0008*/ 	.byte	0x04, 0x17
        /*000a*/ 	.short	(.L_213 - .L_212)
.L_212:
        /*000c*/ 	.word	0x00000000
        /*0010*/ 	.short	0x0004
        /*0012*/ 	.short	0x0020
        /*0014*/ 	.byte	0x00, 0xf0, 0x11, 0x00


	//----- nvinfo : EIATTR_KPARAM_INFO
	.align		4
.L_213:
        /*0018*/ 	.byte	0x04, 0x17
        /*001a*/ 	.short	(.L_215 - .L_214)
.L_214:
        /*001c*/ 	.word	0x00000000
        /*0020*/ 	.short	0x0003
        /*0022*/ 	.short	0x0018
        /*0024*/ 	.byte	0x00, 0xf5, 0x21, 0x00


	//----- nvinfo : EIATTR_KPARAM_INFO
	.align		4
.L_215:
        /*0028*/ 	.byte	0x04, 0x17
        /*002a*/ 	.short	(.L_217 - .L_216)
.L_216:
        /*002c*/ 	.word	0x00000000
        /*0030*/ 	.short	0x0002
        /*0032*/ 	.short	0x0010
        /*0034*/ 	.byte	0x00, 0xf5, 0x21, 0x00


	//----- nvinfo : EIATTR_KPARAM_INFO
	.align		4
.L_217:
        /*0038*/ 	.byte	0x04, 0x17
        /*003a*/ 	.short	(.L_219 - .L_218)
.L_218:
        /*003c*/ 	.word	0x00000000
        /*0040*/ 	.short	0x0001
        /*0042*/ 	.short	0x0008
        /*0044*/ 	.byte	0x00, 0xf5, 0x21, 0x00


	//----- nvinfo : EIATTR_KPARAM_INFO
	.align		4
.L_219:
        /*0048*/ 	.byte	0x04, 0x17
        /*004a*/ 	.short	(.L_221 - .L_220)
.L_220:
        /*004c*/ 	.word	0x00000000
        /*0050*/ 	.short	0x0000
        /*0052*/ 	.short	0x0000
        /*0054*/ 	.byte	0x00, 0xf5, 0x21, 0x00


	//----- nvinfo : EIATTR_SPARSE_MMA_MASK
	.align		4
.L_221:
        /*0058*/ 	.byte	0x03, 0x50
        /*005a*/ 	.short	0x0000


	//----- nvinfo : EIATTR_MAXREG_COUNT
	.align		4
        /*005c*/ 	.byte	0x03, 0x1b
        /*005e*/ 	.short	0x00ff


	//----- nvinfo : EIATTR_MERCURY_ISA_VERSION
	.align		4
        /*0060*/ 	.byte	0x03, 0x5f
        /*0062*/ 	.short	0x0101


	//----- nvinfo : EIATTR_VRC_CTA_INIT_COUNT
	.align		4
        /*0064*/ 	.byte	0x02, 0x4a
	.zero		1
	.zero		1


	//----- nvinfo : EIATTR_EXIT_INSTR_OFFSETS
	.align		4
        /*0068*/ 	.byte	0x04, 0x1c
        /*006a*/ 	.short	(.L_223 - .L_222)


	//   ....[0]....
.L_222:
        /*006c*/ 	.word	0x00000090


	//   ....[1]....
        /*0070*/ 	.word	0x00000100


	//   ....[2]....
        /*0074*/ 	.word	0x00001cd0


	//----- nvinfo : EIATTR_CRS_STACK_SIZE
	.align		4
.L_223:
        /*0078*/ 	.byte	0x04, 0x1e
        /*007a*/ 	.short	(.L_225 - .L_224)
.L_224:
        /*007c*/ 	.word	0x00000000


	//----- nvinfo : EIATTR_CBANK_PARAM_SIZE
	.align		4
.L_225:
        /*0080*/ 	.byte	0x03, 0x19
        /*0082*/ 	.short	0x0024


	//----- nvinfo : EIATTR_PARAM_CBANK
	.align		4
        /*0084*/ 	.byte	0x04, 0x0a
        /*0086*/ 	.short	(.L_227 - .L_226)
	.align		4
.L_226:
        /*0088*/ 	.word	index@(.nv.constant0.apply_role_cluster_force)
        /*008c*/ 	.short	0x0380
        /*008e*/ 	.short	0x0024


	//----- nvinfo : EIATTR_SW_WAR
	.align		4
.L_227:
        /*0090*/ 	.byte	0x04, 0x36
        /*0092*/ 	.short	(.L_229 - .L_228)
.L_228:
        /*0094*/ 	.word	0x00000008
.L_229:


//--------------------- .nv.info.apply_physicality_cluster_force --------------------------
	.section	.nv.info.apply_physicality_cluster_force,"",@"SHT_CUDA_INFO"
	.sectionflags	@""
	.align	4


	//----- nvinfo : EIATTR_CUDA_API_VERSION
	.align		4
        /*0000*/ 	.byte	0x04, 0x37
        /*0002*/ 	.short	(.L_231 - .L_230)
.L_230:
        /*0004*/ 	.word	0x00000082


	//----- nvinfo : EIATTR_KPARAM_INFO
	.align		4
.L_231:
        /*0008*/ 	.byte	0x04, 0x17
        /*000a*/ 	.short	(.L_233 - .L_232)
.L_232:
        /*000c*/ 	.word	0x00000000
        /*0010*/ 	.short	0x0004
        /*0012*/ 	.short	0x0020
        /*0014*/ 	.byte	0x00, 0xf0, 0x11, 0x00


	//----- nvinfo : EIATTR_KPARAM_INFO
	.align		4
.L_233:
        /*0018*/ 	.byte	0x04, 0x17
        /*001a*/ 	.short	(.L_235 - .L_234)
.L_234:
        /*001c*/ 	.word	0x00000000
        /*0020*/ 	.short	0x0003
        /*0022*/ 	.short	0x0018
        /*0024*/ 	.byte	0x00, 0xf5, 0x21, 0x00


	//----- nvinfo : EIATTR_KPARAM_INFO
	.align		4
.L_235:
        /*0028*/ 	.byte	0x04, 0x17
        /*002a*/ 	.short	(.L_237 - .L_236)
.L_236:
        /*002c*/ 	.word	0x00000000
        /*0030*/ 	.short	0x0002
        /*0032*/ 	.short	0x0010
        /*0034*/ 	.byte	0x00, 0xf5, 0x21, 0x00


	//----- nvinfo : EIATTR_KPARAM_INFO
	.align		4
.L_237:
        /*0038*/ 	.byte	0x04, 0x17
        /*003a*/ 	.short	(.L_239 - .L_238)
.L_238:
        /*003c*/ 	.word	0x00000000
        /*0040*/ 	.short	0x0001
        /*0042*/ 	.short	0x0008
        /*0044*/ 	.byte	0x00, 0xf5, 0x21, 0x00


	//----- nvinfo : EIATTR_KPARAM_INFO
	.align		4
.L_239:
        /*0048*/ 	.byte	0x04, 0x17
        /*004a*/ 	.short	(.L_241 - .L_240)
.L_240:
        /*004c*/ 	.word	0x00000000
        /*0050*/ 	.short	0x0000
        /*0052*/ 	.short	0x0000
        /*0054*/ 	.byte	0x00, 0xf5, 0x21, 0x00


	//----- nvinfo : EIATTR_SPARSE_MMA_MASK
	.align		4
.L_241:
        /*0058*/ 	.byte	0x03, 0x50
        /*005a*/ 	.short	0x0000


	//----- nvinfo : EIATTR_MAXREG_COUNT
	.align		4
        /*005c*/ 	.byte	0x03, 0x1b
        /*005e*/ 	.short	0x00ff


	//----- nvinfo : EIATTR_MERCURY_ISA_VERSION
	.align		4
        /*0060*/ 	.byte	0x03, 0x5f
        /*0062*/ 	.short	0x0101


	//----- nvinfo : EIATTR_VRC_CTA_INIT_COUNT
	.align		4
        /*0064*/ 	.byte	0x02, 0x4a
	.zero		1
	.zero		1


	//----- nvinfo : EIATTR_EXIT_INSTR_OFFSETS
	.align		4
        /*0068*/ 	.byte	0x04, 0x1c
        /*006a*/ 	.short	(.L_243 - .L_242)


	//   ....[0]....
.L_242:
        /*006c*/ 	.word	0x00000090


	//   ....[1]....
        /*0070*/ 	.word	0x00000100


	//   ....[2]....
        /*0074*/ 	.word	0x00001cd0


	//----- nvinfo : EIATTR_CRS_STACK_SIZE
	.align		4
.L_243:
        /*0078*/ 	.byte	0x04, 0x1e
        /*007a*/ 	.short	(.L_245 - .L_244)
.L_244:
        /*007c*/ 	.word	0x00000000


	//----- nvinfo : EIATTR_CBANK_PARAM_SIZE
	.align		4
.L_245:
        /*0080*/ 	.byte	0x03, 0x19
        /*0082*/ 	.short	0x0024


	//----- nvinfo : EIATTR_PARAM_CBANK
	.align		4
        /*0084*/ 	.byte	0x04, 0x0a
        /*0086*/ 	.short	(.L_247 - .L_246)
	.align		4
.L_246:
        /*0088*/ 	.word	index@(.nv.constant0.apply_physicality_cluster_force)
        /*008c*/ 	.short	0x0380
        /*008e*/ 	.short	0x0024


	//----- nvinfo : EIATTR_SW_WAR
	.align		4
.L_247:
        /*0090*/ 	.byte	0x04, 0x36
        /*0092*/ 	.short	(.L_249 - .L_248)
.L_248:
        /*0094*/ 	.word	0x00000008
.L_249:


//--------------------- .nv.info.apply_dynamic_relationship_force --------------------------
	.section	.nv.info.apply_dynamic_relationship_force,"",@"SHT_CUDA_INFO"
	.sectionflags	@""
	.align	4


	//----- nvinfo : EIATTR_CUDA_API_VERSION
	.align		4
        /*0000*/ 	.byte	0x04, 0x37
        /*0002*/ 	.short	(.L_251 - .L_250)
.L_250:
        /*0004*/ 	.word	0x00000082


	//----- nvinfo : EIATTR_KPARAM_INFO
	.align		4
.L_251:
        /*0008*/ 	.byte	0x04, 0x17
        /*000a*/ 	.short	(.L_253 - .L_252)
.L_252:
        /*000c*/ 	.word	0x00000000
        /*0010*/ 	.short	0x0006
        /*0012*/ 	.short	0x0030
        /*0014*/ 	.byte	0x00, 0xf0, 0x11, 0x00


	//----- nvinfo : EIATTR_KPARAM_INFO
	.align		4
.L_253:
        /*0018*/ 	.byte	0x04, 0x17
        /*001a*/ 	.short	(.L_255 - .L_254)
.L_254:
        /*001c*/ 	.word	0x00000000
        /*0020*/ 	.short	0x0005
        /*0022*/ 	.short	0x0028
        /*0024*/ 	.byte	0x00, 0xf5, 0x21, 0x00


	//----- nvinfo : EIATTR_KPARAM_INFO
	.align		4
.L_255:
        /*0028*/ 	.byte	0x04, 0x17
        /*002a*/ 	.short	(.L_257 - .L_256)
.L_256:
        /*002c*/ 	.word	0x00000000
        /*0030*/ 	.short	0x0004
        /*0032*/ 	.short	0x0020
        /*0034*/ 	.byte	0x00, 0xf5, 0x21, 0x00


	//----- nvinfo : EIATTR_KPARAM_INFO
	.align		4
.L_257:
        /*0038*/ 	.byte	0x04, 0x17
        /*003a*/ 	.short	(.L_259 - .L_258)
.L_258:
        /*003c*/ 	.word	0x00000000
        /*0040*/ 	.short	0x0003
        /*0042*/ 	.short	0x0018
        /*0044*/ 	.byte	0x00, 0xf5, 0x21, 0x00


	//----- nvinfo : EIATTR_KPARAM_INFO
	.align		4
.L_259:
        /*0048*/ 	.byte	0x04, 0x17
        /*004a*/ 	.short	(.L_261 - .L_260)
.L_260:
        /*004c*/ 	.word	0x00000000
        /*0050*/ 	.short	0x0002
        /*0052*/ 	.short	0x0010
        /*0054*/ 	.byte	0x00, 0xf5, 0x21, 0x00


	//----- nvinfo : EIATTR_KPARAM_INFO
	.align		4
.L_261:
        /*0058*/ 	.byte	0x04, 0x17
        /*005a*/ 	.short	(.L_263 - .L_262)
.L_262:
        /*005c*/ 	.word	0x00000000
        /*0060*/ 	.short	0x0001
        /*0062*/ 	.short	0x0008
        /*0064*/ 	.byte	0x00, 0xf5, 0x21, 0x00


	//----- nvinfo : EIATTR_KPARAM_INFO
	.align		4
.L_263:
        /*0068*/ 	.byte	0x04, 0x17
        /*006a*/ 	.short	(.L_265 - .L_264)
.L_264:
        /*006c*/ 	.word	0x00000000
        /*0070*/ 	.short	0x0000
        /*0072*/ 	.short	0x0000
        /*0074*/ 	.byte	0x00, 0xf5, 0x21, 0x00


	//----- nvinfo : EIATTR_SPARSE_MMA_MASK
	.align		4
.L_265:
        /*0078*/ 	.byte	0x03, 0x50
        /*007a*/ 	.short	0x0000


	//----- nvinfo : EIATTR_MAXREG_COUNT
	.align		4
        /*007c*/ 	.byte	0x03, 0x1b
        /*007e*/ 	.short	0x00ff


	//----- nvinfo : EIATTR_MERCURY_ISA_VERSION
	.align		4
        /*0080*/ 	.byte	0x03, 0x5f
        /*0082*/ 	.short	0x0101


	//----- nvinfo : EIATTR_VRC_CTA_INIT_COUNT
	.align		4
        /*0084*/ 	.byte	0x02, 0x4a
	.zero		1
	.zero		1


	//----- nvinfo : EIATTR_EXIT_INSTR_OFFSETS
	.align		4
        /*0088*/ 	.byte	0x04, 0x1c
        /*008a*/ 	.short	(.L_267 - .L_266)


	//   ....[0]....
.L_266:
        /*008c*/ 	.word	0x00000090


	//   ....[1]....
        /*0090*/ 	.word	0x00000110


	//   ....[2]....
        /*0094*/ 	.word	0x000001a0


	//   ....[3]....
        /*0098*/ 	.word	0x000003b0


	//   ....[4]....
        /*009c*/ 	.word	0x00000530


	//   ....[5]....
        /*00a0*/ 	.word	0x000009e0


	//   ....[6]....
        /*00a4*/ 	.word	0x00000ab0


	//----- nvinfo : EIATTR_CRS_STACK_SIZE
	.align		4
.L_267:
        /*00a8*/ 	.byte	0x04, 0x1e
        /*00aa*/ 	.short	(.L_269 - .L_268)
.L_268:
        /*00ac*/ 	.word	0x00000000


	//----- nvinfo : EIATTR_CBANK_PARAM_SIZE
	.align		4
.L_269:
        /*00b0*/ 	.byte	0x03, 0x19
        /*00b2*/ 	.short	0x0034


	//----- nvinfo : EIATTR_PARAM_CBANK
	.align		4
        /*00b4*/ 	.byte	0x04, 0x0a
        /*00b6*/ 	.short	(.L_271 - .L_270)
	.align		4
.L_270:
        /*00b8*/ 	.word	index@(.nv.constant0.apply_dynamic_relationship_force)
        /*00bc*/ 	.short	0x0380
        /*00be*/ 	.short	0x0034


	//----- nvinfo : EIATTR_SW_WAR
	.align		4
.L_271:
        /*00c0*/ 	.byte	0x04, 0x36
        /*00c2*/ 	.short	(.L_273 - .L_272)
.L_272:
        /*00c4*/ 	.word	0x00000008
.L_273:


//--------------------- .nv.info.finalize_type_centroids --------------------------
	.section	.nv.info.finalize_type_centroids,"",@"SHT_CUDA_INFO"
	.sectionflags	@""
	.align	4


	//----- nvinfo : EIATTR_CUDA_API_VERSION
	.align		4
        /*0000*/ 	.byte	0x04, 0x37
        /*0002*/ 	.short	(.L_275 - .L_274)
.L_274:
        /*0004*/ 	.word	0x00000082


	//----- nvinfo : EIATTR_KPARAM_INFO
	.align		4
.L_275:
        /*0008*/ 	.byte	0x04, 0x17
        /*000a*/ 	.short	(.L_277 - .L_276)
.L_276:
        /*000c*/ 	.word	0x00000000
        /*0010*/ 	.short	0x0002
        /*0012*/ 	.short	0x0010
        /*0014*/ 	.byte	0x00, 0xf0, 0x11, 0x00


	//----- nvinfo : EIATTR_KPARAM_INFO
	.align		4
.L_277:
        /*0018*/ 	.byte	0x04, 0x17
        /*001a*/ 	.short	(.L_279 - .L_278)
.L_278:
        /*001c*/ 	.word	0x00000000
        /*0020*/ 	.short	0x0001
        /*0022*/ 	.short	0x0008
        /*0024*/ 	.byte	0x00, 0xf5, 0x21, 0x00


	//----- nvinfo : EIATTR_KPARAM_INFO
	.align		4
.L_279:
        /*0028*/ 	.byte	0x04, 0x17
        /*002a*/ 	.short	(.L_281 - .L_280)
.L_280:
        /*002c*/ 	.word	0x00000000
        /*0030*/ 	.short	0x0000
        /*0032*/ 	.short	0x0000
        /*0034*/ 	.byte	0x00, 0xf5, 0x21, 0x00


	//----- nvinfo : EIATTR_SPARSE_MMA_MASK
	.align		4
.L_281:
        /*0038*/ 	.byte	0x03, 0x50
        /*003a*/ 	.short	0x0000


	//----- nvinfo : EIATTR_MAXREG_COUNT
	.align		4
        /*003c*/ 	.byte	0x03, 0x1b
        /*003e*/ 	.short	0x00ff


	//----- nvinfo : EIATTR_MERCURY_ISA_VERSION
	.align		4
        /*0040*/ 	.byte	0x03, 0x5f
        /*0042*/ 	.short	0x0101


	//----- nvinfo : EIATTR_VRC_CTA_INIT_COUNT
	.align		4
        /*0044*/ 	.byte	0x02, 0x4a
	.zero		1
	.zero		1


	//----- nvinfo : EIATTR_EXIT_INSTR_OFFSETS
	.align		4
        /*0048*/ 	.byte	0x04, 0x1c
        /*004a*/ 	.short	(.L_283 - .L_282)


	//   ....[0]....
.L_282:
        /*004c*/ 	.word	0x00000070


	//   ....[1]....
        /*0050*/ 	.word	0x000000d0


	//   ....[2]....
        /*0054*/ 	.word	0x00000400


	//----- nvinfo : EIATTR_CRS_STACK_SIZE
	.align		4
.L_283:
        /*0058*/ 	.byte	0x04, 0x1e
        /*005a*/ 	.short	(.L_285 - .L_284)
.L_284:
        /*005c*/ 	.word	0x00000000


	//----- nvinfo : EIATTR_CBANK_PARAM_SIZE
	.align		4
.L_285:
        /*0060*/ 	.byte	0x03, 0x19
        /*0062*/ 	.short	0x0014


	//----- nvinfo : EIATTR_PARAM_CBANK
	.align		4
        /*0064*/ 	.byte	0x04, 0x0a
        /*0066*/ 	.short	(.L_287 - .L_286)
	.align		4
.L_286:
        /*0068*/ 	.word	index@(.nv.constant0.finalize_type_centroids)
        /*006c*/ 	.short	0x0380
        /*006e*/ 	.short	0x0014


	//----- nvinfo : EIATTR_SW_WAR
	.align		4
.L_287:
        /*0070*/ 	.byte	0x04, 0x36
        /*0072*/ 	.short	(.L_289 - .L_288)
.L_288:
        /*0074*/ 	.word	0x00000008
.L_289:


//--------------------- .nv.info.calculate_type_centroids --------------------------
	.section	.nv.info.calculate_type_centroids,"",@"SHT_CUDA_INFO"
	.sectionflags	@""
	.align	4


	//----- nvinfo : EIATTR_CUDA_API_VERSION
	.align		4
        /*0000*/ 	.byte	0x04, 0x37
        /*0002*/ 	.short	(.L_291 - .L_290)
.L_290:
        /*0004*/ 	.word	0x00000082


	//----- nvinfo : EIATTR_KPARAM_INFO
	.align		4
.L_291:
        /*0008*/ 	.byte	0x04, 0x17
        /*000a*/ 	.short	(.L_293 - .L_292)
.L_292:
        /*000c*/ 	.word	0x00000000
        /*0010*/ 	.short	0x0005
        /*0012*/ 	.short	0x0024
        /*0014*/ 	.byte	0x00, 0xf0, 0x11, 0x00


	//----- nvinfo : EIATTR_KPARAM_INFO
	.align		4
.L_293:
        /*0018*/ 	.byte	0x04, 0x17
        /*001a*/ 	.short	(.L_295 - .L_294)
.L_294:
        /*001c*/ 	.word	0x00000000
        /*0020*/ 	.short	0x0004
        /*0022*/ 	.short	0x0020
        /*0024*/ 	.byte	0x00, 0xf0, 0x11, 0x00


	//----- nvinfo : EIATTR_KPARAM_INFO
	.align		4
.L_295:
        /*0028*/ 	.byte	0x04, 0x17
        /*002a*/ 	.short	(.L_297 - .L_296)
.L_296:
        /*002c*/ 	.word	0x00000000
        /*0030*/ 	.short	0x0003
        /*0032*/ 	.short	0x0018
        /*0034*/ 	.byte	0x00, 0xf5, 0x21, 0x00


	//----- nvinfo : EIATTR_KPARAM_INFO
	.align		4
.L_297:
        /*0038*/ 	.byte	0x04, 0x17
        /*003a*/ 	.short	(.L_299 - .L_298)
.L_298:
        /*003c*/ 	.word	0x00000000
        /*0040*/ 	.short	0x0002
        /*0042*/ 	.short	0x0010
        /*0044*/ 	.byte	0x00, 0xf5, 0x21, 0x00


	//----- nvinfo : EIATTR_KPARAM_INFO
	.align		4
.L_299:
        /*0048*/ 	.byte	0x04, 0x17
        /*004a*/ 	.short	(.L_301 - .L_300)
.L_300:
        /*004c*/ 	.word	0x00000000
        /*0050*/ 	.short	0x0001
        /*0052*/ 	.short	0x0008
        /*0054*/ 	.byte	0x00, 0xf5, 0x21, 0x00


	//----- nvinfo : EIATTR_KPARAM_INFO
	.align		4
.L_301:
        /*0058*/ 	.byte	0x04, 0x17
        /*005a*/ 	.short	(.L_303 - .L_302)
.L_302:
        /*005c*/ 	.word	0x00000000
        /*0060*/ 	.short	0x0000
        /*0062*/ 	.short	0x0000
        /*0064*/ 	.byte	0x00, 0xf5, 0x21, 0x00


	//----- nvinfo : EIATTR_SPARSE_MMA_MASK
	.align		4
.L_303:
        /*0068*/ 	.byte	0x03, 0x50
        /*006a*/ 	.short	0x0000


	//----- nvinfo : EIATTR_MAXREG_COUNT
	.align		4
        /*006c*/ 	.byte	0x03, 0x1b
        /*006e*/ 	.short	0x00ff


	//----- nvinfo : EIATTR_MERCURY_ISA_VERSION
	.align		4
        /*0070*/ 	.byte	0x03, 0x5f
        /*0072*/ 	.short	0x0101


	//----- nvinfo : EIATTR_VRC_CTA_INIT_COUNT
	.align		4
        /*0074*/ 	.byte	0x02, 0x4a
	.zero		1
	.zero		1


	//----- nvinfo : EIATTR_EXIT_INSTR_OFFSETS
	.align		4
        /*0078*/ 	.byte	0x04, 0x1c
        /*007a*/ 	.short	(.L_305 - .L_304)


	//   ....[0]....
.L_304:
        /*007c*/ 	.word	0x00000070


	//   ....[1]....
        /*0080*/ 	.word	0x000000f0


	//   ....[2]....
        /*0084*/ 	.word	0x000001e0


	//----- nvinfo : EIATTR_CBANK_PARAM_SIZE
	.align		4
.L_305:
        /*0088*/ 	.byte	0x03, 0x19
        /*008a*/ 	.short	0x0028


	//----- nvinfo : EIATTR_PARAM_CBANK
	.align		4
        /*008c*/ 	.byte	0x04, 0x0a
        /*008e*/ 	.short	(.L_307 - .L_306)
	.align		4
.L_306:
        /*0090*/ 	.word	index@(.nv.constant0.calculate_type_centroids)
        /*0094*/ 	.short	0x0380
        /*0096*/ 	.short	0x0028


	//----- nvinfo : EIATTR_SW_WAR
	.align		4
.L_307:
        /*0098*/ 	.byte	0x04, 0x36
        /*009a*/ 	.short	(.L_309 - .L_308)
.L_308:
        /*009c*/ 	.word	0x00000008
.L_309:


//--------------------- .nv.info.calculate_hierarchy_levels --------------------------
	.section	.nv.info.calculate_hierarchy_levels,"",@"SHT_CUDA_INFO"
	.sectionflags	@""
	.align	4


	//----- nvinfo : EIATTR_CUDA_API_VERSION
	.align		4
        /*0000*/ 	.byte	0x04, 0x37
        /*0002*/ 	.short	(.L_311 - .L_310)
.L_310:
        /*0004*/ 	.word	0x00000082


	//----- nvinfo : EIATTR_KPARAM_INFO
	.align		4
.L_311:
        /*0008*/ 	.byte	0x04, 0x17
        /*000a*/ 	.short	(.L_313 - .L_312)
.L_312:
        /*000c*/ 	.word	0x00000000
        /*0010*/ 	.short	0x0006
        /*0012*/ 	.short	0x002c
        /*0014*/ 	.byte	0x00, 0xf0, 0x11, 0x00


	//----- nvinfo : EIATTR_KPARAM_INFO
	.align		4
.L_313:
        /*0018*/ 	.byte	0x04, 0x17
        /*001a*/ 	.short	(.L_315 - .L_314)
.L_314:
        /*001c*/ 	.word	0x00000000
        /*0020*/ 	.short	0x0005
        /*0022*/ 	.short	0x0028
        /*0024*/ 	.byte	0x00, 0xf0, 0x11, 0x00


	//----- nvinfo : EIATTR_KPARAM_INFO
	.align		4
.L_315:
        /*0028*/ 	.byte	0x04, 0x17
        /*002a*/ 	.short	(.L_317 - .L_316)
.L_316:
        /*002c*/ 	.word	0x00000000
        /*0030*/ 	.short	0x0004
        /*0032*/ 	.short	0x0020
        /*0034*/ 	.byte	0x00, 0xf5, 0x21, 0x00


	//----- nvinfo : EIATTR_KPARAM_INFO
	.align		4
.L_317:
        /*0038*/ 	.byte	0x04, 0x17
        /*003a*/ 	.short	(.L_319 - .L_318)
.L_318:
        /*003c*/ 	.word	0x00000000
        /*0040*/ 	.short	0x0003
        /*0042*/ 	.short	0x0018
        /*0044*/ 	.byte	0x00, 0xf5, 0x21, 0x00


	//----- nvinfo : EIATTR_KPARAM_INFO
	.align		4
.L_319:
        /*0048*/ 	.byte	0x04, 0x17
        /*004a*/ 	.short	(.L_321 - .L_320)
.L_320:
        /*004c*/ 	.word	0x00000000
        /*0050*/ 	.short	0x0002
        /*0052*/ 	.short	0x0010
        /*0054*/ 	.byte	0x00, 0xf5, 0x21, 0x00


	//----- nvinfo : EIATTR_KPARAM_INFO
	.align		4
.L_321:
        /*0058*/ 	.byte	0x04, 0x17
        /*005a*/ 	.short	(.L_323 - .L_322)
.L_322:
        /*005c*/ 	.word	0x00000000
        /*0060*/ 	.short	0x0001
        /*0062*/ 	.short	0x0008
        /*0064*/ 	.byte	0x00, 0xf5, 0x21, 0x00


	//----- nvinfo : EIATTR_KPARAM_INFO
	.align		4
.L_323:
        /*0068*/ 	.byte	0x04, 0x17
        /*006a*/ 	.short	(.L_325 - .L_324)
.L_324:
        /*006c*/ 	.word	0x00000000
        /*0070*/ 	.short	0x0000
        /*0072*/ 	.short	0x0000
        /*0074*/ 	.byte	0x00, 0xf5, 0x21, 0x00


	//----- nvinfo : EIATTR_SPARSE_MMA_MASK
	.align		4
.L_325:
        /*0078*/ 	.byte	0x03, 0x50
        /*007a*/ 	.short	0x0000


	//----- nvinfo : EIATTR_MAXREG_COUNT
	.align		4
        /*007c*/ 	.byte	0x03, 0x1b
        /*007e*/ 	.short	0x00ff


	//----- nvinfo : EIATTR_MERCURY_ISA_VERSION
	.align		4
        /*0080*/ 	.byte	0x03, 0x5f
        /*0082*/ 	.short	0x0101


	//----- nvinfo : EIATTR_VRC_CTA_INIT_COUNT
	.align		4
        /*0084*/ 	.byte	0x02, 0x4a
	.zero		1
	.zero		1


	//----- nvinfo : EIATTR_EXIT_INSTR_OFFSETS
	.align		4
        /*0088*/ 	.byte	0x04, 0x1c
        /*008a*/ 	.short	(.L_327 - .L_326)


	//   ....[0]....
.L_326:
        /*008c*/ 	.word	0x00000070


	//   ....[1]....
        /*0090*/ 	.word	0x000000d0


	//   ....[2]....
        /*0094*/ 	.word	0x00000170


	//   ....[3]....
        /*0098*/ 	.word	0x000001d0


	//   ....[4]....
        /*009c*/ 	.word	0x00000210


	//----- nvinfo : EIATTR_CBANK_PARAM_SIZE
	.align		4
.L_327:
        /*00a0*/ 	.byte	0x03, 0x19
        /*00a2*/ 	.short	0x0030


	//----- nvinfo : EIATTR_PARAM_CBANK
	.align		4
        /*00a4*/ 	.byte	0x04, 0x0a
        /*00a6*/ 	.short	(.L_329 - .L_328)
	.align		4
.L_328:
        /*00a8*/ 	.word	index@(.nv.constant0.calculate_hierarchy_levels)
        /*00ac*/ 	.short	0x0380
        /*00ae*/ 	.short	0x0030


	//----- nvinfo : EIATTR_SW_WAR
	.align		4
.L_329:
        /*00b0*/ 	.byte	0x04, 0x36
        /*00b2*/ 	.short	(.L_331 - .L_330)
.L_330:
        /*00b4*/ 	.word	0x00000008
.L_331:


//--------------------- .nv.info.apply_attribute_spring_force --------------------------
	.section	.nv.info.apply_attribute_spring_force,"",@"SHT_CUDA_INFO"
	.sectionflags	@""
	.align	4


	//----- nvinfo : EIATTR_CUDA_API_VERSION
	.align		4
        /*0000*/ 	.byte	0x04, 0x37
        /*0002*/ 	.short	(.L_333 - .L_332)
.L_332:
        /*0004*/ 	.word	0x00000082


	//----- nvinfo : EIATTR_KPARAM_INFO
	.align		4
.L_333:
        /*0008*/ 	.byte	0x04, 0x17
        /*000a*/ 	.short	(.L_335 - .L_334)
.L_334:
        /*000c*/ 	.word	0x00000000
        /*0010*/ 	.short	0x0006
        /*0012*/ 	.short	0x0030
        /*0014*/ 	.byte	0x00, 0xf0, 0x11, 0x00


	//----- nvinfo : EIATTR_KPARAM_INFO
	.align		4
.L_335:
        /*0018*/ 	.byte	0x04, 0x17
        /*001a*/ 	.short	(.L_337 - .L_336)
.L_336:
        /*001c*/ 	.word	0x00000000
        /*0020*/ 	.short	0x0005
        /*0022*/ 	.short	0x0028
        /*0024*/ 	.byte	0x00, 0xf5, 0x21, 0x00


	//----- nvinfo : EIATTR_KPARAM_INFO
	.align		4
.L_337:
        /*0028*/ 	.byte	0x04, 0x17
        /*002a*/ 	.short	(.L_339 - .L_338)
.L_338:
        /*002c*/ 	.word	0x00000000
        /*0030*/ 	.short	0x0004
        /*0032*/ 	.short	0x0020
        /*0034*/ 	.byte	0x00, 0xf5, 0x21, 0x00


	//----- nvinfo : EIATTR_KPARAM_INFO
	.align		4
.L_339:
        /*0038*/ 	.byte	0x04, 0x17
        /*003a*/ 	.short	(.L_341 - .L_340)
.L_340:
        /*003c*/ 	.word	0x00000000
        /*0040*/ 	.short	0x0003
        /*0042*/ 	.short	0x0018
        /*0044*/ 	.byte	0x00, 0xf5, 0x21, 0x00


	//----- nvinfo : EIATTR_KPARAM_INFO
	.align		4
.L_341:
        /*0048*/ 	.byte	0x04, 0x17
        /*004a*/ 	.short	(.L_343 - .L_342)
.L_342:
        /*004c*/ 	.word	0x00000000
        /*0050*/ 	.short	0x0002
        /*0052*/ 	.short	0x0010
        /*0054*/ 	.byte	0x00, 0xf5, 0x21, 0x00


	//----- nvinfo : EIATTR_KPARAM_INFO
	.align		4
.L_343:
        /*0058*/ 	.byte	0x04, 0x17
        /*005a*/ 	.short	(.L_345 - .L_344)
.L_344:
        /*005c*/ 	.word	0x00000000
        /*0060*/ 	.short	0x0001
        /*0062*/ 	.short	0x0008
        /*0064*/ 	.byte	0x00, 0xf5, 0x21, 0x00


	//----- nvinfo : EIATTR_KPARAM_INFO
	.align		4
.L_345:
        /*0068*/ 	.byte	0x04, 0x17
        /*006a*/ 	.short	(.L_347 - .L_346)
.L_346:
        /*006c*/ 	.word	0x00000000
        /*0070*/ 	.short	0x0000
        /*0072*/ 	.short	0x0000
        /*0074*/ 	.byte	0x00, 0xf5, 0x21, 0x00


	//----- nvinfo : EIATTR_SPARSE_MMA_MASK
	.align		4
.L_347:
        /*0078*/ 	.byte	0x03, 0x50
        /*007a*/ 	.short	0x0000


	//----- nvinfo : EIATTR_MAXREG_COUNT
	.align		4
        /*007c*/ 	.byte	0x03, 0x1b
        /*007e*/ 	.short	0x00ff


	//----- nvinfo : EIATTR_MERCURY_ISA_VERSION
	.align		4
        /*0080*/ 	.byte	0x03, 0x5f
        /*0082*/ 	.short	0x0101


	//----- nvinfo : EIATTR_VRC_CTA_INIT_COUNT
	.align		4
        /*0084*/ 	.byte	0x02, 0x4a
	.zero		1
	.zero		1


	//----- nvinfo : EIATTR_EXIT_INSTR_OFFSETS
	.align		4
        /*0088*/ 	.byte	0x04, 0x1c
        /*008a*/ 	.short	(.L_349 - .L_348)


	//   ....[0]....
.L_348:
        /*008c*/ 	.word	0x00000090


	//   ....[1]....
        /*0090*/ 	.word	0x00000310


	//   ....[2]....
        /*0094*/ 	.word	0x000007b0


	//----- nvinfo : EIATTR_CRS_STACK_SIZE
	.align		4
.L_349:
        /*0098*/ 	.byte	0x04, 0x1e
        /*009a*/ 	.short	(.L_351 - .L_350)
.L_350:
        /*009c*/ 	.word	0x00000000


	//----- nvinfo : EIATTR_CBANK_PARAM_SIZE
	.align		4
.L_351:
        /*00a0*/ 	.byte	0x03, 0x19
        /*00a2*/ 	.short	0x0034


	//----- nvinfo : EIATTR_PARAM_CBANK
	.align		4
        /*00a4*/ 	.byte	0x04, 0x0a
        /*00a6*/ 	.short	(.L_353 - .L_352)
	.align		4
.L_352:
        /*00a8*/ 	.word	index@(.nv.constant0.apply_attribute_spring_force)
        /*00ac*/ 	.short	0x0380
        /*00ae*/ 	.short	0x0034


	//----- nvinfo : EIATTR_SW_WAR
	.align		4
.L_353:
        /*00b0*/ 	.byte	0x04, 0x36
        /*00b2*/ 	.short	(.L_355 - .L_354)
.L_354:
        /*00b4*/ 	.word	0x00000008
.L_355:


//--------------------- .nv.info.apply_collision_force --------------------------
	.section	.nv.info.apply_collision_force,"",@"SHT_CUDA_INFO"
	.sectionflags	@""
	.align	4


	//----- nvinfo : EIATTR_CUDA_API_VERSION
	.align		4
        /*0000*/ 	.byte	0x04, 0x37
        /*0002*/ 	.short	(.L_357 - .L_356)
.L_356:
        /*0004*/ 	.word	0x00000082


	//----- nvinfo : EIATTR_KPARAM_INFO
	.align		4
.L_357:
        /*0008*/ 	.byte	0x04, 0x17
        /*000a*/ 	.short	(.L_359 - .L_358)
.L_358:
        /*000c*/ 	.word	0x00000000
        /*0010*/ 	.short	0x0003
        /*0012*/ 	.short	0x0018
        /*0014*/ 	.byte	0x00, 0xf0, 0x11, 0x00


	//----- nvinfo : EIATTR_KPARAM_INFO
	.align		4
.L_359:
        /*0018*/ 	.byte	0x04, 0x17
        /*001a*/ 	.short	(.L_361 - .L_360)
.L_360:
        /*001c*/ 	.word	0x00000000
        /*0020*/ 	.short	0x0002
        /*0022*/ 	.short	0x0010
        /*0024*/ 	.byte	0x00, 0xf5, 0x21, 0x00


	//----- nvinfo : EIATTR_KPARAM_INFO
	.align		4
.L_361:
        /*0028*/ 	.byte	0x04, 0x17
        /*002a*/ 	.short	(.L_363 - .L_362)
.L_362:
        /*002c*/ 	.word	0x00000000
        /*0030*/ 	.short	0x0001
        /*0032*/ 	.short	0x0008
        /*0034*/ 	.byte	0x00, 0xf5, 0x21, 0x00


	//----- nvinfo : EIATTR_KPARAM_INFO
	.align		4
.L_363:
        /*0038*/ 	.byte	0x04, 0x17
        /*003a*/ 	.short	(.L_365 - .L_364)
.L_364:
        /*003c*/ 	.word	0x00000000
        /*0040*/ 	.short	0x0000
        /*0042*/ 	.short	0x0000
        /*0044*/ 	.byte	0x00, 0xf5, 0x21, 0x00


	//----- nvinfo : EIATTR_SPARSE_MMA_MASK
	.align		4
.L_365:
        /*0048*/ 	.byte	0x03, 0x50
        /*004a*/ 	.short	0x0000


	//----- nvinfo : EIATTR_MAXREG_COUNT
	.align		4
        /*004c*/ 	.byte	0x03, 0x1b
        /*004e*/ 	.short	0x00ff


	//----- nvinfo : EIATTR_MERCURY_ISA_VERSION
	.align		4
        /*0050*/ 	.byte	0x03, 0x5f
        /*0052*/ 	.short	0x0101


	//----- nvinfo : EIATTR_VRC_CTA_INIT_COUNT
	.align		4
        /*0054*/ 	.byte	0x02, 0x4a
	.zero		1
	.zero		1


	//----- nvinfo : EIATTR_EXIT_INSTR_OFFSETS
	.align		4
        /*0058*/ 	.byte	0x04, 0x1c
        /*005a*/ 	.short	(.L_367 - .L_366)


	//   ....[0]....
.L_366:
        /*005c*/ 	.word	0x000000a0


	//   ....[1]....
        /*0060*/ 	.word	0x00003ca0


	//----- nvinfo : EIATTR_CRS_STACK_SIZE
	.align		4
.L_367:
        /*0064*/ 	.byte	0x04, 0x1e
        /*0066*/ 	.short	(.L_369 - .L_368)
.L_368:
        /*0068*/ 	.word	0x00000000


	//----- nvinfo : EIATTR_CBANK_PARAM_SIZE
	.align		4
.L_369:
        /*006c*/ 	.byte	0x03, 0x19
        /*006e*/ 	.short	0x001c


	//----- nvinfo : EIATTR_PARAM_CBANK
	.align		4
        /*0070*/ 	.byte	0x04, 0x0a
        /*0072*/ 	.short	(.L_371 - .L_370)
	.align		4
.L_370:
        /*0074*/ 	.word	index@(.nv.constant0.apply_collision_force)
        /*0078*/ 	.short	0x0380
        /*007a*/ 	.short	0x001c


	//----- nvinfo : EIATTR_SW_WAR
	.align		4
.L_371:
        /*007c*/ 	.byte	0x04, 0x36
        /*007e*/ 	.short	(.L_373 - .L_372)
.L_372:
        /*0080*/ 	.word	0x00000008
.L_373:


//--------------------- .nv.info.apply_type_cluster_force --------------------------
	.section	.nv.info.apply_type_cluster_force,"",@"SHT_CUDA_INFO"
	.sectionflags	@""
	.align	4


	//----- nvinfo : EIATTR_CUDA_API_VERSION
	.align		4
        /*0000*/ 	.byte	0x04, 0x37
        /*0002*/ 	.short	(.L_375 - .L_374)
.L_374:
        /*0004*/ 	.word	0x00000082


	//----- nvinfo : EIATTR_KPARAM_INFO
	.align		4
.L_375:
        /*0008*/ 	.byte	0x04, 0x17
        /*000a*/ 	.short	(.L_377 - .L_376)
.L_376:
        /*000c*/ 	.word	0x00000000
        /*0010*/ 	.short	0x0005
        /*0012*/ 	.short	0x0024
        /*0014*/ 	.byte	0x00, 0xf0, 0x11, 0x00


	//----- nvinfo : EIATTR_KPARAM_INFO
	.align		4
.L_377:
        /*0018*/ 	.byte	0x04, 0x17
        /*001a*/ 	.short	(.L_379 - .L_378)
.L_378:
        /*001c*/ 	.word	0x00000000
        /*0020*/ 	.short	0x0004
        /*0022*/ 	.short	0x0020
        /*0024*/ 	.byte	0x00, 0xf0, 0x11, 0x00


	//----- nvinfo : EIATTR_KPARAM_INFO
	.align		4
.L_379:
        /*0028*/ 	.byte	0x04, 0x17
        /*002a*/ 	.short	(.L_381 - .L_380)
.L_380:
        /*002c*/ 	.word	0x00000000
        /*0030*/ 	.short	0x0003
        /*0032*/ 	.short	0x0018
        /*0034*/ 	.byte	0x00, 0xf5, 0x21, 0x00


	//----- nvinfo : EIATTR_KPARAM_INFO
	.align		4
.L_381:
        /*0038*/ 	.byte	0x04, 0x17
        /*003a*/ 	.short	(.L_383 - .L_382)
.L_382:
        /*003c*/ 	.word	0x00000000
        /*0040*/ 	.short	0x0002
        /*0042*/ 	.short	0x0010
        /*0044*/ 	.byte	0x00, 0xf5, 0x21, 0x00


	//----- nvinfo : EIATTR_KPARAM_INFO
	.align		4
.L_383:
        /*0048*/ 	.byte	0x04, 0x17
        /*004a*/ 	.short	(.L_385 - .L_384)
.L_384:
        /*004c*/ 	.word	0x00000000
        /*0050*/ 	.short	0x0001
        /*0052*/ 	.short	0x0008
        /*0054*/ 	.byte	0x00, 0xf5, 0x21, 0x00


	//----- nvinfo : EIATTR_KPARAM_INFO
	.align		4
.L_385:
        /*0058*/ 	.byte	0x04, 0x17
        /*005a*/ 	.short	(.L_387 - .L_386)
.L_386:
        /*005c*/ 	.word	0x00000000
        /*0060*/ 	.short	0x0000
        /*0062*/ 	.short	0x0000
        /*0064*/ 	.byte	0x00, 0xf5, 0x21, 0x00


	//----- nvinfo : EIATTR_SPARSE_MMA_MASK
	.align		4
.L_387:
        /*0068*/ 	.byte	0x03, 0x50
        /*006a*/ 	.short	0x0000


	//----- nvinfo : EIATTR_MAXREG_COUNT
	.align		4
        /*006c*/ 	.byte	0x03, 0x1b
        /*006e*/ 	.short	0x00ff


	//----- nvinfo : EIATTR_MERCURY_ISA_VERSION
	.align		4
        /*0070*/ 	.byte	0x03, 0x5f
        /*0072*/ 	.short	0x0101


	//----- nvinfo : EIATTR_VRC_CTA_INIT_COUNT
	.align		4
        /*0074*/ 	.byte	0x02, 0x4a
	.zero		1
	.zero		1


	//----- nvinfo : EIATTR_EXIT_INSTR_OFFSETS
	.align		4
        /*0078*/ 	.byte	0x04, 0x1c
        /*007a*/ 	.short	(.L_389 - .L_388)


	//   ....[0]....
.L_388:
        /*007c*/ 	.word	0x000000a0


	//   ....[1]....
        /*0080*/ 	.word	0x00000120


	//   ....[2]....
        /*0084*/ 	.word	0x00002a20


	//----- nvinfo : EIATTR_CRS_STACK_SIZE
	.align		4
.L_389:
        /*0088*/ 	.byte	0x04, 0x1e
        /*008a*/ 	.short	(.L_391 - .L_390)
.L_390:
        /*008c*/ 	.word	0x00000000


	//----- nvinfo : EIATTR_CBANK_PARAM_SIZE
	.align		4
.L_391:
        /*0090*/ 	.byte	0x03, 0x19
        /*0092*/ 	.short	0x0028


	//----- nvinfo : EIATTR_PARAM_CBANK
	.align		4
        /*0094*/ 	.byte	0x04, 0x0a
        /*0096*/ 	.short	(.L_393 - .L_392)
	.align		4
.L_392:
        /*0098*/ 	.word	index@(.nv.constant0.apply_type_cluster_force)
        /*009c*/ 	.short	0x0380
        /*009e*/ 	.short	0x0028


	//----- nvinfo : EIATTR_SW_WAR
	.align		4
.L_393:
        /*00a0*/ 	.byte	0x04, 0x36
        /*00a2*/ 	.short	(.L_395 - .L_394)
.L_394:
        /*00a4*/ 	.word	0x00000008
.L_395:


//--------------------- .nv.info.apply_dag_force  --------------------------
	.section	.nv.info.apply_dag_force,"",@"SHT_CUDA_INFO"
	.sectionflags	@""
	.align	4


	//----- nvinfo : EIATTR_CUDA_API_VERSION
	.align		4
        /*0000*/ 	.byte	0x04, 0x37
        /*0002*/ 	.short	(.L_397 - .L_396)
.L_396:
        /*0004*/ 	.word	0x00000082


	//----- nvinfo : EIATTR_KPARAM_INFO
	.align		4
.L_397:
        /*0008*/ 	.byte	0x04, 0x17
        /*000a*/ 	.short	(.L_399 - .L_398)
.L_398:
        /*000c*/ 	.word	0x00000000
        /*0010*/ 	.short	0x0004
        /*0012*/ 	.short	0x0020
        /*0014*/ 	.byte	0x00, 0xf0, 0x11, 0x00


	//----- nvinfo : EIATTR_KPARAM_INFO
	.align		4
.L_399:
        /*0018*/ 	.byte	0x04, 0x17
        /*001a*/ 	.short	(.L_401 - .L_400)
.L_400:
        /*001c*/ 	.word	0x00000000
        /*0020*/ 	.short	0x0003
        /*0022*/ 	.short	0x0018
        /*0024*/ 	.byte	0x00, 0xf5, 0x21, 0x00


	//----- nvinfo : EIATTR_KPARAM_INFO
	.align		4
.L_401:
        /*0028*/ 	.byte	0x04, 0x17
        /*002a*/ 	.short	(.L_403 - .L_402)
.L_402:
        /*002c*/ 	.word	0x00000000
        /*0030*/ 	.short	0x0002
        /*0032*/ 	.short	0x0010
        /*0034*/ 	.byte	0x00, 0xf5, 0x21, 0x00


	//----- nvinfo : EIATTR_KPARAM_INFO
	.align		4
.L_403:
        /*0038*/ 	.byte	0x04, 0x17
        /*003a*/ 	.short	(.L_405 - .L_404)
.L_404:
        /*003c*/ 	.word	0x00000000
        /*0040*/ 	.short	0x0001
        /*0042*/ 	.short	0x0008
        /*0044*/ 	.byte	0x00, 0xf5, 0x21, 0x00


	//----- nvinfo : EIATTR_KPARAM_INFO
	.align		4
.L_405:
        /*0048*/ 	.byte	0x04, 0x17
        /*004a*/ 	.short	(.L_407 - .L_406)
.L_406:
        /*004c*/ 	.word	0x00000000
        /*0050*/ 	.short	0x0000
        /*0052*/ 	.short	0x0000
        /*0054*/ 	.byte	0x00, 0xf5, 0x21, 0x00


	//----- nvinfo : EIATTR_SPARSE_MMA_MASK
	.align		4
.L_407:
        /*0058*/ 	.byte	0x03, 0x50
        /*005a*/ 	.short	0x0000


	//----- nvinfo : EIATTR_MAXREG_COUNT
	.align		4
        /*005c*/ 	.byte	0x03, 0x1b
        /*005e*/ 	.short	0x00ff


	//----- nvinfo : EIATTR_MERCURY_ISA_VERSION
	.align		4
        /*0060*/ 	.byte	0x03, 0x5f
        /*0062*/ 	.short	0x0101


	//----- nvinfo : EIATTR_VRC_CTA_INIT_COUNT
	.align		4
        /*0064*/ 	.byte	0x02, 0x4a
	.zero		1
	.zero		1


	//----- nvinfo : EIATTR_EXIT_INSTR_OFFSETS
	.align		4
        /*0068*/ 	.byte	0x04, 0x1c
        /*006a*/ 	.short	(.L_409 - .L_408)


	//   ....[0]....
.L_408:
        /*006c*/ 	.word	0x00000090


	//   ....[1]....
        /*0070*/ 	.word	0x000000f0


	//   ....[2]....
        /*0074*/ 	.word	0x00002bf0


	//----- nvinfo : EIATTR_CRS_STACK_SIZE
	.align		4
.L_409:
        /*0078*/ 	.byte	0x04, 0x1e
        /*007a*/ 	.short	(.L_411 - .L_410)
.L_410:
        /*007c*/ 	.word	0x00000000


	//----- nvinfo : EIATTR_CBANK_PARAM_SIZE
	.align		4
.L_411:
        /*0080*/ 	.byte	0x03, 0x19
        /*0082*/ 	.short	0x0024


	//----- nvinfo : EIATTR_PARAM_CBANK
	.align		4
        /*0084*/ 	.byte	0x04, 0x0a
        /*0086*/ 	.short	(.L_413 - .L_412)
	.align		4
.L_412:
        /*0088*/ 	.word	index@(.nv.constant0.apply_dag_force)
        /*008c*/ 	.short	0x0380
        /*008e*/ 	.short	0x0024


	//----- nvinfo : EIATTR_SW_WAR
	.align		4
.L_413:
        /*0090*/ 	.byte	0x04, 0x36
        /*0092*/ 	.short	(.L_415 - .L_414)
.L_414:
        /*0094*/ 	.word	0x00000008
.L_415:


//--------------------- .nv.callgraph             --------------------------
	.section	.nv.callgraph,"",@"SHT_CUDA_CALLGRAPH"
	.align	4
	.sectionentsize	8
	.align		4
        /*0000*/ 	.word	0x00000000
	.align		4
        /*0004*/ 	.word	0xffffffff
	.align		4
        /*0008*/ 	.word	0x00000000
	.align		4
        /*000c*/ 	.word	0xfffffffe
	.align		4
        /*0010*/ 	.word	0x00000000
	.align		4
        /*0014*/ 	.word	0xfffffffd
	.align		4
        /*0018*/ 	.word	0x00000000
	.align		4
        /*001c*/ 	.word	0xfffffffc


//--------------------- .nv.constant3             --------------------------
	.section	.nv.constant3,"a",@progbits
	.align	4
.nv.constant3:
	.type		c_semantic_config,@object
	.size		c_semantic_config,(c_dynamic_relationships - c_semantic_config)
c_semantic_config:
	.zero		176
	.type		c_dynamic_relationships,@object
	.size		c_dynamic_relationships,(.L_1 - c_dynamic_relationships)
c_dynamic_relationships:
	.zero		4108
.L_1:


//--------------------- .nv.constant4             --------------------------
	.section	.nv.constant4,"a",@progbits
	.align	8
	.align		8
.nv.constant4:
        /*0000*/ 	.dword	d_relationship_buffer
	.align		8
        /*0008*/ 	.dword	d_buffer_size


//--------------------- .text.finalize_role_centroids --------------------------
	.section	.text.finalize_role_centroids,"ax",@progbits
	.align	128
        .global         finalize_role_centroids
        .type           finalize_role_centroids,@function
        .size           finalize_role_centroids,(.L_x_581 - finalize_role_centroids)
        .other          finalize_role_centroids,@"STO_CUDA_ENTRY STV_DEFAULT"
finalize_role_centroids:
.text.finalize_role_centroids:
[----:B------:R-:W-:Y:S01]  /*0000*/  LDC R1, c[0x0][0x37c] ;  /* 0x0000df00ff017b82 */ /* 0x000fe20000000800 */
[----:B------:R-:W0:Y:S07]  /*0010*/  S2R R0, SR_TID.X ;  /* 0x0000000000007919 */ /* 0x000e2e0000002100 */
[----:B------:R-:W0:Y:S08]  /*0020*/  S2UR UR4, SR_CTAID.X ;  /* 0x00000000000479c3 */ /* 0x000e300000002500 */
[----:B------:R-:W0:Y:S02]  /*0030*/  LDC R7, c[0x0][0x360] ;  /* 0x0000d800ff077b82 */ /* 0x000e240000000800 */
[----:B0-----:R-:W-:-:S05]  /*0040*/  IMAD R7, R7, UR4, R0 ;  /* 0x0000000407077c24 */ /* 0x001fca000f8e0200 */
[----:B------:R-:W-:-:S13]  /*0050*/  ISETP.GT.AND P0, PT, R7, 0x4, PT ;  /* 0x000000040700780c */ /* 0x000fda0003f04270 */
[----:B------:R-:W-:Y:S05]  /*0060*/  @P0 EXIT ;  /* 0x000000000000094d */ /* 0x000fea0003800000 */
[----:B------:R-:W0:Y:S01]  /*0070*/  LDC.64 R2, c[0x0][0x388] ;  /* 0x0000e200ff027b82 */ /* 0x000e220000000a00 */
[----:B------:R-:W1:Y:S01]  /*0080*/  LDCU.64 UR4, c[0x0][0x358] ;  /* 0x00006b00ff0477ac */ /* 0x000e620008000a00 */
[----:B0-----:R-:W-:-:S06]  /*0090*/  IMAD.WIDE R2, R7, 0x4, R2 ;  /* 0x0000000407027825 */ /* 0x001fcc00078e0202 */
[----:B-1----:R-:W2:Y:S02]  /*00a0*/  LDG.E R3, desc[UR4][R2.64] ;  /* 0x0000000402037981 */ /* 0x002ea4000c1e1900 */
[----:B--2---:R-:W-:-:S13]  /*00b0*/  ISETP.GE.AND P0, PT, R3, 0x1, PT ;  /* 0x000000010300780c */ /* 0x004fda0003f06270 */
[----:B------:R-:W-:Y:S05]  /*00c0*/  @!P0 EXIT ;  /* 0x000000000000894d */ /* 0x000fea0003800000 */
[----:B------:R-:W0:Y:S02]  /*00d0*/  LDC.64 R4, c[0x0][0x380] ;  /* 0x0000e000ff047b82 */ /* 0x000e240000000a00 */
[----:B0-----:R-:W-:-:S05]  /*00e0*/  IMAD.WIDE R4, R7, 0xc, R4 ;  /* 0x0000000c07047825 */ /* 0x001fca00078e0204 */
[----:B------:R-:W2:Y:S01]  /*00f0*/  LDG.E R0, desc[UR4][R4.64] ;  /* 0x0000000404007981 */ /* 0x000ea2000c1e1900 */
[----:B------:R-:W-:Y:S01]  /*0100*/  I2FP.F32.U32 R3, R3 ;  /* 0x0000000300037245 */ /* 0x000fe20000201000 */
[----:B------:R-:W-:Y:S03]  /*0110*/  BSSY.RECONVERGENT B0, `(.L_x_0) ;  /* 0x000000c000007945 */ /* 0x000fe60003800200 */
[----:B------:R-:W0:Y:S02]  /*0120*/  MUFU.RCP R2, R3 ;  /* 0x0000000300027308 */ /* 0x000e240000001000 */
[----:B0-----:R-:W-:-:S04]  /*0130*/  FFMA R7, -R3, R2, 1 ;  /* 0x3f80000003077423 */ /* 0x001fc80000000102 */
[----:B------:R-:W-:Y:S02]  /*0140*/  FFMA R7, R2, R7, R2 ;  /* 0x0000000702077223 */ /* 0x000fe40000000002 */
[----:B--2---:R-:W0:Y:S02]  /*0150*/  FCHK P0, R0, R3 ;  /* 0x0000000300007302 */ /* 0x004e240000000000 */
[----:B------:R-:W-:-:S04]  /*0160*/  FFMA R2, R0, R7, RZ ;  /* 0x0000000700027223 */ /* 0x000fc800000000ff */
[----:B------:R-:W-:-:S04]  /*0170*/  FFMA R6, -R3, R2, R0 ;  /* 0x0000000203067223 */ /* 0x000fc80000000100 */
[----:B------:R-:W-:Y:S01]  /*0180*/  FFMA R7, R7, R6, R2 ;  /* 0x0000000607077223 */ /* 0x000fe20000000002 */
[----:B0-----:R-:W-:Y:S06]  /*0190*/  @!P0 BRA `(.L_x_1) ;  /* 0x00000000000c8947 */ /* 0x001fec0003800000 */
[----:B------:R-:W-:-:S07]  /*01a0*/  MOV R2, 0x1c0 ;  /* 0x000001c000027802 */ /* 0x000fce0000000f00 */
[----:B------:R-:W-:Y:S05]  /*01b0*/  CALL.REL.NOINC `($__internal_0_$__cuda_sm3x_div_rn_noftz_f32_slowpath) ;  /* 0x0000000000907944 */ /* 0x000fea0003c00000 */
[----:B------:R-:W-:-:S07]  /*01c0*/  IMAD.MOV.U32 R7, RZ, RZ, R0 ;  /* 0x000000ffff077224 */ /* 0x000fce00078e0000 */
.L_x_1:
[----:B------:R-:W-:Y:S05]  /*01d0*/  BSYNC.RECONVERGENT B0 ;  /* 0x0000000000007941 */ /* 0x000fea0003800200 */
.L_x_0:
[----:B------:R-:W2:Y:S01]  /*01e0*/  LDG.E R2, desc[UR4][R4.64+0x4] ;  /* 0x0000040404027981 */ /* 0x000ea2000c1e1900 */
[----:B------:R-:W0:Y:S01]  /*01f0*/  MUFU.RCP R0, R3 ;  /* 0x0000000300007308 */ /* 0x000e220000001000 */
[----:B------:R-:W-:Y:S02]  /*0200*/  BSSY.RECONVERGENT B0, `(.L_x_2) ;  /* 0x000000d000007945 */ /* 0x000fe40003800200 */
[----:B------:R1:W-:Y:S01]  /*0210*/  STG.E desc[UR4][R4.64], R7 ;  /* 0x0000000704007986 */ /* 0x0003e2000c101904 */
[----:B0-----:R-:W-:-:S04]  /*0220*/  FFMA R9, -R3, R0, 1 ;  /* 0x3f80000003097423 */ /* 0x001fc80000000100 */
[----:B------:R-:W-:Y:S01]  /*0230*/  FFMA R0, R0, R9, R0 ;  /* 0x0000000900007223 */ /* 0x000fe20000000000 */
[----:B--2---:R-:W0:Y:S03]  /*0240*/  FCHK P0, R2, R3 ;  /* 0x0000000302007302 */ /* 0x004e260000000000 */
[----:B------:R-:W-:-:S04]  /*0250*/  FFMA R9, R0, R2, RZ ;  /* 0x0000000200097223 */ /* 0x000fc800000000ff */
[----:B------:R-:W-:-:S04]  /*0260*/  FFMA R6, -R3, R9, R2 ;  /* 0x0000000903067223 */ /* 0x000fc80000000102 */
[----:B------:R-:W-:Y:S01]  /*0270*/  FFMA R9, R0, R6, R9 ;  /* 0x0000000600097223 */ /* 0x000fe20000000009 */
[----:B01----:R-:W-:Y:S06]  /*0280*/  @!P0 BRA `(.L_x_3) ;  /* 0x0000000000108947 */ /* 0x003fec0003800000 */
[----:B------:R-:W-:Y:S01]  /*0290*/  IMAD.MOV.U32 R0, RZ, RZ, R2 ;  /* 0x000000ffff007224 */ /* 0x000fe200078e0002 */
[----:B------:R-:W-:-:S07]  /*02a0*/  MOV R2, 0x2c0 ;  /* 0x000002c000027802 */ /* 0x000fce0000000f00 */
[----:B------:R-:W-:Y:S05]  /*02b0*/  CALL.REL.NOINC `($__internal_0_$__cuda_sm3x_div_rn_noftz_f32_slowpath) ;  /* 0x0000000000507944 */ /* 0x000fea0003c00000 */
[----:B------:R-:W-:-:S07]  /*02c0*/  IMAD.MOV.U32 R9, RZ, RZ, R0 ;  /* 0x000000ffff097224 */ /* 0x000fce00078e0000 */
.L_x_3:
[----:B------:R-:W-:Y:S05]  /*02d0*/  BSYNC.RECONVERGENT B0 ;  /* 0x0000000000007941 */ /* 0x000fea0003800200 */
.L_x_2:
        /* <DEDUP_REMOVED lines=15> */
.L_x_5:
[----:B------:R-:W-:Y:S05]  /*03d0*/  BSYNC.RECONVERGENT B0 ;  /* 0x0000000000007941 */ /* 0x000fea0003800200 */
.L_x_4:
[----:B------:R-:W-:Y:S01]  /*03e0*/  STG.E desc[UR4][R4.64+0x8], R7 ;  /* 0x0000080704007986 */ /* 0x000fe2000c101904 */
[----:B------:R-:W-:Y:S05]  /*03f0*/  EXIT ;  /* 0x000000000000794d */ /* 0x000fea0003800000 */
        .weak           $__internal_0_$__cuda_sm3x_div_rn_noftz_f32_slowpath
        .type           $__internal_0_$__cuda_sm3x_div_rn_noftz_f32_slowpath,@function
        .size           $__internal_0_$__cuda_sm3x_div_rn_noftz_f32_slowpath,(.L_x_581 - $__internal_0_$__cuda_sm3x_div_rn_noftz_f32_slowpath)
$__internal_0_$__cuda_sm3x_div_rn_noftz_f32_slowpath:
[--C-:B------:R-:W-:Y:S01]  /*0400*/  SHF.R.U32.HI R7, RZ, 0x17, R3.reuse ;  /* 0x00000017ff077819 */ /* 0x100fe20000011603 */
[----:B------:R-:W-:Y:S01]  /*0410*/  BSSY.RECONVERGENT B1, `(.L_x_6) ;  /* 0x0000063000017945 */ /* 0x000fe20003800200 */
[----:B------:R-:W-:Y:S02]  /*0420*/  SHF.R.U32.HI R6, RZ, 0x17, R0 ;  /* 0x00000017ff067819 */ /* 0x000fe40000011600 */
[----:B------:R-:W-:Y:S01]  /*0430*/  LOP3.LUT R12, R7, 0xff, RZ, 0xc0, !PT ;  /* 0x000000ff070c7812 */ /* 0x000fe200078ec0ff */
[----:B------:R-:W-:Y:S01]  /*0440*/  IMAD.MOV.U32 R7, RZ, RZ, R3 ;  /* 0x000000ffff077224 */ /* 0x000fe200078e0003 */
[----:B------:R-:W-:-:S03]  /*0450*/  LOP3.LUT R10, R6, 0xff, RZ, 0xc0, !PT ;  /* 0x000000ff060a7812 */ /* 0x000fc600078ec0ff */
[----:B------:R-:W-:Y:S02]  /*0460*/  VIADD R9, R12, 0xffffffff ;  /* 0xffffffff0c097836 */ /* 0x000fe40000000000 */
[----:B------:R-:W-:-:S03]  /*0470*/  VIADD R8, R10, 0xffffffff ;  /* 0xffffffff0a087836 */ /* 0x000fc60000000000 */
[----:B------:R-:W-:-:S04]  /*0480*/  ISETP.GT.U32.AND P0, PT, R9, 0xfd, PT ;  /* 0x000000fd0900780c */ /* 0x000fc80003f04070 */
[----:B------:R-:W-:-:S13]  /*0490*/  ISETP.GT.U32.OR P0, PT, R8, 0xfd, P0 ;  /* 0x000000fd0800780c */ /* 0x000fda0000704470 */
[----:B------:R-:W-:Y:S01]  /*04a0*/  @!P0 IMAD.MOV.U32 R6, RZ, RZ, RZ ;  /* 0x000000ffff068224 */ /* 0x000fe200078e00ff */
[----:B------:R-:W-:Y:S06]  /*04b0*/  @!P0 BRA `(.L_x_7) ;  /* 0x00000000005c8947 */ /* 0x000fec0003800000 */
[----:B------:R-:W-:Y:S02]  /*04c0*/  FSETP.GTU.FTZ.AND P0, PT, |R0|, +INF , PT ;  /* 0x7f8000000000780b */ /* 0x000fe40003f1c200 */
[----:B------:R-:W-:-:S04]  /*04d0*/  FSETP.GTU.FTZ.AND P1, PT, |R3|, +INF , PT ;  /* 0x7f8000000300780b */ /* 0x000fc80003f3c200 */
[----:B------:R-:W-:-:S13]  /*04e0*/  PLOP3.LUT P0, PT, P0, P1, PT, 0xf8, 0x8f ;  /* 0x00000000008f781c */ /* 0x000fda0000703f70 */
[----:B------:R-:W-:Y:S05]  /*04f0*/  @P0 BRA `(.L_x_8) ;  /* 0x00000004004c0947 */ /* 0x000fea0003800000 */
[----:B------:R-:W-:-:S13]  /*0500*/  LOP3.LUT P0, RZ, R7, 0x7fffffff, R0, 0xc8, !PT ;  /* 0x7fffffff07ff7812 */ /* 0x000fda000780c800 */
[----:B------:R-:W-:Y:S05]  /*0510*/  @!P0 BRA `(.L_x_9) ;  /* 0x00000004003c8947 */ /* 0x000fea0003800000 */
[C---:B------:R-:W-:Y:S02]  /*0520*/  FSETP.NEU.FTZ.AND P2, PT, |R0|.reuse, +INF , PT ;  /* 0x7f8000000000780b */ /* 0x040fe40003f5d200 */
[----:B------:R-:W-:Y:S02]  /*0530*/  FSETP.NEU.FTZ.AND P1, PT, |R3|, +INF , PT ;  /* 0x7f8000000300780b */ /* 0x000fe40003f3d200 */
[----:B------:R-:W-:-:S11]  /*0540*/  FSETP.NEU.FTZ.AND P0, PT, |R0|, +INF , PT ;  /* 0x7f8000000000780b */ /* 0x000fd60003f1d200 */
[----:B------:R-:W-:Y:S05]  /*0550*/  @!P1 BRA !P2, `(.L_x_9) ;  /* 0x00000004002c9947 */ /* 0x000fea0005000000 */
[----:B------:R-:W-:-:S04]  /*0560*/  LOP3.LUT P2, RZ, R0, 0x7fffffff, RZ, 0xc0, !PT ;  /* 0x7fffffff00ff7812 */ /* 0x000fc8000784c0ff */
[----:B------:R-:W-:-:S13]  /*0570*/  PLOP3.LUT P1, PT, P1, P2, PT, 0x2f, 0xf2 ;  /* 0x0000000000f2781c */ /* 0x000fda0000f24577 */
[----:B------:R-:W-:Y:S05]  /*0580*/  @P1 BRA `(.L_x_10) ;  /* 0x0000000400181947 */ /* 0x000fea0003800000 */
[----:B------:R-:W-:-:S04]  /*0590*/  LOP3.LUT P1, RZ, R7, 0x7fffffff, RZ, 0xc0, !PT ;  /* 0x7fffffff07ff7812 */ /* 0x000fc8000782c0ff */
[----:B------:R-:W-:-:S13]  /*05a0*/  PLOP3.LUT P0, PT, P0, P1, PT, 0x2f, 0xf2 ;  /* 0x0000000000f2781c */ /* 0x000fda0000702577 */
[----:B------:R-:W-:Y:S05]  /*05b0*/  @P0 BRA `(.L_x_11) ;  /* 0x0000000400000947 */ /* 0x000fea0003800000 */
[----:B------:R-:W-:Y:S02]  /*05c0*/  ISETP.GE.AND P0, PT, R8, RZ, PT ;  /* 0x000000ff0800720c */ /* 0x000fe40003f06270 */
[----:B------:R-:W-:-:S11]  /*05d0*/  ISETP.GE.AND P1, PT, R9, RZ, PT ;  /* 0x000000ff0900720c */ /* 0x000fd60003f26270 */
[----:B------:R-:W-:Y:S02]  /*05e0*/  @P0 IMAD.MOV.U32 R6, RZ, RZ, RZ ;  /* 0x000000ffff060224 */ /* 0x000fe400078e00ff */
[----:B------:R-:W-:Y:S01]  /*05f0*/  @!P0 FFMA R0, R0, 1.84467440737095516160e+19, RZ ;  /* 0x5f80000000008823 */ /* 0x000fe200000000ff */
[----:B------:R-:W-:Y:S02]  /*0600*/  @!P0 IMAD.MOV.U32 R6, RZ, RZ, -0x40 ;  /* 0xffffffc0ff068424 */ /* 0x000fe400078e00ff */
[----:B------:R-:W-:-:S03]  /*0610*/  @!P1 FFMA R7, R3, 1.84467440737095516160e+19, RZ ;  /* 0x5f80000003079823 */ /* 0x000fc600000000ff */
[----:B------:R-:W-:-:S07]  /*0620*/  @!P1 IADD3 R6, PT, PT, R6, 0x40, RZ ;  /* 0x0000004006069810 */ /* 0x000fce0007ffe0ff */
.L_x_7:
[----:B------:R-:W-:Y:S01]  /*0630*/  LEA R8, R12, 0xc0800000, 0x17 ;  /* 0xc08000000c087811 */ /* 0x000fe200078eb8ff */
[----:B------:R-:W-:Y:S04]  /*0640*/  BSSY.RECONVERGENT B2, `(.L_x_12) ;  /* 0x0000036000027945 */ /* 0x000fe80003800200 */
[----:B------:R-:W-:Y:S02]  /*0650*/  IMAD.IADD R8, R7, 0x1, -R8 ;  /* 0x0000000107087824 */ /* 0x000fe400078e0a08 */
[----:B------:R-:W-:Y:S02]  /*0660*/  VIADD R7, R10, 0xffffff81 ;  /* 0xffffff810a077836 */ /* 0x000fe40000000000 */
[----:B------:R-:W0:Y:S01]  /*0670*/  MUFU.RCP R9, R8 ;  /* 0x0000000800097308 */ /* 0x000e220000001000 */
[----:B------:R-:W-:Y:S01]  /*0680*/  FADD.FTZ R11, -R8, -RZ ;  /* 0x800000ff080b7221 */ /* 0x000fe20000010100 */
[----:B------:R-:W-:-:S03]  /*0690*/  IMAD R0, R7, -0x800000, R0 ;  /* 0xff80000007007824 */ /* 0x000fc600078e0200 */
[----:B0-----:R-:W-:-:S04]  /*06a0*/  FFMA R10, R9, R11, 1 ;  /* 0x3f800000090a7423 */ /* 0x001fc8000000000b */
[----:B------:R-:W-:-:S04]  /*06b0*/  FFMA R14, R9, R10, R9 ;  /* 0x0000000a090e7223 */ /* 0x000fc80000000009 */
[----:B------:R-:W-:-:S04]  /*06c0*/  FFMA R9, R0, R14, RZ ;  /* 0x0000000e00097223 */ /* 0x000fc800000000ff */
[----:B------:R-:W-:-:S04]  /*06d0*/  FFMA R10, R11, R9, R0 ;  /* 0x000000090b0a7223 */ /* 0x000fc80000000000 */
[----:B------:R-:W-:Y:S01]  /*06e0*/  FFMA R13, R14, R10, R9 ;  /* 0x0000000a0e0d7223 */ /* 0x000fe20000000009 */
[----:B------:R-:W-:-:S03]  /*06f0*/  IADD3 R9, PT, PT, R7, 0x7f, -R12 ;  /* 0x0000007f07097810 */ /* 0x000fc60007ffe80c */
[----:B------:R-:W-:Y:S02]  /*0700*/  FFMA R10, R11, R13, R0 ;  /* 0x0000000d0b0a7223 */ /* 0x000fe40000000000 */
[----:B------:R-:W-:Y:S02]  /*0710*/  IMAD.IADD R9, R9, 0x1, R6 ;  /* 0x0000000109097824 */ /* 0x000fe400078e0206 */
[----:B------:R-:W-:-:S05]  /*0720*/  FFMA R0, R14, R10, R13 ;  /* 0x0000000a0e007223 */ /* 0x000fca000000000d */
[----:B------:R-:W-:-:S04]  /*0730*/  SHF.R.U32.HI R7, RZ, 0x17, R0 ;  /* 0x00000017ff077819 */ /* 0x000fc80000011600 */
[----:B------:R-:W-:-:S05]  /*0740*/  LOP3.LUT R7, R7, 0xff, RZ, 0xc0, !PT ;  /* 0x000000ff07077812 */ /* 0x000fca00078ec0ff */
[----:B------:R-:W-:-:S04]  /*0750*/  IMAD.IADD R11, R7, 0x1, R9 ;  /* 0x00000001070b7824 */ /* 0x000fc800078e0209 */
[----:B------:R-:W-:-:S05]  /*0760*/  VIADD R6, R11, 0xffffffff ;  /* 0xffffffff0b067836 */ /* 0x000fca0000000000 */
[----:B------:R-:W-:-:S13]  /*0770*/  ISETP.GE.U32.AND P0, PT, R6, 0xfe, PT ;  /* 0x000000fe0600780c */ /* 0x000fda0003f06070 */
[----:B------:R-:W-:Y:S05]  /*0780*/  @!P0 BRA `(.L_x_13) ;  /* 0x0000000000808947 */ /* 0x000fea0003800000 */
[----:B------:R-:W-:-:S13]  /*0790*/  ISETP.GT.AND P0, PT, R11, 0xfe, PT ;  /* 0x000000fe0b00780c */ /* 0x000fda0003f04270 */
[----:B------:R-:W-:Y:S05]  /*07a0*/  @P0 BRA `(.L_x_14) ;  /* 0x00000000006c0947 */ /* 0x000fea0003800000 */
[----:B------:R-:W-:-:S13]  /*07b0*/  ISETP.GE.AND P0, PT, R11, 0x1, PT ;  /* 0x000000010b00780c */ /* 0x000fda0003f06270 */
[----:B------:R-:W-:Y:S05]  /*07c0*/  @P0 BRA `(.L_x_15) ;  /* 0x0000000000740947 */ /* 0x000fea0003800000 */
[----:B------:R-:W-:Y:S02]  /*07d0*/  ISETP.GE.AND P0, PT, R11, -0x18, PT ;  /* 0xffffffe80b00780c */ /* 0x000fe40003f06270 */
[----:B------:R-:W-:-:S11]  /*07e0*/  LOP3.LUT R0, R0, 0x80000000, RZ, 0xc0, !PT ;  /* 0x8000000000007812 */ /* 0x000fd600078ec0ff */
[----:B------:R-:W-:Y:S05]  /*07f0*/  @!P0 BRA `(.L_x_15) ;  /* 0x0000000000688947 */ /* 0x000fea0003800000 */
[CCC-:B------:R-:W-:Y:S01]  /*0800*/  FFMA.RZ R6, R14.reuse, R10.reuse, R13.reuse ;  /* 0x0000000a0e067223 */ /* 0x1c0fe2000000c00d */
[C---:B------:R-:W-:Y:S02]  /*0810*/  VIADD R9, R11.reuse, 0x20 ;  /* 0x000000200b097836 */ /* 0x040fe40000000000 */
[-CC-:B------:R-:W-:Y:S01]  /*0820*/  FFMA.RM R7, R14, R10.reuse, R13.reuse ;  /* 0x0000000a0e077223 */ /* 0x180fe2000000400d */
[C---:B------:R-:W-:Y:S02]  /*0830*/  ISETP.NE.AND P2, PT, R11.reuse, RZ, PT ;  /* 0x000000ff0b00720c */ /* 0x040fe40003f45270 */
[----:B------:R-:W-:Y:S01]  /*0840*/  LOP3.LUT R8, R6, 0x7fffff, RZ, 0xc0, !PT ;  /* 0x007fffff06087812 */ /* 0x000fe200078ec0ff */
[----:B------:R-:W-:Y:S01]  /*0850*/  FFMA.RP R6, R14, R10, R13 ;  /* 0x0000000a0e067223 */ /* 0x000fe2000000800d */
[----:B------:R-:W-:Y:S02]  /*0860*/  ISETP.NE.AND P1, PT, R11, RZ, PT ;  /* 0x000000ff0b00720c */ /* 0x000fe40003f25270 */
[----:B------:R-:W-:-:S02]  /*0870*/  LOP3.LUT R8, R8, 0x800000, RZ, 0xfc, !PT ;  /* 0x0080000008087812 */ /* 0x000fc400078efcff */
[----:B------:R-:W-:Y:S02]  /*0880*/  IADD3 R10, PT, PT, -R11, RZ, RZ ;  /* 0x000000ff0b0a7210 */ /* 0x000fe40007ffe1ff */
[----:B------:R-:W-:Y:S02]  /*0890*/  SHF.L.U32 R9, R8, R9, RZ ;  /* 0x0000000908097219 */ /* 0x000fe400000006ff */
[----:B------:R-:W-:Y:S02]  /*08a0*/  FSETP.NEU.FTZ.AND P0, PT, R6, R7, PT ;  /* 0x000000070600720b */ /* 0x000fe40003f1d000 */
[----:B------:R-:W-:Y:S02]  /*08b0*/  SEL R7, R10, RZ, P2 ;  /* 0x000000ff0a077207 */ /* 0x000fe40001000000 */
[----:B------:R-:W-:Y:S02]  /*08c0*/  ISETP.NE.AND P1, PT, R9, RZ, P1 ;  /* 0x000000ff0900720c */ /* 0x000fe40000f25270 */
[----:B------:R-:W-:-:S02]  /*08d0*/  SHF.R.U32.HI R7, RZ, R7, R8 ;  /* 0x00000007ff077219 */ /* 0x000fc40000011608 */
[----:B------:R-:W-:Y:S02]  /*08e0*/  PLOP3.LUT P0, PT, P0, P1, PT, 0xf8, 0x8f ;  /* 0x00000000008f781c */ /* 0x000fe40000703f70 */
[----:B------:R-:W-:Y:S02]  /*08f0*/  SHF.R.U32.HI R9, RZ, 0x1, R7 ;  /* 0x00000001ff097819 */ /* 0x000fe40000011607 */
[----:B------:R-:W-:-:S04]  /*0900*/  SEL R6, RZ, 0x1, !P0 ;  /* 0x00000001ff067807 */ /* 0x000fc80004000000 */
[----:B------:R-:W-:-:S04]  /*0910*/  LOP3.LUT R6, R6, 0x1, R9, 0xf8, !PT ;  /* 0x0000000106067812 */ /* 0x000fc800078ef809 */
[----:B------:R-:W-:-:S05]  /*0920*/  LOP3.LUT R6, R6, R7, RZ, 0xc0, !PT ;  /* 0x0000000706067212 */ /* 0x000fca00078ec0ff */
[----:B------:R-:W-:-:S05]  /*0930*/  IMAD.IADD R9, R9, 0x1, R6 ;  /* 0x0000000109097824 */ /* 0x000fca00078e0206 */
[----:B------:R-:W-:Y:S01]  /*0940*/  LOP3.LUT R0, R9, R0, RZ, 0xfc, !PT ;  /* 0x0000000009007212 */ /* 0x000fe200078efcff */
[----:B------:R-:W-:Y:S06]  /*0950*/  BRA `(.L_x_15) ;  /* 0x0000000000107947 */ /* 0x000fec0003800000 */
.L_x_14:
[----:B------:R-:W-:-:S04]  /*0960*/  LOP3.LUT R0, R0, 0x80000000, RZ, 0xc0, !PT ;  /* 0x8000000000007812 */ /* 0x000fc800078ec0ff */
[----:B------:R-:W-:Y:S01]  /*0970*/  LOP3.LUT R0, R0, 0x7f800000, RZ, 0xfc, !PT ;  /* 0x7f80000000007812 */ /* 0x000fe200078efcff */
[----:B------:R-:W-:Y:S06]  /*0980*/  BRA `(.L_x_15) ;  /* 0x0000000000047947 */ /* 0x000fec0003800000 */
.L_x_13:
[----:B------:R-:W-:-:S07]  /*0990*/  IMAD R0, R9, 0x800000, R0 ;  /* 0x0080000009007824 */ /* 0x000fce00078e0200 */
.L_x_15:
[----:B------:R-:W-:Y:S05]  /*09a0*/  BSYNC.RECONVERGENT B2 ;  /* 0x0000000000027941 */ /* 0x000fea0003800200 */
.L_x_12:
[----:B------:R-:W-:Y:S05]  /*09b0*/  BRA `(.L_x_16) ;  /* 0x0000000000207947 */ /* 0x000fea0003800000 */
.L_x_11:
[----:B------:R-:W-:-:S04]  /*09c0*/  LOP3.LUT R0, R7, 0x80000000, R0, 0x48, !PT ;  /* 0x8000000007007812 */ /* 0x000fc800078e4800 */
[----:B------:R-:W-:Y:S01]  /*09d0*/  LOP3.LUT R0, R0, 0x7f800000, RZ, 0xfc, !PT ;  /* 0x7f80000000007812 */ /* 0x000fe200078efcff */
[----:B------:R-:W-:Y:S06]  /*09e0*/  BRA `(.L_x_16) ;  /* 0x0000000000147947 */ /* 0x000fec0003800000 */
.L_x_10:
[----:B------:R-:W-:Y:S01]  /*09f0*/  LOP3.LUT R0, R7, 0x80000000, R0, 0x48, !PT ;  /* 0x8000000007007812 */ /* 0x000fe200078e4800 */
[----:B------:R-:W-:Y:S06]  /*0a00*/  BRA `(.L_x_16) ;  /* 0x00000000000c7947 */ /* 0x000fec0003800000 */
.L_x_9:
[----:B------:R-:W0:Y:S01]  /*0a10*/  MUFU.RSQ R0, -QNAN ;  /* 0xffc0000000007908 */ /* 0x000e220000001400 */
[----:B------:R-:W-:Y:S05]  /*0a20*/  BRA `(.L_x_16) ;  /* 0x0000000000047947 */ /* 0x000fea0003800000 */
.L_x_8:
[----:B------:R-:W-:-:S07]  /*0a30*/  FADD.FTZ R0, R0, R3 ;  /* 0x0000000300007221 */ /* 0x000fce0000010000 */
.L_x_16:
[----:B------:R-:W-:Y:S05]  /*0a40*/  BSYNC.RECONVERGENT B1 ;  /* 0x0000000000017941 */ /* 0x000fea0003800200 */
.L_x_6:
[----:B------:R-:W-:Y:S02]  /*0a50*/  IMAD.MOV.U32 R6, RZ, RZ, R2 ;  /* 0x000000ffff067224 */ /* 0x000fe400078e0002 */
[----:B------:R-:W-:-:S04]  /*0a60*/  IMAD.MOV.U32 R7, RZ, RZ, 0x0 ;  /* 0x00000000ff077424 */ /* 0x000fc800078e00ff */
[----:B0-----:R-:W-:Y:S05]  /*0a70*/  RET.REL.NODEC R6 `(finalize_role_centroids) ;  /* 0xfffffff406607950 */ /* 0x001fea0003c3ffff */
.L_x_17:
[----:B------:R-:W-:-:S00]  /*0a80*/  BRA `(.L_x_17) ;  /* 0xfffffffc00fc7947 */ /* 0x000fc0000383ffff */
[----:B------:R-:W-:-:S00]  /*0a90*/  NOP ;  /* 0x0000000000007918 */ /* 0x000fc00000000000 */
        /* <DEDUP_REMOVED lines=14> */
.L_x_581:


//--------------------- .text.calculate_role_centroids --------------------------
	.section	.text.calculate_role_centroids,"ax",@progbits
	.align	128
        .global         calculate_role_centroids
        .type           calculate_role_centroids,@function
        .size           calculate_role_centroids,(.L_x_599 - calculate_role_centroids)
        .other          calculate_role_centroids,@"STO_CUDA_ENTRY STV_DEFAULT"
calculate_role_centroids:
.text.calculate_role_centroids:
[----:B------:R-:W-:Y:S01]  /*0000*/  LDC R1, c[0x0][0x37c] ;  /* 0x0000df00ff017b82 */ /* 0x000fe20000000800 */
[----:B------:R-:W0:Y:S07]  /*0010*/  S2R R0, SR_TID.X ;  /* 0x0000000000007919 */ /* 0x000e2e0000002100 */
[----:B------:R-:W0:Y:S01]  /*0020*/  S2UR UR4, SR_CTAID.X ;  /* 0x00000000000479c3 */ /* 0x000e220000002500 */
[----:B------:R-:W1:Y:S07]  /*0030*/  LDCU UR5, c[0x0][0x3a0] ;  /* 0x00007400ff0577ac */ /* 0x000e6e0008000800 */
[----:B------:R-:W0:Y:S02]  /*0040*/  LDC R7, c[0x0][0x360] ;  /* 0x0000d800ff077b82 */ /* 0x000e240000000800 */
[----:B0-----:R-:W-:-:S05]  /*0050*/  IMAD R7, R7, UR4, R0 ;  /* 0x0000000407077c24 */ /* 0x001fca000f8e0200 */
[----:B-1----:R-:W-:-:S13]  /*0060*/  ISETP.GE.AND P0, PT, R7, UR5, PT ;  /* 0x0000000507007c0c */ /* 0x002fda000bf06270 */
[----:B------:R-:W-:Y:S05]  /*0070*/  @P0 EXIT ;  /* 0x000000000000094d */ /* 0x000fea0003800000 */
[----:B------:R-:W0:Y:S01]  /*0080*/  LDC.64 R2, c[0x0][0x380] ;  /* 0x0000e000ff027b82 */ /* 0x000e220000000a00 */
[----:B------:R-:W1:Y:S01]  /*0090*/  LDCU.64 UR4, c[0x0][0x358] ;  /* 0x00006b00ff0477ac */ /* 0x000e620008000a00 */
[----:B0-----:R-:W-:-:S05]  /*00a0*/  IMAD.WIDE R2, R7, 0x4, R2 ;  /* 0x0000000407027825 */ /* 0x001fca00078e0202 */
[----:B-1----:R-:W2:Y:S02]  /*00b0*/  LDG.E R9, desc[UR4][R2.64] ;  /* 0x0000000402097981 */ /* 0x002ea4000c1e1900 */
[----:B--2---:R-:W-:-:S04]  /*00c0*/  IADD3 R0, PT, PT, R9, -0x5, RZ ;  /* 0xfffffffb09007810 */ /* 0x004fc80007ffe0ff */
[----:B------:R-:W-:-:S13]  /*00d0*/  ISETP.GE.U32.AND P0, PT, R0, -0x4, PT ;  /* 0xfffffffc0000780c */ /* 0x000fda0003f06070 */
[----:B------:R-:W-:Y:S05]  /*00e0*/  @!P0 EXIT ;  /* 0x000000000000894d */ /* 0x000fea0003800000 */
[----:B------:R-:W0:Y:S08]  /*00f0*/  LDC.64 R4, c[0x0][0x388] ;  /* 0x0000e200ff047b82 */ /* 0x000e300000000a00 */
[----:B------:R-:W1:Y:S01]  /*0100*/  LDC.64 R2, c[0x0][0x390] ;  /* 0x0000e400ff027b82 */ /* 0x000e620000000a00 */
[----:B0-----:R-:W-:-:S07]  /*0110*/  IMAD.WIDE R4, R7, 0xc, R4 ;  /* 0x0000000c07047825 */ /* 0x001fce00078e0204 */
[----:B------:R-:W0:Y:S01]  /*0120*/  LDC.64 R6, c[0x0][0x398] ;  /* 0x0000e600ff067b82 */ /* 0x000e220000000a00 */
[----:B------:R-:W2:Y:S01]  /*0130*/  LDG.E R11, desc[UR4][R4.64] ;  /* 0x00000004040b7981 */ /* 0x000ea2000c1e1900 */
[----:B-1----:R-:W-:-:S05]  /*0140*/  IMAD.WIDE.U32 R2, R9, 0xc, R2 ;  /* 0x0000000c09027825 */ /* 0x002fca00078e0002 */
[----:B--2---:R-:W-:Y:S04]  /*0150*/  REDG.E.ADD.F32.FTZ.RN.STRONG.GPU desc[UR4][R2.64], R11 ;  /* 0x0000000b020079a6 */ /* 0x004fe8000c12f304 */
[----:B------:R-:W2:Y:S01]  /*0160*/  LDG.E R13, desc[UR4][R4.64+0x4] ;  /* 0x00000404040d7981 */ /* 0x000ea2000c1e1900 */
[----:B------:R-:W-:Y:S02]  /*0170*/  HFMA2 R17, -RZ, RZ, 0, 5.9604644775390625e-08 ;  /* 0x00000001ff117431 */ /* 0x000fe400000001ff */
[----:B0-----:R-:W-:Y:S01]  /*0180*/  IMAD.WIDE.U32 R6, R9, 0x4, R6 ;  /* 0x0000000409067825 */ /* 0x001fe200078e0006 */
[----:B--2---:R-:W-:Y:S04]  /*0190*/  REDG.E.ADD.F32.FTZ.RN.STRONG.GPU desc[UR4][R2.64+0x4], R13 ;  /* 0x0000040d020079a6 */ /* 0x004fe8000c12f304 */
[----:B------:R-:W2:Y:S04]  /*01a0*/  LDG.E R15, desc[UR4][R4.64+0x8] ;  /* 0x00000804040f7981 */ /* 0x000ea8000c1e1900 */
[----:B--2---:R-:W-:Y:S04]  /*01b0*/  REDG.E.ADD.F32.FTZ.RN.STRONG.GPU desc[UR4][R2.64+0x8], R15 ;  /* 0x0000080f020079a6 */ /* 0x004fe8000c12f304 */
[----:B------:R-:W-:Y:S01]  /*01c0*/  REDG.E.ADD.STRONG.GPU desc[UR4][R6.64], R17 ;  /* 0x000000110600798e */ /* 0x000fe2000c12e104 */
[----:B------:R-:W-:Y:S05]  /*01d0*/  EXIT ;  /* 0x000000000000794d */ /* 0x000fea0003800000 */
.L_x_18:
        /* <DEDUP_REMOVED lines=10> */
.L_x_599:


//--------------------- .text.finalize_physicality_centroids --------------------------
	.section	.text.finalize_physicality_centroids,"ax",@progbits
	.align	128
        .global         finalize_physicality_centroids
        .type           finalize_physicality_centroids,@function
        .size           finalize_physicality_centroids,(.L_x_582 - finalize_physicality_centroids)
        .other          finalize_physicality_centroids,@"STO_CUDA_ENTRY STV_DEFAULT"
finalize_physicality_centroids:
.text.finalize_physicality_centroids:
        /* <DEDUP_REMOVED lines=27> */
[----:B------:R-:W-:Y:S05]  /*01b0*/  CALL.REL.NOINC `($__internal_1_$__cuda_sm3x_div_rn_noftz_f32_slowpath) ;  /* 0x0000000000907944 */ /* 0x000fea0003c00000 */
[----:B------:R-:W-:-:S07]  /*01c0*/  IMAD.MOV.U32 R7, RZ, RZ, R0 ;  /* 0x000000ffff077224 */ /* 0x000fce00078e0000 */
.L_x_20:
[----:B------:R-:W-:Y:S05]  /*01d0*/  BSYNC.RECONVERGENT B0 ;  /* 0x0000000000007941 */ /* 0x000fea0003800200 */
.L_x_19:
        /* <DEDUP_REMOVED lines=13> */
[----:B------:R-:W-:Y:S05]  /*02b0*/  CALL.REL.NOINC `($__internal_1_$__cuda_sm3x_div_rn_noftz_f32_slowpath) ;  /* 0x0000000000507944 */ /* 0x000fea0003c00000 */
[----:B------:R-:W-:-:S07]  /*02c0*/  IMAD.MOV.U32 R9, RZ, RZ, R0 ;  /* 0x000000ffff097224 */ /* 0x000fce00078e0000 */
.L_x_22:
[----:B------:R-:W-:Y:S05]  /*02d0*/  BSYNC.RECONVERGENT B0 ;  /* 0x0000000000007941 */ /* 0x000fea0003800200 */
.L_x_21:
        /* <DEDUP_REMOVED lines=15> */
.L_x_24:
[----:B------:R-:W-:Y:S05]  /*03d0*/  BSYNC.RECONVERGENT B0 ;  /* 0x0000000000007941 */ /* 0x000fea0003800200 */
.L_x_23:
[----:B------:R-:W-:Y:S01]  /*03e0*/  STG.E desc[UR4][R4.64+0x8], R7 ;  /* 0x0000080704007986 */ /* 0x000fe2000c101904 */
[----:B------:R-:W-:Y:S05]  /*03f0*/  EXIT ;  /* 0x000000000000794d */ /* 0x000fea0003800000 */
        .weak           $__internal_1_$__cuda_sm3x_div_rn_noftz_f32_slowpath
        .type           $__internal_1_$__cuda_sm3x_div_rn_noftz_f32_slowpath,@function
        .size           $__internal_1_$__cuda_sm3x_div_rn_noftz_f32_slowpath,(.L_x_582 - $__internal_1_$__cuda_sm3x_div_rn_noftz_f32_slowpath)
$__internal_1_$__cuda_sm3x_div_rn_noftz_f32_slowpath:
        /* <DEDUP_REMOVED lines=35> */
.L_x_26:
        /* <DEDUP_REMOVED lines=51> */
.L_x_33:
[----:B------:R-:W-:-:S04]  /*0960*/  LOP3.LUT R0, R0, 0x80000000, RZ, 0xc0, !PT ;  /* 0x8000000000007812 */ /* 0x000fc800078ec0ff */
[----:B------:R-:W-:Y:S01]  /*0970*/  LOP3.LUT R0, R0, 0x7f800000, RZ, 0xfc, !PT ;  /* 0x7f80000000007812 */ /* 0x000fe200078efcff */
[----:B------:R-:W-:Y:S06]  /*0980*/  BRA `(.L_x_34) ;  /* 0x0000000000047947 */ /* 0x000fec0003800000 */
.L_x_32:
[----:B------:R-:W-:-:S07]  /*0990*/  IMAD R0, R9, 0x800000, R0 ;  /* 0x0080000009007824 */ /* 0x000fce00078e0200 */
.L_x_34:
[----:B------:R-:W-:Y:S05]  /*09a0*/  BSYNC.RECONVERGENT B2 ;  /* 0x0000000000027941 */ /* 0x000fea0003800200 */
.L_x_31:
[----:B------:R-:W-:Y:S05]  /*09b0*/  BRA `(.L_x_35) ;  /* 0x0000000000207947 */ /* 0x000fea0003800000 */
.L_x_30:
[----:B------:R-:W-:-:S04]  /*09c0*/  LOP3.LUT R0, R7, 0x80000000, R0, 0x48, !PT ;  /* 0x8000000007007812 */ /* 0x000fc800078e4800 */
[----:B------:R-:W-:Y:S01]  /*09d0*/  LOP3.LUT R0, R0, 0x7f800000, RZ, 0xfc, !PT ;  /* 0x7f80000000007812 */ /* 0x000fe200078efcff */
[----:B------:R-:W-:Y:S06]  /*09e0*/  BRA `(.L_x_35) ;  /* 0x0000000000147947 */ /* 0x000fec0003800000 */
.L_x_29:
[----:B------:R-:W-:Y:S01]  /*09f0*/  LOP3.LUT R0, R7, 0x80000000, R0, 0x48, !PT ;  /* 0x8000000007007812 */ /* 0x000fe200078e4800 */
[----:B------:R-:W-:Y:S06]  /*0a00*/  BRA `(.L_x_35) ;  /* 0x00000000000c7947 */ /* 0x000fec0003800000 */
.L_x_28:
[----:B------:R-:W0:Y:S01]  /*0a10*/  MUFU.RSQ R0, -QNAN ;  /* 0xffc0000000007908 */ /* 0x000e220000001400 */
[----:B------:R-:W-:Y:S05]  /*0a20*/  BRA `(.L_x_35) ;  /* 0x0000000000047947 */ /* 0x000fea0003800000 */
.L_x_27:
[----:B------:R-:W-:-:S07]  /*0a30*/  FADD.FTZ R0, R0, R3 ;  /* 0x0000000300007221 */ /* 0x000fce0000010000 */
.L_x_35:
[----:B------:R-:W-:Y:S05]  /*0a40*/  BSYNC.RECONVERGENT B1 ;  /* 0x0000000000017941 */ /* 0x000fea0003800200 */
.L_x_25:
[----:B------:R-:W-:Y:S02]  /*0a50*/  IMAD.MOV.U32 R6, RZ, RZ, R2 ;  /* 0x000000ffff067224 */ /* 0x000fe400078e0002 */
[----:B------:R-:W-:-:S04]  /*0a60*/  IMAD.MOV.U32 R7, RZ, RZ, 0x0 ;  /* 0x00000000ff077424 */ /* 0x000fc800078e00ff */
[----:B0-----:R-:W-:Y:S05]  /*0a70*/  RET.REL.NODEC R6 `(finalize_physicality_centroids) ;  /* 0xfffffff406607950 */ /* 0x001fea0003c3ffff */
.L_x_36:
        /* <DEDUP_REMOVED lines=16> */
.L_x_582:


//--------------------- .text.calculate_physicality_centroids --------------------------
	.section	.text.calculate_physicality_centroids,"ax",@progbits
	.align	128
        .global         calculate_physicality_centroids
        .type           calculate_physicality_centroids,@function
        .size           calculate_physicality_centroids,(.L_x_601 - calculate_physicality_centroids)
        .other          calculate_physicality_centroids,@"STO_CUDA_ENTRY STV_DEFAULT"
calculate_physicality_centroids:
.text.calculate_physicality_centroids:
        /* <DEDUP_REMOVED lines=30> */
.L_x_37:
        /* <DEDUP_REMOVED lines=10> */
.L_x_601:


//--------------------- .text.apply_maturity_layout_force --------------------------
	.section	.text.apply_maturity_layout_force,"ax",@progbits
	.align	128
        .global         apply_maturity_layout_force
        .type           apply_maturity_layout_force,@function
        .size           apply_maturity_layout_force,(.L_x_602 - apply_maturity_layout_force)
        .other          apply_maturity_layout_force,@"STO_CUDA_ENTRY STV_DEFAULT"
apply_maturity_layout_force:
.text.apply_maturity_layout_force:
[----:B------:R-:W-:Y:S01]  /*0000*/  LDC R1, c[0x0][0x37c] ;  /* 0x0000df00ff017b82 */ /* 0x000fe20000000800 */
[----:B------:R-:W0:Y:S07]  /*0010*/  S2R R0, SR_TID.X ;  /* 0x0000000000007919 */ /* 0x000e2e0000002100 */
[----:B------:R-:W0:Y:S01]  /*0020*/  S2UR UR4, SR_CTAID.X ;  /* 0x00000000000479c3 */ /* 0x000e220000002500 */
[----:B------:R-:W1:Y:S01]  /*0030*/  LDCU.U8 UR5, c[0x3][0x98] ;  /* 0x00c01300ff0577ac */ /* 0x000e620008000000 */
[----:B------:R-:W2:Y:S06]  /*0040*/  LDCU UR6, c[0x0][0x398] ;  /* 0x00007300ff0677ac */ /* 0x000eac0008000800 */
[----:B------:R-:W0:Y:S01]  /*0050*/  LDC R7, c[0x0][0x360] ;  /* 0x0000d800ff077b82 */ /* 0x000e220000000800 */
[----:B-1----:R-:W-:Y:S01]  /*0060*/  ISETP.NE.AND P0, PT, RZ, UR5, PT ;  /* 0x00000005ff007c0c */ /* 0x002fe2000bf05270 */
[----:B0-----:R-:W-:-:S05]  /*0070*/  IMAD R7, R7, UR4, R0 ;  /* 0x0000000407077c24 */ /* 0x001fca000f8e0200 */
[----:B--2---:R-:W-:-:S13]  /*0080*/  ISETP.GE.OR P0, PT, R7, UR6, !P0 ;  /* 0x0000000607007c0c */ /* 0x004fda000c706670 */
[----:B------:R-:W-:Y:S05]  /*0090*/  @P0 EXIT ;  /* 0x000000000000094d */ /* 0x000fea0003800000 */
[----:B------:R-:W0:Y:S01]  /*00a0*/  LDC.64 R2, c[0x0][0x380] ;  /* 0x0000e000ff027b82 */ /* 0x000e220000000a00 */
[----:B------:R-:W1:Y:S01]  /*00b0*/  LDCU.64 UR4, c[0x0][0x358] ;  /* 0x00006b00ff0477ac */ /* 0x000e620008000a00 */
[----:B0-----:R-:W-:-:S06]  /*00c0*/  IMAD.WIDE R2, R7, 0x4, R2 ;  /* 0x0000000407027825 */ /* 0x001fcc00078e0202 */
[----:B-1----:R-:W2:Y:S02]  /*00d0*/  LDG.E R2, desc[UR4][R2.64] ;  /* 0x0000000402027981 */ /* 0x002ea4000c1e1900 */
[----:B--2---:R-:W-:-:S04]  /*00e0*/  IADD3 R0, PT, PT, R2, -0x4, RZ ;  /* 0xfffffffc02007810 */ /* 0x004fc80007ffe0ff */
[----:B------:R-:W-:-:S13]  /*00f0*/  ISETP.GE.U32.AND P0, PT, R0, -0x3, PT ;  /* 0xfffffffd0000780c */ /* 0x000fda0003f06070 */
[----:B------:R-:W-:Y:S05]  /*0100*/  @!P0 EXIT ;  /* 0x000000000000894d */ /* 0x000fea0003800000 */
[----:B------:R-:W-:Y:S01]  /*0110*/  ISETP.NE.AND P0, PT, R2, 0x3, PT ;  /* 0x000000030200780c */ /* 0x000fe20003f05270 */
[----:B------:R-:W-:-:S12]  /*0120*/  BSSY.RECONVERGENT B0, `(.L_x_38) ;  /* 0x000000a000007945 */ /* 0x000fd80003800200 */
[----:B------:R-:W-:Y:S05]  /*0130*/  @!P0 BRA `(.L_x_39) ;  /* 0x0000000000188947 */ /* 0x000fea0003800000 */
[----:B------:R-:W-:Y:S01]  /*0140*/  ISETP.NE.AND P0, PT, R2, 0x2, PT ;  /* 0x000000020200780c */ /* 0x000fe20003f05270 */
[----:B------:R-:W-:-:S12]  /*0150*/  HFMA2 R0, -RZ, RZ, 0, 0 ;  /* 0x00000000ff007431 */ /* 0x000fd800000001ff */
[----:B------:R-:W-:Y:S05]  /*0160*/  @!P0 BRA `(.L_x_40) ;  /* 0x0000000000148947 */ /* 0x000fea0003800000 */
[----:B------:R-:W0:Y:S02]  /*0170*/  LDCU UR6, c[0x3][0x94] ;  /* 0x00c01280ff0677ac */ /* 0x000e240008000800 */
[----:B0-----:R-:W-:Y:S01]  /*0180*/  FADD R0, -RZ, -UR6 ;  /* 0x80000006ff007e21 */ /* 0x001fe20008000100 */
[----:B------:R-:W-:Y:S06]  /*0190*/  BRA `(.L_x_40) ;  /* 0x0000000000087947 */ /* 0x000fec0003800000 */
.L_x_39:
[----:B------:R-:W0:Y:S02]  /*01a0*/  LDCU UR6, c[0x3][0x94] ;  /* 0x00c01280ff0677ac */ /* 0x000e240008000800 */
[----:B0-----:R-:W-:-:S07]  /*01b0*/  MOV R0, UR6 ;  /* 0x0000000600007c02 */ /* 0x001fce0008000f00 */
.L_x_40:
[----:B------:R-:W-:Y:S05]  /*01c0*/  BSYNC.RECONVERGENT B0 ;  /* 0x0000000000007941 */ /* 0x000fea0003800200 */
.L_x_38:
[----:B------:R-:W0:Y:S01]  /*01d0*/  LDC.64 R2, c[0x0][0x388] ;  /* 0x0000e200ff027b82 */ /* 0x000e220000000a00 */
[----:B------:R-:W1:Y:S07]  /*01e0*/  LDCU UR6, c[0x3][0x90] ;  /* 0x00c01200ff0677ac */ /* 0x000e6e0008000800 */
[----:B------:R-:W2:Y:S01]  /*01f0*/  LDC.64 R4, c[0x0][0x390] ;  /* 0x0000e400ff047b82 */ /* 0x000ea20000000a00 */
[----:B0-----:R-:W-:-:S06]  /*0200*/  IMAD.WIDE R2, R7, 0xc, R2 ;  /* 0x0000000c07027825 */ /* 0x001fcc00078e0202 */
[----:B------:R-:W3:Y:S01]  /*0210*/  LDG.E R3, desc[UR4][R2.64+0x8] ;  /* 0x0000080402037981 */ /* 0x000ee2000c1e1900 */
[----:B--2---:R-:W-:-:S05]  /*0220*/  IMAD.WIDE R4, R7, 0xc, R4 ;  /* 0x0000000c07047825 */ /* 0x004fca00078e0204 */
[----:B------:R-:W-:Y:S04]  /*0230*/  REDG.E.ADD.F32.FTZ.RN.STRONG.GPU desc[UR4][R4.64], RZ ;  /* 0x000000ff040079a6 */ /* 0x000fe8000c12f304 */
[----:B------:R-:W-:Y:S01]  /*0240*/  REDG.E.ADD.F32.FTZ.RN.STRONG.GPU desc[UR4][R4.64+0x4], RZ ;  /* 0x000004ff040079a6 */ /* 0x000fe2000c12f304 */
[----:B---3--:R-:W-:-:S04]  /*0250*/  FADD R0, -R3, R0 ;  /* 0x0000000003007221 */ /* 0x008fc80000000100 */
[----:B-1----:R-:W-:-:S05]  /*0260*/  FMUL R7, R0, UR6 ;  /* 0x0000000600077c20 */ /* 0x002fca0008400000 */
[----:B------:R-:W-:Y:S01]  /*0270*/  REDG.E.ADD.F32.FTZ.RN.STRONG.GPU desc[UR4][R4.64+0x8], R7 ;  /* 0x00000807040079a6 */ /* 0x000fe2000c12f304 */
[----:B------:R-:W-:Y:S05]  /*0280*/  EXIT ;  /* 0x000000000000794d */ /* 0x000fea0003800000 */
.L_x_41:
        /* <DEDUP_REMOVED lines=15> */
.L_x_602:


//--------------------- .text.apply_role_cluster_force --------------------------
	.section	.text.apply_role_cluster_force,"ax",@progbits
	.align	128
        .global         apply_role_cluster_force
        .type           apply_role_cluster_force,@function
        .size           apply_role_cluster_force,(.L_x_584 - apply_role_cluster_force)
        .other          apply_role_cluster_force,@"STO_CUDA_ENTRY STV_DEFAULT"
apply_role_cluster_force:
.text.apply_role_cluster_force:
        /* <DEDUP_REMOVED lines=19> */
[----:B0-----:R-:W-:-:S05]  /*0130*/  IMAD.WIDE.U32 R12, R7, 0xc, R12 ;  /* 0x0000000c070c7825 */ /* 0x001fca00078e000c */
[----:B------:R-:W2:Y:S01]  /*0140*/  LDG.E R3, desc[UR12][R12.64+0x8] ;  /* 0x0000080c0c037981 */ /* 0x000ea2000c1e1900 */
[----:B-1----:R-:W-:-:S03]  /*0150*/  IMAD.WIDE R14, R5, 0xc, R14 ;  /* 0x0000000c050e7825 */ /* 0x002fc600078e020e */
[----:B------:R-:W3:Y:S04]  /*0160*/  LDG.E R0, desc[UR12][R12.64+0x4] ;  /* 0x0000040c0c007981 */ /* 0x000ee8000c1e1900 */
[----:B------:R-:W2:Y:S04]  /*0170*/  LDG.E R8, desc[UR12][R14.64+0x8] ;  /* 0x0000080c0e087981 */ /* 0x000ea8000c1e1900 */
[----:B------:R-:W3:Y:S04]  /*0180*/  LDG.E R9, desc[UR12][R14.64+0x4] ;  /* 0x0000040c0e097981 */ /* 0x000ee8000c1e1900 */
[----:B------:R-:W4:Y:S04]  /*0190*/  LDG.E R35, desc[UR12][R12.64] ;  /* 0x0000000c0c237981 */ /* 0x000f28000c1e1900 */
[----:B------:R-:W4:Y:S01]  /*01a0*/  LDG.E R10, desc[UR12][R14.64] ;  /* 0x0000000c0e0a7981 */ /* 0x000f22000c1e1900 */
[----:B------:R-:W-:Y:S01]  /*01b0*/  BSSY.RECONVERGENT B0, `(.L_x_42) ;  /* 0x0000013000007945 */ /* 0x000fe20003800200 */
[----:B--2---:R-:W-:Y:S01]  /*01c0*/  FADD R2, R3, -R8 ;  /* 0x8000000803027221 */ /* 0x004fe20000000000 */
[----:B---3--:R-:W-:-:S03]  /*01d0*/  FADD R3, R0, -R9 ;  /* 0x8000000900037221 */ /* 0x008fc60000000000 */
[----:B------:R-:W-:-:S04]  /*01e0*/  FMUL R0, R2, R2 ;  /* 0x0000000202007220 */ /* 0x000fc80000400000 */
[----:B------:R-:W-:Y:S01]  /*01f0*/  FFMA R0, R3, R3, R0 ;  /* 0x0000000303007223 */ /* 0x000fe20000000000 */
[----:B----4-:R-:W-:-:S04]  /*0200*/  FADD R35, R35, -R10 ;  /* 0x8000000a23237221 */ /* 0x010fc80000000000 */
[----:B------:R-:W-:-:S05]  /*0210*/  FFMA R0, R35, R35, R0 ;  /* 0x0000002323007223 */ /* 0x000fca0000000000 */
[----:B------:R-:W-:Y:S01]  /*0220*/  IADD3 R4, PT, PT, R0, -0xd000000, RZ ;  /* 0xf300000000047810 */ /* 0x000fe20007ffe0ff */
[----:B------:R0:W1:Y:S03]  /*0230*/  MUFU.RSQ R11, R0 ;  /* 0x00000000000b7308 */ /* 0x0000660000001400 */
[----:B------:R-:W-:-:S13]  /*0240*/  ISETP.GT.U32.AND P0, PT, R4, 0x727fffff, PT ;  /* 0x727fffff0400780c */ /* 0x000fda0003f04070 */
[----:B0-----:R-:W-:Y:S05]  /*0250*/  @!P0 BRA `(.L_x_43) ;  /* 0x0000000000108947 */ /* 0x001fea0003800000 */
[----:B------:R-:W-:-:S07]  /*0260*/  MOV R6, 0x280 ;  /* 0x0000028000067802 */ /* 0x000fce0000000f00 */
[----:B-1----:R-:W-:Y:S05]  /*0270*/  CALL.REL.NOINC `($__internal_2_$__cuda_sm20_sqrt_rn_f32_slowpath) ;  /* 0x0000001800987944 */ /* 0x002fea0003c00000 */
[----:B------:R-:W-:Y:S01]  /*0280*/  MOV R4, R33 ;  /* 0x0000002100047202 */ /* 0x000fe20000000f00 */
[----:B------:R-:W-:Y:S06]  /*0290*/  BRA `(.L_x_44) ;  /* 0x0000000000107947 */ /* 0x000fec0003800000 */
.L_x_43:
[----:B-1----:R-:W-:Y:S01]  /*02a0*/  FMUL.FTZ R13, R0, R11 ;  /* 0x0000000b000d7220 */ /* 0x002fe20000410000 */
[----:B------:R-:W-:-:S03]  /*02b0*/  FMUL.FTZ R4, R11, 0.5 ;  /* 0x3f0000000b047820 */ /* 0x000fc60000410000 */
[----:B------:R-:W-:-:S04]  /*02c0*/  FFMA R0, -R13, R13, R0 ;  /* 0x0000000d0d007223 */ /* 0x000fc80000000100 */
[----:B------:R-:W-:-:S07]  /*02d0*/  FFMA R4, R0, R4, R13 ;  /* 0x0000000400047223 */ /* 0x000fce000000000d */
.L_x_44:
[----:B------:R-:W-:Y:S05]  /*02e0*/  BSYNC.RECONVERGENT B0 ;  /* 0x0000000000007941 */ /* 0x000fea0003800200 */
.L_x_42:
[----:B------:R-:W0:Y:S01]  /*02f0*/  LDCU UR4, c[0x3][0x80] ;  /* 0x00c01000ff0477ac */ /* 0x000e220008000800 */
[----:B------:R-:W-:Y:S01]  /*0300*/  BSSY.RECONVERGENT B2, `(.L_x_45) ;  /* 0x0000040000027945 */ /* 0x000fe20003800200 */
[----:B------:R-:W-:Y:S01]  /*0310*/  HFMA2 R11, -RZ, RZ, 0, 0 ;  /* 0x00000000ff0b7431 */ /* 0x000fe200000001ff */
[----:B------:R-:W-:Y:S02]  /*0320*/  CS2R R12, SRZ ;  /* 0x00000000000c7805 */ /* 0x000fe4000001ff00 */
[----:B0-----:R-:W-:-:S04]  /*0330*/  MOV R15, UR4 ;  /* 0x00000004000f7c02 */ /* 0x001fc80008000f00 */
[----:B------:R-:W-:-:S13]  /*0340*/  FSETP.GT.AND P0, PT, R4, R15, PT ;  /* 0x0000000f0400720b */ /* 0x000fda0003f04000 */
[----:B------:R-:W-:Y:S05]  /*0350*/  @!P0 BRA `(.L_x_46) ;  /* 0x0000000000e88947 */ /* 0x000fea0003800000 */
[----:B------:R-:W-:Y:S01]  /*0360*/  FSETP.GT.AND P0, PT, R4, 9.9999999747524270788e-07, PT ;  /* 0x358637bd0400780b */ /* 0x000fe20003f04000 */
[----:B------:R-:W-:Y:S01]  /*0370*/  BSSY.RECONVERGENT B3, `(.L_x_47) ;  /* 0x0000030000037945 */ /* 0x000fe20003800200 */
[----:B------:R-:W-:Y:S01]  /*0380*/  IMAD.MOV.U32 R11, RZ, RZ, RZ ;  /* 0x000000ffff0b7224 */ /* 0x000fe200078e00ff */
[----:B------:R-:W-:-:S10]  /*0390*/  CS2R R12, SRZ ;  /* 0x00000000000c7805 */ /* 0x000fd4000001ff00 */
[----:B------:R-:W-:Y:S05]  /*03a0*/  @!P0 BRA `(.L_x_48) ;  /* 0x0000000000b08947 */ /* 0x000fea0003800000 */
[----:B------:R-:W0:Y:S01]  /*03b0*/  MUFU.RCP R11, R4 ;  /* 0x00000004000b7308 */ /* 0x000e220000001000 */
[----:B------:R-:W-:Y:S07]  /*03c0*/  BSSY.RECONVERGENT B4, `(.L_x_49) ;  /* 0x000000b000047945 */ /* 0x000fee0003800200 */
[----:B------:R-:W1:Y:S01]  /*03d0*/  FCHK P0, R35, R4 ;  /* 0x0000000423007302 */ /* 0x000e620000000000 */
[----:B0-----:R-:W-:-:S04]  /*03e0*/  FFMA R0, R11, -R4, 1 ;  /* 0x3f8000000b007423 */ /* 0x001fc80000000804 */
[----:B------:R-:W-:-:S04]  /*03f0*/  FFMA R0, R11, R0, R11 ;  /* 0x000000000b007223 */ /* 0x000fc8000000000b */
[----:B------:R-:W-:-:S04]  /*0400*/  FFMA R11, R35, R0, RZ ;  /* 0x00000000230b7223 */ /* 0x000fc800000000ff */
[----:B------:R-:W-:-:S04]  /*0410*/  FFMA R6, R11, -R4, R35 ;  /* 0x800000040b067223 */ /* 0x000fc80000000023 */
[----:B------:R-:W-:Y:S01]  /*0420*/  FFMA R0, R0, R6, R11 ;  /* 0x0000000600007223 */ /* 0x000fe2000000000b */
[----:B-1----:R-:W-:Y:S06]  /*0430*/  @!P0 BRA `(.L_x_50) ;  /* 0x00000000000c8947 */ /* 0x002fec0003800000 */
[----:B------:R-:W-:Y:S02]  /*0440*/  MOV R28, R4 ;  /* 0x00000004001c7202 */ /* 0x000fe40000000f00 */
[----:B------:R-:W-:-:S07]  /*0450*/  MOV R6, 0x470 ;  /* 0x0000047000067802 */ /* 0x000fce0000000f00 */
[----:B------:R-:W-:Y:S05]  /*0460*/  CALL.REL.NOINC `($__internal_3_$__cuda_sm3x_div_rn_noftz_f32_slowpath) ;  /* 0x0000001800787944 */ /* 0x000fea0003c00000 */
.L_x_50:
[----:B------:R-:W-:Y:S05]  /*0470*/  BSYNC.RECONVERGENT B4 ;  /* 0x0000000000047941 */ /* 0x000fea0003800200 */
.L_x_49:
[----:B------:R-:W0:Y:S01]  /*0480*/  MUFU.RCP R11, R4 ;  /* 0x00000004000b7308 */ /* 0x000e220000001000 */
[----:B------:R-:W-:Y:S07]  /*0490*/  BSSY.RECONVERGENT B4, `(.L_x_51) ;  /* 0x000000d000047945 */ /* 0x000fee0003800200 */
[----:B------:R-:W1:Y:S01]  /*04a0*/  FCHK P0, R3, R4 ;  /* 0x0000000403007302 */ /* 0x000e620000000000 */
[----:B0-----:R-:W-:-:S04]  /*04b0*/  FFMA R6, R11, -R4, 1 ;  /* 0x3f8000000b067423 */ /* 0x001fc80000000804 */
[----:B------:R-:W-:Y:S01]  /*04c0*/  FFMA R15, R11, R6, R11 ;  /* 0x000000060b0f7223 */ /* 0x000fe2000000000b */
[----:B------:R-:W-:-:S03]  /*04d0*/  MOV R11, R0 ;  /* 0x00000000000b7202 */ /* 0x000fc60000000f00 */
[----:B------:R-:W-:-:S04]  /*04e0*/  FFMA R6, R3, R15, RZ ;  /* 0x0000000f03067223 */ /* 0x000fc800000000ff */
[----:B------:R-:W-:-:S04]  /*04f0*/  FFMA R13, R6, -R4, R3 ;  /* 0x80000004060d7223 */ /* 0x000fc80000000003 */
[----:B------:R-:W-:Y:S01]  /*0500*/  FFMA R0, R15, R13, R6 ;  /* 0x0000000d0f007223 */ /* 0x000fe20000000006 */
[----:B-1----:R-:W-:Y:S06]  /*0510*/  @!P0 BRA `(.L_x_52) ;  /* 0x0000000000108947 */ /* 0x002fec0003800000 */
[----:B------:R-:W-:Y:S02]  /*0520*/  MOV R35, R3 ;  /* 0x0000000300237202 */ /* 0x000fe40000000f00 */
[----:B------:R-:W-:Y:S02]  /*0530*/  MOV R28, R4 ;  /* 0x00000004001c7202 */ /* 0x000fe40000000f00 */
[----:B------:R-:W-:-:S07]  /*0540*/  MOV R6, 0x560 ;  /* 0x0000056000067802 */ /* 0x000fce0000000f00 */
[----:B------:R-:W-:Y:S05]  /*0550*/  CALL.REL.NOINC `($__internal_3_$__cuda_sm3x_div_rn_noftz_f32_slowpath) ;  /* 0x00000018003c7944 */ /* 0x000fea0003c00000 */
.L_x_52:
[----:B------:R-:W-:Y:S05]  /*0560*/  BSYNC.RECONVERGENT B4 ;  /* 0x0000000000047941 */ /* 0x000fea0003800200 */
.L_x_51:
[----:B------:R-:W0:Y:S01]  /*0570*/  MUFU.RCP R3, R4 ;  /* 0x0000000400037308 */ /* 0x000e220000001000 */
[----:B------:R-:W-:Y:S01]  /*0580*/  BSSY.RECONVERGENT B4, `(.L_x_53) ;  /* 0x000000d000047945 */ /* 0x000fe20003800200 */
[----:B------:R-:W-:-:S06]  /*0590*/  IMAD.MOV.U32 R12, RZ, RZ, R0 ;  /* 0x000000ffff0c7224 */ /* 0x000fcc00078e0000 */
        /* <DEDUP_REMOVED lines=11> */
.L_x_54:
[----:B------:R-:W-:Y:S05]  /*0650*/  BSYNC.RECONVERGENT B4 ;  /* 0x0000000000047941 */ /* 0x000fea0003800200 */
.L_x_53:
[----:B------:R-:W-:-:S07]  /*0660*/  MOV R13, R0 ;  /* 0x00000000000d7202 */ /* 0x000fce0000000f00 */
.L_x_48:
[----:B------:R-:W-:Y:S05]  /*0670*/  BSYNC.RECONVERGENT B3 ;  /* 0x0000000000037941 */ /* 0x000fea0003800200 */
.L_x_47:
[----:B------:R-:W0:Y:S01]  /*0680*/  LDCU UR5, c[0x3][0x80] ;  /* 0x00c01000ff0577ac */ /* 0x000e220008000800 */
[----:B------:R-:W1:Y:S01]  /*0690*/  LDCU UR4, c[0x3][0x7c] ;  /* 0x00c00f80ff0477ac */ /* 0x000e620008000800 */
[----:B0-----:R-:W-:-:S05]  /*06a0*/  MOV R15, UR5 ;  /* 0x00000005000f7c02 */ /* 0x001fca0008000f00 */
[----:B------:R-:W-:-:S04]  /*06b0*/  FADD R4, R4, -R15 ;  /* 0x8000000f04047221 */ /* 0x000fc80000000000 */
[----:B-1----:R-:W-:-:S04]  /*06c0*/  FMUL R4, R4, UR4 ;  /* 0x0000000404047c20 */ /* 0x002fc80008400000 */
[C---:B------:R-:W-:Y:S01]  /*06d0*/  FMUL R11, R4.reuse, R11 ;  /* 0x0000000b040b7220 */ /* 0x040fe20000400000 */
[C---:B------:R-:W-:Y:S01]  /*06e0*/  FMUL R12, R4.reuse, R12 ;  /* 0x0000000c040c7220 */ /* 0x040fe20000400000 */
[----:B------:R-:W-:-:S07]  /*06f0*/  FMUL R13, R4, R13 ;  /* 0x0000000d040d7220 */ /* 0x000fce0000400000 */
.L_x_46:
[----:B------:R-:W-:Y:S05]  /*0700*/  BSYNC.RECONVERGENT B2 ;  /* 0x0000000000027941 */ /* 0x000fea0003800200 */
.L_x_45:
[----:B------:R-:W0:Y:S01]  /*0710*/  LDCU UR4, c[0x0][0x3a0] ;  /* 0x00007400ff0477ac */ /* 0x000e220008000800 */
[----:B------:R-:W-:Y:S02]  /*0720*/  HFMA2 R21, -RZ, RZ, 0, 0 ;  /* 0x00000000ff157431 */ /* 0x000fe400000001ff */
[----:B------:R-:W-:Y:S01]  /*0730*/  IMAD.MOV.U32 R22, RZ, RZ, RZ ;  /* 0x000000ffff167224 */ /* 0x000fe200078e00ff */
[----:B------:R-:W-:Y:S01]  /*0740*/  MOV R19, RZ ;  /* 0x000000ff00137202 */ /* 0x000fe20000000f00 */
[----:B0-----:R-:W-:-:S09]  /*0750*/  UISETP.GE.AND UP0, UPT, UR4, 0x1, UPT ;  /* 0x000000010400788c */ /* 0x001fd2000bf06270 */
[----:B------:R-:W-:Y:S05]  /*0760*/  BRA.U !UP0, `(.L_x_55) ;  /* 0x0000001508387547 */ /* 0x000fea000b800000 */
[----:B------:R-:W-:Y:S01]  /*0770*/  UISETP.NE.AND UP0, UPT, UR4, 0x1, UPT ;  /* 0x000000010400788c */ /* 0x000fe2000bf05270 */
[----:B------:R-:W-:Y:S01]  /*0780*/  FADD R18, R15, R15 ;  /* 0x0000000f0f127221 */ /* 0x000fe20000000000 */
[----:B------:R-:W-:Y:S02]  /*0790*/  MOV R19, RZ ;  /* 0x000000ff00137202 */ /* 0x000fe40000000f00 */
[----:B------:R-:W-:Y:S02]  /*07a0*/  CS2R R20, SRZ ;  /* 0x0000000000147805 */ /* 0x000fe4000001ff00 */
[----:B------:R-:W-:-:S03]  /*07b0*/  MOV R22, RZ ;  /* 0x000000ff00167202 */ /* 0x000fc60000000f00 */
[----:B------:R-:W-:Y:S05]  /*07c0*/  BRA.U !UP0, `(.L_x_56) ;  /* 0x0000000d08747547 */ /* 0x000fea000b800000 */
[----:B------:R-:W0:Y:S01]  /*07d0*/  LDCU.64 UR8, c[0x0][0x380] ;  /* 0x00007000ff0877ac */ /* 0x000e220008000a00 */
[----:B------:R-:W-:Y:S01]  /*07e0*/  IADD3 R23, PT, PT, -R5, RZ, RZ ;  /* 0x000000ff05177210 */ /* 0x000fe20007ffe1ff */
[----:B------:R-:W-:Y:S01]  /*07f0*/  IMAD.MOV.U32 R19, RZ, RZ, RZ ;  /* 0x000000ffff137224 */ /* 0x000fe200078e00ff */
[----:B------:R-:W1:Y:S01]  /*0800*/  LDCU.64 UR10, c[0x0][0x390] ;  /* 0x00007200ff0a77ac */ /* 0x000e620008000a00 */
[----:B------:R-:W-:Y:S01]  /*0810*/  ULOP3.LUT UR4, UR4, 0x7ffffffe, URZ, 0xc0, !UPT ;  /* 0x7ffffffe04047892 */ /* 0x000fe2000f8ec0ff */
[----:B------:R-:W2:Y:S05]  /*0820*/  LDCU UR14, c[0x3][0x84] ;  /* 0x00c01080ff0e77ac */ /* 0x000eaa0008000800 */
[----:B------:R-:W-:Y:S01]  /*0830*/  MOV R20, UR4 ;  /* 0x0000000400147c02 */ /* 0x000fe20008000f00 */
[----:B------:R-:W-:Y:S01]  /*0840*/  UMOV UR4, URZ ;  /* 0x000000ff00047c82 */ /* 0x000fe20008000000 */
[----:B0-----:R-:W-:-:S02]  /*0850*/  UIADD3 UR7, UP0, UPT, UR8, 0x4, URZ ;  /* 0x0000000408077890 */ /* 0x001fc4000ff1e0ff */
[----:B-1----:R-:W-:Y:S02]  /*0860*/  UIADD3 UR5, UP1, UPT, UR10, 0xc, URZ ;  /* 0x0000000c0a057890 */ /* 0x002fe4000ff3e0ff */
[----:B------:R-:W-:Y:S02]  /*0870*/  UIADD3.X UR8, UPT, UPT, URZ, UR9, URZ, UP0, !UPT ;  /* 0x00000009ff087290 */ /* 0x000fe400087fe4ff */
[----:B------:R-:W-:Y:S01]  /*0880*/  MOV R14, UR7 ;  /* 0x00000007000e7c02 */ /* 0x000fe20008000f00 */
[----:B------:R-:W-:Y:S01]  /*0890*/  UIADD3.X UR6, UPT, UPT, URZ, UR11, URZ, UP1, !UPT ;  /* 0x0000000bff067290 */ /* 0x000fe20008ffe4ff */
[----:B------:R-:W-:Y:S02]  /*08a0*/  MOV R16, UR5 ;  /* 0x0000000500107c02 */ /* 0x000fe40008000f00 */
[----:B------:R-:W-:-:S03]  /*08b0*/  MOV R15, UR8 ;  /* 0x00000008000f7c02 */ /* 0x000fc60008000f00 */
[----:B--2---:R-:W-:-:S07]  /*08c0*/  MOV R17, UR6 ;  /* 0x0000000600117c02 */ /* 0x004fce0008000f00 */
.L_x_83:
[----:B------:R-:W-:Y:S01]  /*08d0*/  ISETP.NE.AND P0, PT, R23, RZ, PT ;  /* 0x000000ff1700720c */ /* 0x000fe20003f05270 */
[----:B------:R-:W-:-:S12]  /*08e0*/  BSSY.RECONVERGENT B2, `(.L_x_57) ;  /* 0x0000060000027945 */ /* 0x000fd80003800200 */
[----:B------:R-:W-:Y:S05]  /*08f0*/  @!P0 BRA `(.L_x_58) ;  /* 0x0000000400788947 */ /* 0x000fea0003800000 */
[----:B------:R-:W2:Y:S02]  /*0900*/  LDG.E R0, desc[UR12][R14.64+-0x4] ;  /* 0xfffffc0c0e007981 */ /* 0x000ea4000c1e1900 */
[----:B--2---:R-:W-:-:S04]  /*0910*/  ISETP.NE.AND P0, PT, R0, RZ, PT ;  /* 0x000000ff0000720c */ /* 0x004fc80003f05270 */
[----:B------:R-:W-:-:S13]  /*0920*/  ISETP.EQ.OR P0, PT, R0, R7, !P0 ;  /* 0x000000070000720c */ /* 0x000fda0004702670 */
[----:B------:R-:W-:Y:S05]  /*0930*/  @P0 BRA `(.L_x_58) ;  /* 0x0000000400680947 */ /* 0x000fea0003800000 */
[----:B------:R-:W2:Y:S04]  /*0940*/  LDG.E R3, desc[UR12][R16.64+-0x4] ;  /* 0xfffffc0c10037981 */ /* 0x000ea8000c1e1900 */
[----:B------:R-:W3:Y:S04]  /*0950*/  LDG.E R0, desc[UR12][R16.64+-0x8] ;  /* 0xfffff80c10007981 */ /* 0x000ee8000c1e1900 */
[----:B------:R-:W4:Y:S01]  /*0960*/  LDG.E R25, desc[UR12][R16.64+-0xc] ;  /* 0xfffff40c10197981 */ /* 0x000f22000c1e1900 */
[----:B------:R-:W-:Y:S01]  /*0970*/  BSSY.RECONVERGENT B0, `(.L_x_59) ;  /* 0x0000013000007945 */ /* 0x000fe20003800200 */
[----:B--2---:R-:W-:Y:S01]  /*0980*/  FADD R4, R8, -R3 ;  /* 0x8000000308047221 */ /* 0x004fe20000000000 */
[----:B---3--:R-:W-:-:S03]  /*0990*/  FADD R3, R9, -R0 ;  /* 0x8000000009037221 */ /* 0x008fc60000000000 */
[----:B------:R-:W-:Y:S01]  /*09a0*/  FMUL R0, R4, R4 ;  /* 0x0000000404007220 */ /* 0x000fe20000400000 */
[----:B----4-:R-:W-:-:S03]  /*09b0*/  FADD R2, R10, -R25 ;  /* 0x800000190a027221 */ /* 0x010fc60000000000 */
[----:B------:R-:W-:-:S04]  /*09c0*/  FFMA R25, R3, R3, R0 ;  /* 0x0000000303197223 */ /* 0x000fc80000000000 */
[----:B------:R-:W-:-:S04]  /*09d0*/  FFMA R24, R2, R2, R25 ;  /* 0x0000000202187223 */ /* 0x000fc80000000019 */
[----:B------:R-:W-:Y:S01]  /*09e0*/  VIADD R0, R24, 0xf3000000 ;  /* 0xf300000018007836 */ /* 0x000fe20000000000 */
[----:B------:R0:W1:Y:S04]  /*09f0*/  MUFU.RSQ R25, R24 ;  /* 0x0000001800197308 */ /* 0x0000680000001400 */
[----:B------:R-:W-:-:S13]  /*0a00*/  ISETP.GT.U32.AND P0, PT, R0, 0x727fffff, PT ;  /* 0x727fffff0000780c */ /* 0x000fda0003f04070 */
[----:B01----:R-:W-:Y:S05]  /*0a10*/  @!P0 BRA `(.L_x_60) ;  /* 0x0000000000108947 */ /* 0x003fea0003800000 */
[----:B------:R-:W-:Y:S02]  /*0a20*/  MOV R0, R24 ;  /* 0x0000001800007202 */ /* 0x000fe40000000f00 */
[----:B------:R-:W-:-:S07]  /*0a30*/  MOV R6, 0xa50 ;  /* 0x00000a5000067802 */ /* 0x000fce0000000f00 */
[----:B------:R-:W-:Y:S05]  /*0a40*/  CALL.REL.NOINC `($__internal_2_$__cuda_sm20_sqrt_rn_f32_slowpath) ;  /* 0x0000001000a47944 */ /* 0x000fea0003c00000 */
[----:B------:R-:W-:Y:S05]  /*0a50*/  BRA `(.L_x_61) ;  /* 0x0000000000107947 */ /* 0x000fea0003800000 */
.L_x_60:
[----:B------:R-:W-:Y:S01]  /*0a60*/  FMUL.FTZ R33, R24, R25 ;  /* 0x0000001918217220 */ /* 0x000fe20000410000 */
[----:B------:R-:W-:-:S03]  /*0a70*/  FMUL.FTZ R6, R25, 0.5 ;  /* 0x3f00000019067820 */ /* 0x000fc60000410000 */
[----:B------:R-:W-:-:S04]  /*0a80*/  FFMA R0, -R33, R33, R24 ;  /* 0x0000002121007223 */ /* 0x000fc80000000118 */
[----:B------:R-:W-:-:S07]  /*0a90*/  FFMA R33, R0, R6, R33 ;  /* 0x0000000600217223 */ /* 0x000fce0000000021 */
.L_x_61:
[----:B------:R-:W-:Y:S05]  /*0aa0*/  BSYNC.RECONVERGENT B0 ;  /* 0x0000000000007941 */ /* 0x000fea0003800200 */
.L_x_59:
[----:B------:R-:W-:-:S04]  /*0ab0*/  FSETP.GEU.AND P0, PT, R33, R18, PT ;  /* 0x000000122100720b */ /* 0x000fc80003f0e000 */
[----:B------:R-:W-:-:S13]  /*0ac0*/  FSETP.LEU.OR P0, PT, R33, 9.9999999747524270788e-07, P0 ;  /* 0x358637bd2100780b */ /* 0x000fda000070b400 */
[----:B------:R-:W-:Y:S05]  /*0ad0*/  @P0 BRA `(.L_x_58) ;  /* 0x0000000400000947 */ /* 0x000fea0003800000 */
[----:B------:R-:W-:Y:S01]  /*0ae0*/  FMUL R28, R33, R33 ;  /* 0x00000021211c7220 */ /* 0x000fe20000400000 */
[----:B------:R-:W-:Y:S01]  /*0af0*/  MOV R27, UR14 ;  /* 0x0000000e001b7c02 */ /* 0x000fe20008000f00 */
[----:B------:R-:W-:Y:S02]  /*0b00*/  BSSY.RECONVERGENT B3, `(.L_x_62) ;  /* 0x000000e000037945 */ /* 0x000fe40003800200 */
[----:B------:R-:W0:Y:S08]  /*0b10*/  MUFU.RCP R32, R28 ;  /* 0x0000001c00207308 */ /* 0x000e300000001000 */
[----:B------:R-:W1:Y:S01]  /*0b20*/  FCHK P0, R27, R28 ;  /* 0x0000001c1b007302 */ /* 0x000e620000000000 */
[----:B0-----:R-:W-:-:S04]  /*0b30*/  FFMA R25, -R28, R32, 1 ;  /* 0x3f8000001c197423 */ /* 0x001fc80000000120 */
[----:B------:R-:W-:-:S04]  /*0b40*/  FFMA R32, R32, R25, R32 ;  /* 0x0000001920207223 */ /* 0x000fc80000000020 */
[----:B------:R-:W-:-:S04]  /*0b50*/  FFMA R25, R32, UR14, RZ ;  /* 0x0000000e20197c23 */ /* 0x000fc800080000ff */
[----:B------:R-:W-:-:S04]  /*0b60*/  FFMA R0, -R28, R25, UR14 ;  /* 0x0000000e1c007e23 */ /* 0x000fc80008000119 */
[----:B------:R-:W-:Y:S01]  /*0b70*/  FFMA R32, R32, R0, R25 ;  /* 0x0000000020207223 */ /* 0x000fe20000000019 */
[----:B-1----:R-:W-:Y:S06]  /*0b80*/  @!P0 BRA `(.L_x_63) ;  /* 0x0000000000148947 */ /* 0x002fec0003800000 */
[----:B------:R-:W0:Y:S01]  /*0b90*/  LDCU UR5, c[0x3][0x84] ;  /* 0x00c01080ff0577ac */ /* 0x000e220008000800 */
[----:B------:R-:W-:Y:S02]  /*0ba0*/  MOV R6, 0xbd0 ;  /* 0x00000bd000067802 */ /* 0x000fe40000000f00 */
[----:B0-----:R-:W-:-:S07]  /*0bb0*/  MOV R35, UR5 ;  /* 0x0000000500237c02 */ /* 0x001fce0008000f00 */
[----:B------:R-:W-:Y:S05]  /*0bc0*/  CALL.REL.NOINC `($__internal_3_$__cuda_sm3x_div_rn_noftz_f32_slowpath) ;  /* 0x0000001000a07944 */ /* 0x000fea0003c00000 */
[----:B------:R-:W-:-:S07]  /*0bd0*/  MOV R32, R0 ;  /* 0x0000000000207202 */ /* 0x000fce0000000f00 */
.L_x_63:
[----:B------:R-:W-:Y:S05]  /*0be0*/  BSYNC.RECONVERGENT B3 ;  /* 0x0000000000037941 */ /* 0x000fea0003800200 */
.L_x_62:
        /* <DEDUP_REMOVED lines=9> */
[----:B------:R-:W-:Y:S01]  /*0c80*/  MOV R35, R2 ;  /* 0x0000000200237202 */ /* 0x000fe20000000f00 */
[----:B------:R-:W-:Y:S01]  /*0c90*/  IMAD.MOV.U32 R28, RZ, RZ, R33 ;  /* 0x000000ffff1c7224 */ /* 0x000fe200078e0021 */
[----:B------:R-:W-:-:S07]  /*0ca0*/  MOV R6, 0xcc0 ;  /* 0x00000cc000067802 */ /* 0x000fce0000000f00 */
[----:B------:R-:W-:Y:S05]  /*0cb0*/  CALL.REL.NOINC `($__internal_3_$__cuda_sm3x_div_rn_noftz_f32_slowpath) ;  /* 0x0000001000647944 */ /* 0x000fea0003c00000 */
[----:B------:R-:W-:-:S07]  /*0cc0*/  MOV R31, R0 ;  /* 0x00000000001f7202 */ /* 0x000fce0000000f00 */
.L_x_65:
[----:B------:R-:W-:Y:S05]  /*0cd0*/  BSYNC.RECONVERGENT B3 ;  /* 0x0000000000037941 */ /* 0x000fea0003800200 */
.L_x_64:
        /* <DEDUP_REMOVED lines=13> */
[----:B------:R-:W-:-:S07]  /*0db0*/  MOV R2, R0 ;  /* 0x0000000000027202 */ /* 0x000fce0000000f00 */
.L_x_67:
[----:B------:R-:W-:Y:S05]  /*0dc0*/  BSYNC.RECONVERGENT B3 ;  /* 0x0000000000037941 */ /* 0x000fea0003800200 */
.L_x_66:
        /* <DEDUP_REMOVED lines=13> */
.L_x_69:
[----:B------:R-:W-:Y:S05]  /*0ea0*/  BSYNC.RECONVERGENT B3 ;  /* 0x0000000000037941 */ /* 0x000fea0003800200 */
.L_x_68:
[-C--:B------:R-:W-:Y:S01]  /*0eb0*/  FFMA R22, R31, R32.reuse, R22 ;  /* 0x000000201f167223 */ /* 0x080fe20000000016 */
[-C--:B------:R-:W-:Y:S01]  /*0ec0*/  FFMA R21, R2, R32.reuse, R21 ;  /* 0x0000002002157223 */ /* 0x080fe20000000015 */
[----:B------:R-:W-:-:S07]  /*0ed0*/  FFMA R19, R0, R32, R19 ;  /* 0x0000002000137223 */ /* 0x000fce0000000013 */
.L_x_58:
[----:B------:R-:W-:Y:S05]  /*0ee0*/  BSYNC.RECONVERGENT B2 ;  /* 0x0000000000027941 */ /* 0x000fea0003800200 */
.L_x_57:
[----:B------:R-:W-:Y:S01]  /*0ef0*/  UIADD3 UR5, UPT, UPT, UR4, 0x1, URZ ;  /* 0x0000000104057890 */ /* 0x000fe2000fffe0ff */
[----:B------:R-:W-:Y:S05]  /*0f00*/  BSSY.RECONVERGENT B2, `(.L_x_70) ;  /* 0x0000061000027945 */ /* 0x000fea0003800200 */
[----:B------:R-:W-:-:S13]  /*0f10*/  ISETP.NE.AND P0, PT, R5, UR5, PT ;  /* 0x0000000505007c0c */ /* 0x000fda000bf05270 */
        /* <DEDUP_REMOVED lines=15> */
[----:B------:R0:W1:Y:S01]  /*1010*/  MUFU.RSQ R25, R24 ;  /* 0x0000001800197308 */ /* 0x0000620000001400 */
[----:B------:R-:W-:-:S04]  /*1020*/  IADD3 R0, PT, PT, R24, -0xd000000, RZ ;  /* 0xf300000018007810 */ /* 0x000fc80007ffe0ff */
[----:B------:R-:W-:-:S13]  /*1030*/  ISETP.GT.U32.AND P0, PT, R0, 0x727fffff, PT ;  /* 0x727fffff0000780c */ /* 0x000fda0003f04070 */
[----:B01----:R-:W-:Y:S05]  /*1040*/  @!P0 BRA `(.L_x_73) ;  /* 0x0000000000108947 */ /* 0x003fea0003800000 */
[----:B------:R-:W-:Y:S02]  /*1050*/  MOV R0, R24 ;  /* 0x0000001800007202 */ /* 0x000fe40000000f00 */
[----:B------:R-:W-:-:S07]  /*1060*/  MOV R6, 0x1080 ;  /* 0x0000108000067802 */ /* 0x000fce0000000f00 */
[----:B------:R-:W-:Y:S05]  /*1070*/  CALL.REL.NOINC `($__internal_2_$__cuda_sm20_sqrt_rn_f32_slowpath) ;  /* 0x0000000c00187944 */ /* 0x000fea0003c00000 */
[----:B------:R-:W-:Y:S05]  /*1080*/  BRA `(.L_x_74) ;  /* 0x0000000000107947 */ /* 0x000fea0003800000 */
.L_x_73:
[----:B------:R-:W-:Y:S01]  /*1090*/  FMUL.FTZ R33, R24, R25 ;  /* 0x0000001918217220 */ /* 0x000fe20000410000 */
[----:B------:R-:W-:-:S03]  /*10a0*/  FMUL.FTZ R6, R25, 0.5 ;  /* 0x3f00000019067820 */ /* 0x000fc60000410000 */
[----:B------:R-:W-:-:S04]  /*10b0*/  FFMA R0, -R33, R33, R24 ;  /* 0x0000002121007223 */ /* 0x000fc80000000118 */
[----:B------:R-:W-:-:S07]  /*10c0*/  FFMA R33, R0, R6, R33 ;  /* 0x0000000600217223 */ /* 0x000fce0000000021 */
.L_x_74:
[----:B------:R-:W-:Y:S05]  /*10d0*/  BSYNC.RECONVERGENT B0 ;  /* 0x0000000000007941 */ /* 0x000fea0003800200 */
.L_x_72:
        /* <DEDUP_REMOVED lines=19> */
.L_x_76:
[----:B------:R-:W-:Y:S05]  /*1210*/  BSYNC.RECONVERGENT B3 ;  /* 0x0000000000037941 */ /* 0x000fea0003800200 */
.L_x_75:
        /* <DEDUP_REMOVED lines=9> */
[----:B------:R-:W-:Y:S01]  /*12b0*/  IMAD.MOV.U32 R35, RZ, RZ, R4 ;  /* 0x000000ffff237224 */ /* 0x000fe200078e0004 */
[----:B------:R-:W-:Y:S02]  /*12c0*/  MOV R28, R33 ;  /* 0x00000021001c7202 */ /* 0x000fe40000000f00 */
[----:B------:R-:W-:-:S07]  /*12d0*/  MOV R6, 0x12f0 ;  /* 0x000012f000067802 */ /* 0x000fce0000000f00 */
[----:B------:R-:W-:Y:S05]  /*12e0*/  CALL.REL.NOINC `($__internal_3_$__cuda_sm3x_div_rn_noftz_f32_slowpath) ;  /* 0x0000000800d87944 */ /* 0x000fea0003c00000 */
[----:B------:R-:W-:-:S07]  /*12f0*/  MOV R31, R0 ;  /* 0x00000000001f7202 */ /* 0x000fce0000000f00 */
.L_x_78:
[----:B------:R-:W-:Y:S05]  /*1300*/  BSYNC.RECONVERGENT B3 ;  /* 0x0000000000037941 */ /* 0x000fea0003800200 */
.L_x_77:
        /* <DEDUP_REMOVED lines=14> */
.L_x_80:
[----:B------:R-:W-:Y:S05]  /*13f0*/  BSYNC.RECONVERGENT B3 ;  /* 0x0000000000037941 */ /* 0x000fea0003800200 */
.L_x_79:
        /* <DEDUP_REMOVED lines=13> */
.L_x_82:
[----:B------:R-:W-:Y:S05]  /*14d0*/  BSYNC.RECONVERGENT B3 ;  /* 0x0000000000037941 */ /* 0x000fea0003800200 */
.L_x_81:
[-C--:B------:R-:W-:Y:S01]  /*14e0*/  FFMA R22, R31, R32.reuse, R22 ;  /* 0x000000201f167223 */ /* 0x080fe20000000016 */
[-C--:B------:R-:W-:Y:S01]  /*14f0*/  FFMA R21, R4, R32.reuse, R21 ;  /* 0x0000002004157223 */ /* 0x080fe20000000015 */
[----:B------:R-:W-:-:S07]  /*1500*/  FFMA R19, R0, R32, R19 ;  /* 0x0000002000137223 */ /* 0x000fce0000000013 */
.L_x_71:
[----:B------:R-:W-:Y:S05]  /*1510*/  BSYNC.RECONVERGENT B2 ;  /* 0x0000000000027941 */ /* 0x000fea0003800200 */
.L_x_70:
[----:B------:R-:W-:Y:S01]  /*1520*/  UIADD3 UR4, UPT, UPT, UR4, 0x2, URZ ;  /* 0x0000000204047890 */ /* 0x000fe2000fffe0ff */
[----:B------:R-:W-:Y:S02]  /*1530*/  IADD3 R14, P1, PT, R14, 0x8, RZ ;  /* 0x000000080e0e7810 */ /* 0x000fe40007f3e0ff */
[----:B------:R-:W-:Y:S02]  /*1540*/  IADD3 R16, P2, PT, R16, 0x18, RZ ;  /* 0x0000001810107810 */ /* 0x000fe40007f5e0ff */
[----:B------:R-:W-:Y:S02]  /*1550*/  IADD3.X R15, PT, PT, RZ, R15, RZ, P1, !PT ;  /* 0x0000000fff0f7210 */ /* 0x000fe40000ffe4ff */
[----:B------:R-:W-:Y:S02]  /*1560*/  ISETP.NE.AND P0, PT, R20, UR4, PT ;  /* 0x0000000414007c0c */ /* 0x000fe4000bf05270 */
[----:B------:R-:W-:Y:S02]  /*1570*/  IADD3.X R17, PT, PT, RZ, R17, RZ, P2, !PT ;  /* 0x00000011ff117210 */ /* 0x000fe400017fe4ff */
[----:B------:R-:W-:-:S09]  /*1580*/  IADD3 R23, PT, PT, R23, 0x2, RZ ;  /* 0x0000000217177810 */ /* 0x000fd20007ffe0ff */
[----:B------:R-:W-:Y:S05]  /*1590*/  @P0 BRA `(.L_x_83) ;  /* 0xfffffff000cc0947 */ /* 0x000fea000383ffff */
.L_x_56:
[----:B------:R-:W0:Y:S01]  /*15a0*/  LDC R0, c[0x0][0x3a0] ;  /* 0x0000e800ff007b82 */ /* 0x000e220000000800 */
[----:B------:R-:W-:Y:S01]  /*15b0*/  ISETP.NE.AND P0, PT, R20, R5, PT ;  /* 0x000000051400720c */ /* 0x000fe20003f05270 */
[----:B------:R-:W-:Y:S01]  /*15c0*/  BSSY.RECONVERGENT B2, `(.L_x_55) ;  /* 0x0000068000027945 */ /* 0x000fe20003800200 */
[----:B0-----:R-:W-:-:S04]  /*15d0*/  LOP3.LUT R0, R0, 0x1, RZ, 0xc0, !PT ;  /* 0x0000000100007812 */ /* 0x001fc800078ec0ff */
[----:B------:R-:W-:-:S13]  /*15e0*/  ISETP.NE.U32.OR P0, PT, R0, 0x1, !P0 ;  /* 0x000000010000780c */ /* 0x000fda0004705470 */
[----:B------:R-:W-:Y:S05]  /*15f0*/  @P0 BRA `(.L_x_84) ;  /* 0x0000000400900947 */ /* 0x000fea0003800000 */
[----:B------:R-:W0:Y:S02]  /*1600*/  LDC.64 R2, c[0x0][0x380] ;  /* 0x0000e000ff027b82 */ /* 0x000e240000000a00 */
[----:B0-----:R-:W-:-:S06]  /*1610*/  IMAD.WIDE.U32 R2, R20, 0x4, R2 ;  /* 0x0000000414027825 */ /* 0x001fcc00078e0002 */
[----:B------:R-:W2:Y:S02]  /*1620*/  LDG.E R2, desc[UR12][R2.64] ;  /* 0x0000000c02027981 */ /* 0x000ea4000c1e1900 */
[----:B--2---:R-:W-:-:S04]  /*1630*/  ISETP.NE.AND P0, PT, R2, RZ, PT ;  /* 0x000000ff0200720c */ /* 0x004fc80003f05270 */
[----:B------:R-:W-:-:S13]  /*1640*/  ISETP.EQ.OR P0, PT, R2, R7, !P0 ;  /* 0x000000070200720c */ /* 0x000fda0004702670 */
[----:B------:R-:W-:Y:S05]  /*1650*/  @P0 BRA `(.L_x_84) ;  /* 0x0000000400780947 */ /* 0x000fea0003800000 */
[----:B------:R-:W0:Y:S02]  /*1660*/  LDC.64 R2, c[0x0][0x390] ;  /* 0x0000e400ff027b82 */ /* 0x000e240000000a00 */
[----:B0-----:R-:W-:-:S05]  /*1670*/  IMAD.WIDE.U32 R2, R20, 0xc, R2 ;  /* 0x0000000c14027825 */ /* 0x001fca00078e0002 */
        /* <DEDUP_REMOVED lines=14> */
[----:B------:R-:W-:Y:S01]  /*1760*/  IMAD.MOV.U32 R0, RZ, RZ, R4 ;  /* 0x000000ffff007224 */ /* 0x000fe200078e0004 */
[----:B------:R-:W-:-:S07]  /*1770*/  MOV R6, 0x1790 ;  /* 0x0000179000067802 */ /* 0x000fce0000000f00 */
[----:B------:R-:W-:Y:S05]  /*1780*/  CALL.REL.NOINC `($__internal_2_$__cuda_sm20_sqrt_rn_f32_slowpath) ;  /* 0x0000000400547944 */ /* 0x000fea0003c00000 */
[----:B------:R-:W-:Y:S01]  /*1790*/  MOV R3, R33 ;  /* 0x0000002100037202 */ /* 0x000fe20000000f00 */
[----:B------:R-:W-:Y:S06]  /*17a0*/  BRA `(.L_x_87) ;  /* 0x0000000000107947 */ /* 0x000fec0003800000 */
.L_x_86:
[----:B------:R-:W-:Y:S01]  /*17b0*/  FMUL.FTZ R3, R4, R7 ;  /* 0x0000000704037220 */ /* 0x000fe20000410000 */
[----:B------:R-:W-:-:S03]  /*17c0*/  FMUL.FTZ R2, R7, 0.5 ;  /* 0x3f00000007027820 */ /* 0x000fc60000410000 */
[----:B------:R-:W-:-:S04]  /*17d0*/  FFMA R0, -R3, R3, R4 ;  /* 0x0000000303007223 */ /* 0x000fc80000000104 */
[----:B------:R-:W-:-:S07]  /*17e0*/  FFMA R3, R0, R2, R3 ;  /* 0x0000000200037223 */ /* 0x000fce0000000003 */
.L_x_87:
[----:B------:R-:W-:Y:S05]  /*17f0*/  BSYNC.RECONVERGENT B0 ;  /* 0x0000000000007941 */ /* 0x000fea0003800200 */
.L_x_85:
[----:B------:R-:W-:-:S04]  /*1800*/  FSETP.GEU.AND P0, PT, R3, R18, PT ;  /* 0x000000120300720b */ /* 0x000fc80003f0e000 */
[----:B------:R-:W-:-:S13]  /*1810*/  FSETP.LEU.OR P0, PT, R3, 9.9999999747524270788e-07, P0 ;  /* 0x358637bd0300780b */ /* 0x000fda000070b400 */
[----:B------:R-:W-:Y:S05]  /*1820*/  @P0 BRA `(.L_x_84) ;  /* 0x0000000400040947 */ /* 0x000fea0003800000 */
[----:B------:R-:W0:Y:S01]  /*1830*/  LDCU UR4, c[0x3][0x84] ;  /* 0x00c01080ff0477ac */ /* 0x000e220008000800 */
[----:B------:R-:W-:Y:S01]  /*1840*/  FMUL R28, R3, R3 ;  /* 0x00000003031c7220 */ /* 0x000fe20000400000 */
[----:B------:R-:W-:Y:S03]  /*1850*/  BSSY.RECONVERGENT B3, `(.L_x_88) ;  /* 0x000000f000037945 */ /* 0x000fe60003800200 */
[----:B------:R-:W1:Y:S01]  /*1860*/  MUFU.RCP R2, R28 ;  /* 0x0000001c00027308 */ /* 0x000e620000001000 */
[----:B0-----:R-:W-:-:S07]  /*1870*/  MOV R15, UR4 ;  /* 0x00000004000f7c02 */ /* 0x001fce0008000f00 */
[----:B------:R-:W0:Y:S01]  /*1880*/  FCHK P0, R15, R28 ;  /* 0x0000001c0f007302 */ /* 0x000e220000000000 */
[----:B-1----:R-:W-:-:S04]  /*1890*/  FFMA R7, -R28, R2, 1 ;  /* 0x3f8000001c077423 */ /* 0x002fc80000000102 */
[----:B------:R-:W-:-:S04]  /*18a0*/  FFMA R2, R2, R7, R2 ;  /* 0x0000000702027223 */ /* 0x000fc80000000002 */
[----:B------:R-:W-:-:S04]  /*18b0*/  FFMA R7, R2, UR4, RZ ;  /* 0x0000000402077c23 */ /* 0x000fc800080000ff */
[----:B------:R-:W-:-:S04]  /*18c0*/  FFMA R0, -R28, R7, UR4 ;  /* 0x000000041c007e23 */ /* 0x000fc80008000107 */
[----:B------:R-:W-:Y:S01]  /*18d0*/  FFMA R2, R2, R0, R7 ;  /* 0x0000000002027223 */ /* 0x000fe20000000007 */
[----:B0-----:R-:W-:Y:S06]  /*18e0*/  @!P0 BRA `(.L_x_89) ;  /* 0x0000000000148947 */ /* 0x001fec0003800000 */
[----:B------:R-:W0:Y:S01]  /*18f0*/  LDCU UR4, c[0x3][0x84] ;  /* 0x00c01080ff0477ac */ /* 0x000e220008000800 */
[----:B------:R-:W-:Y:S02]  /*1900*/  MOV R6, 0x1930 ;  /* 0x0000193000067802 */ /* 0x000fe40000000f00 */
[----:B0-----:R-:W-:-:S07]  /*1910*/  MOV R35, UR4 ;  /* 0x0000000400237c02 */ /* 0x001fce0008000f00 */
[----:B------:R-:W-:Y:S05]  /*1920*/  CALL.REL.NOINC `($__internal_3_$__cuda_sm3x_div_rn_noftz_f32_slowpath) ;  /* 0x0000000400487944 */ /* 0x000fea0003c00000 */
[----:B------:R-:W-:-:S07]  /*1930*/  MOV R2, R0 ;  /* 0x0000000000027202 */ /* 0x000fce0000000f00 */
.L_x_89:
[----:B------:R-:W-:Y:S05]  /*1940*/  BSYNC.RECONVERGENT B3 ;  /* 0x0000000000037941 */ /* 0x000fea0003800200 */
.L_x_88:
        /* <DEDUP_REMOVED lines=14> */
.L_x_91:
[----:B------:R-:W-:Y:S05]  /*1a30*/  BSYNC.RECONVERGENT B3 ;  /* 0x0000000000037941 */ /* 0x000fea0003800200 */
.L_x_90:
        /* <DEDUP_REMOVED lines=14> */
.L_x_93:
[----:B------:R-:W-:Y:S05]  /*1b20*/  BSYNC.RECONVERGENT B3 ;  /* 0x0000000000037941 */ /* 0x000fea0003800200 */
.L_x_92:
        /* <DEDUP_REMOVED lines=13> */
.L_x_95:
[----:B------:R-:W-:Y:S05]  /*1c00*/  BSYNC.RECONVERGENT B3 ;  /* 0x0000000000037941 */ /* 0x000fea0003800200 */
.L_x_94:
[-C--:B------:R-:W-:Y:S01]  /*1c10*/  FFMA R22, R7, R2.reuse, R22 ;  /* 0x0000000207167223 */ /* 0x080fe20000000016 */
[-C--:B------:R-:W-:Y:S01]  /*1c20*/  FFMA R21, R4, R2.reuse, R21 ;  /* 0x0000000204157223 */ /* 0x080fe20000000015 */
[----:B------:R-:W-:-:S07]  /*1c30*/  FFMA R19, R0, R2, R19 ;  /* 0x0000000200137223 */ /* 0x000fce0000000013 */
.L_x_84:
[----:B------:R-:W-:Y:S05]  /*1c40*/  BSYNC.RECONVERGENT B2 ;  /* 0x0000000000027941 */ /* 0x000fea0003800200 */
.L_x_55:
[----:B------:R-:W0:Y:S01]  /*1c50*/  LDC.64 R2, c[0x0][0x398] ;  /* 0x0000e600ff027b82 */ /* 0x000e220000000a00 */
[----:B------:R-:W-:Y:S01]  /*1c60*/  FADD R11, R22, R11 ;  /* 0x0000000b160b7221 */ /* 0x000fe20000000000 */
[----:B------:R-:W-:Y:S01]  /*1c70*/  FADD R21, R21, R12 ;  /* 0x0000000c15157221 */ /* 0x000fe20000000000 */
[----:B------:R-:W-:Y:S01]  /*1c80*/  FADD R13, R19, R13 ;  /* 0x0000000d130d7221 */ /* 0x000fe20000000000 */
[----:B0-----:R-:W-:-:S05]  /*1c90*/  IMAD.WIDE R2, R5, 0xc, R2 ;  /* 0x0000000c05027825 */ /* 0x001fca00078e0202 */
[----:B------:R-:W-:Y:S04]  /*1ca0*/  REDG.E.ADD.F32.FTZ.RN.STRONG.GPU desc[UR12][R2.64], R11 ;  /* 0x0000000b020079a6 */ /* 0x000fe8000c12f30c */
[----:B------:R-:W-:Y:S04]  /*1cb0*/  REDG.E.ADD.F32.FTZ.RN.STRONG.GPU desc[UR12][R2.64+0x4], R21 ;  /* 0x00000415020079a6 */ /* 0x000fe8000c12f30c */
[----:B------:R-:W-:Y:S01]  /*1cc0*/  REDG.E.ADD.F32.FTZ.RN.STRONG.GPU desc[UR12][R2.64+0x8], R13 ;  /* 0x0000080d020079a6 */ /* 0x000fe2000c12f30c */
[----:B------:R-:W-:Y:S05]  /*1cd0*/  EXIT ;  /* 0x000000000000794d */ /* 0x000fea0003800000 */
        .weak           $__internal_2_$__cuda_sm20_sqrt_rn_f32_slowpath
        .type           $__internal_2_$__cuda_sm20_sqrt_rn_f32_slowpath,@function
        .size           $__internal_2_$__cuda_sm20_sqrt_rn_f32_slowpath,($__internal_3_$__cuda_sm3x_div_rn_noftz_f32_slowpath - $__internal_2_$__cuda_sm20_sqrt_rn_f32_slowpath)
$__internal_2_$__cuda_sm20_sqrt_rn_f32_slowpath:
[----:B------:R-:W-:-:S13]  /*1ce0*/  LOP3.LUT P0, RZ, R0, 0x7fffffff, RZ, 0xc0, !PT ;  /* 0x7fffffff00ff7812 */ /* 0x000fda000780c0ff */
[----:B------:R-:W-:Y:S01]  /*1cf0*/  @!P0 MOV R26, R0 ;  /* 0x00000000001a8202 */ /* 0x000fe20000000f00 */
[----:B------:R-:W-:Y:S06]  /*1d00*/  @!P0 BRA `(.L_x_96) ;  /* 0x0000000000408947 */ /* 0x000fec0003800000 */
[----:B------:R-:W-:-:S13]  /*1d10*/  FSETP.GEU.FTZ.AND P0, PT, R0, RZ, PT ;  /* 0x000000ff0000720b */ /* 0x000fda0003f1e000 */
[----:B------:R-:W-:Y:S01]  /*1d20*/  @!P0 MOV R26, 0x7fffffff ;  /* 0x7fffffff001a8802 */ /* 0x000fe20000000f00 */
[----:B------:R-:W-:Y:S06]  /*1d30*/  @!P0 BRA `(.L_x_96) ;  /* 0x0000000000348947 */ /* 0x000fec0003800000 */
[----:B------:R-:W-:-:S13]  /*1d40*/  FSETP.GTU.FTZ.AND P0, PT, |R0|, +INF , PT ;  /* 0x7f8000000000780b */ /* 0x000fda0003f1c200 */
[----:B------:R-:W-:Y:S01]  /*1d50*/  @P0 FADD.FTZ R26, R0, 1 ;  /* 0x3f800000001a0421 */ /* 0x000fe20000010000 */
[----:B------:R-:W-:Y:S06]  /*1d60*/  @P0 BRA `(.L_x_96) ;  /* 0x0000000000280947 */ /* 0x000fec0003800000 */
[----:B------:R-:W-:-:S13]  /*1d70*/  FSETP.NEU.FTZ.AND P0, PT, |R0|, +INF , PT ;  /* 0x7f8000000000780b */ /* 0x000fda0003f1d200 */
[----:B------:R-:W-:-:S04]  /*1d80*/  @P0 FFMA R29, R0, 1.84467440737095516160e+19, RZ ;  /* 0x5f800000001d0823 */ /* 0x000fc800000000ff */
[----:B------:R-:W0:Y:S02]  /*1d90*/  @P0 MUFU.RSQ R26, R29 ;  /* 0x0000001d001a0308 */ /* 0x000e240000001400 */
[----:B0-----:R-:W-:Y:S01]  /*1da0*/  @P0 FMUL.FTZ R24, R29, R26 ;  /* 0x0000001a1d180220 */ /* 0x001fe20000410000 */
[----:B------:R-:W-:Y:S01]  /*1db0*/  @P0 FMUL.FTZ R27, R26, 0.5 ;  /* 0x3f0000001a1b0820 */ /* 0x000fe20000410000 */
[----:B------:R-:W-:Y:S02]  /*1dc0*/  @!P0 MOV R26, R0 ;  /* 0x00000000001a8202 */ /* 0x000fe40000000f00 */
[----:B------:R-:W-:-:S04]  /*1dd0*/  @P0 FADD.FTZ R25, -R24, -RZ ;  /* 0x800000ff18190221 */ /* 0x000fc80000010100 */
[----:B------:R-:W-:-:S04]  /*1de0*/  @P0 FFMA R25, R24, R25, R29 ;  /* 0x0000001918190223 */ /* 0x000fc8000000001d */
[----:B------:R-:W-:-:S04]  /*1df0*/  @P0 FFMA R25, R25, R27, R24 ;  /* 0x0000001b19190223 */ /* 0x000fc80000000018 */
[----:B------:R-:W-:-:S07]  /*1e00*/  @P0 FMUL.FTZ R26, R25, 2.3283064365386962891e-10 ;  /* 0x2f800000191a0820 */ /* 0x000fce0000410000 */
.L_x_96:
[----:B------:R-:W-:Y:S01]  /*1e10*/  MOV R24, R6 ;  /* 0x0000000600187202 */ /* 0x000fe20000000f00 */
[----:B------:R-:W-:Y:S01]  /*1e20*/  IMAD.MOV.U32 R25, RZ, RZ, 0x0 ;  /* 0x00000000ff197424 */ /* 0x000fe200078e00ff */
[----:B------:R-:W-:-:S03]  /*1e30*/  MOV R33, R26 ;  /* 0x0000001a00217202 */ /* 0x000fc60000000f00 */
[----:B------:R-:W-:Y:S05]  /*1e40*/  RET.REL.NODEC R24 `(apply_role_cluster_force) ;  /* 0xffffffe0186c7950 */ /* 0x000fea0003c3ffff */
        .weak           $__internal_3_$__cuda_sm3x_div_rn_noftz_f32_slowpath
        .type           $__internal_3_$__cuda_sm3x_div_rn_noftz_f32_slowpath,@function
        .size           $__internal_3_$__cuda_sm3x_div_rn_noftz_f32_slowpath,(.L_x_584 - $__internal_3_$__cuda_sm3x_div_rn_noftz_f32_slowpath)
$__internal_3_$__cuda_sm3x_div_rn_noftz_f32_slowpath:
[----:B------:R-:W-:Y:S01]  /*1e50*/  SHF.R.U32.HI R27, RZ, 0x17, R28 ;  /* 0x00000017ff1b7819 */ /* 0x000fe2000001161c */
[----:B------:R-:W-:Y:S01]  /*1e60*/  BSSY.RECONVERGENT B0, `(.L_x_97) ;  /* 0x0000062000007945 */ /* 0x000fe20003800200 */
[----:B------:R-:W-:Y:S02]  /*1e70*/  SHF.R.U32.HI R24, RZ, 0x17, R35 ;  /* 0x00000017ff187819 */ /* 0x000fe40000011623 */
[----:B------:R-:W-:Y:S02]  /*1e80*/  LOP3.LUT R27, R27, 0xff, RZ, 0xc0, !PT ;  /* 0x000000ff1b1b7812 */ /* 0x000fe400078ec0ff */
[----:B------:R-:W-:Y:S02]  /*1e90*/  LOP3.LUT R24, R24, 0xff, RZ, 0xc0, !PT ;  /* 0x000000ff18187812 */ /* 0x000fe400078ec0ff */
[----:B------:R-:W-:Y:S02]  /*1ea0*/  IADD3 R0, PT, PT, R27, -0x1, RZ ;  /* 0xffffffff1b007810 */ /* 0x000fe40007ffe0ff */
[----:B------:R-:W-:-:S02]  /*1eb0*/  IADD3 R25, PT, PT, R24, -0x1, RZ ;  /* 0xffffffff18197810 */ /* 0x000fc40007ffe0ff */
[----:B------:R-:W-:-:S04]  /*1ec0*/  ISETP.GT.U32.AND P0, PT, R0, 0xfd, PT ;  /* 0x000000fd0000780c */ /* 0x000fc80003f04070 */
[----:B------:R-:W-:-:S13]  /*1ed0*/  ISETP.GT.U32.OR P0, PT, R25, 0xfd, P0 ;  /* 0x000000fd1900780c */ /* 0x000fda0000704470 */
[----:B------:R-:W-:Y:S01]  /*1ee0*/  @!P0 MOV R26, RZ ;  /* 0x000000ff001a8202 */ /* 0x000fe20000000f00 */
        /* <DEDUP_REMOVED lines=19> */
[----:B------:R-:W-:Y:S01]  /*2020*/  @P0 MOV R26, RZ ;  /* 0x000000ff001a0202 */ /* 0x000fe20000000f00 */
[----:B------:R-:W-:Y:S01]  /*2030*/  @!P0 FFMA R35, R35, 1.84467440737095516160e+19, RZ ;  /* 0x5f80000023238823 */ /* 0x000fe200000000ff */
[----:B------:R-:W-:Y:S01]  /*2040*/  @!P0 MOV R26, 0xffffffc0 ;  /* 0xffffffc0001a8802 */ /* 0x000fe20000000f00 */
[----:B------:R-:W-:-:S04]  /*2050*/  @!P1 FFMA R28, R28, 1.84467440737095516160e+19, RZ ;  /* 0x5f8000001c1c9823 */ /* 0x000fc800000000ff */
[----:B------:R-:W-:-:S07]  /*2060*/  @!P1 VIADD R26, R26, 0x40 ;  /* 0x000000401a1a9836 */ /* 0x000fce0000000000 */
.L_x_98:
[----:B------:R-:W-:Y:S01]  /*2070*/  LEA R25, R27, 0xc0800000, 0x17 ;  /* 0xc08000001b197811 */ /* 0x000fe200078eb8ff */
[----:B------:R-:W-:Y:S01]  /*2080*/  BSSY.RECONVERGENT B1, `(.L_x_103) ;  /* 0x0000036000017945 */ /* 0x000fe20003800200 */
[----:B------:R-:W-:Y:S02]  /*2090*/  IADD3 R24, PT, PT, R24, -0x7f, RZ ;  /* 0xffffff8118187810 */ /* 0x000fe40007ffe0ff */
[----:B------:R-:W-:Y:S02]  /*20a0*/  IADD3 R34, PT, PT, -R25, R28, RZ ;  /* 0x0000001c19227210 */ /* 0x000fe40007ffe1ff */
[C---:B------:R-:W-:Y:S01]  /*20b0*/  IADD3 R27, PT, PT, R24.reuse, 0x7f, -R27 ;  /* 0x0000007f181b7810 */ /* 0x040fe20007ffe81b */
[----:B------:R-:W-:Y:S01]  /*20c0*/  IMAD R0, R24, -0x800000, R35 ;  /* 0xff80000018007824 */ /* 0x000fe200078e0223 */
[----:B------:R-:W0:Y:S01]  /*20d0*/  MUFU.RCP R28, R34 ;  /* 0x00000022001c7308 */ /* 0x000e220000001000 */
[----:B------:R-:W-:Y:S01]  /*20e0*/  FADD.FTZ R25, -R34, -RZ ;  /* 0x800000ff22197221 */ /* 0x000fe20000010100 */
[----:B------:R-:W-:-:S03]  /*20f0*/  IADD3 R27, PT, PT, R27, R26, RZ ;  /* 0x0000001a1b1b7210 */ /* 0x000fc60007ffe0ff */
[----:B0-----:R-:W-:-:S04]  /*2100*/  FFMA R29, R28, R25, 1 ;  /* 0x3f8000001c1d7423 */ /* 0x001fc80000000019 */
[----:B------:R-:W-:-:S04]  /*2110*/  FFMA R29, R28, R29, R28 ;  /* 0x0000001d1c1d7223 */ /* 0x000fc8000000001c */
[----:B------:R-:W-:-:S04]  /*2120*/  FFMA R28, R0, R29, RZ ;  /* 0x0000001d001c7223 */ /* 0x000fc800000000ff */
[----:B------:R-:W-:-:S04]  /*2130*/  FFMA R30, R25, R28, R0 ;  /* 0x0000001c191e7223 */ /* 0x000fc80000000000 */
[----:B------:R-:W-:-:S04]  /*2140*/  FFMA R30, R29, R30, R28 ;  /* 0x0000001e1d1e7223 */ /* 0x000fc8000000001c */
[----:B------:R-:W-:-:S04]  /*2150*/  FFMA R25, R25, R30, R0 ;  /* 0x0000001e19197223 */ /* 0x000fc80000000000 */
[----:B------:R-:W-:-:S05]  /*2160*/  FFMA R0, R29, R25, R30 ;  /* 0x000000191d007223 */ /* 0x000fca000000001e */
[----:B------:R-:W-:-:S04]  /*2170*/  SHF.R.U32.HI R24, RZ, 0x17, R0 ;  /* 0x00000017ff187819 */ /* 0x000fc80000011600 */
[----:B------:R-:W-:-:S04]  /*2180*/  LOP3.LUT R24, R24, 0xff, RZ, 0xc0, !PT ;  /* 0x000000ff18187812 */ /* 0x000fc800078ec0ff */
[----:B------:R-:W-:-:S04]  /*2190*/  IADD3 R24, PT, PT, R24, R27, RZ ;  /* 0x0000001b18187210 */ /* 0x000fc80007ffe0ff */
[----:B------:R-:W-:-:S04]  /*21a0*/  IADD3 R26, PT, PT, R24, -0x1, RZ ;  /* 0xffffffff181a7810 */ /* 0x000fc80007ffe0ff */
        /* <DEDUP_REMOVED lines=10> */
[CCC-:B------:R-:W-:Y:S01]  /*2250*/  FFMA.RP R27, R29.reuse, R25.reuse, R30.reuse ;  /* 0x000000191d1b7223 */ /* 0x1c0fe2000000801e */
[----:B------:R-:W-:Y:S01]  /*2260*/  FFMA.RM R30, R29, R25, R30 ;  /* 0x000000191d1e7223 */ /* 0x000fe2000000401e */
[C---:B------:R-:W-:Y:S01]  /*2270*/  VIADD R25, R24.reuse, 0x20 ;  /* 0x0000002018197836 */ /* 0x040fe20000000000 */
[----:B------:R-:W-:Y:S02]  /*2280*/  ISETP.NE.AND P2, PT, R24, RZ, PT ;  /* 0x000000ff1800720c */ /* 0x000fe40003f45270 */
[----:B------:R-:W-:Y:S02]  /*2290*/  LOP3.LUT R26, R26, 0x7fffff, RZ, 0xc0, !PT ;  /* 0x007fffff1a1a7812 */ /* 0x000fe400078ec0ff */
        /* <DEDUP_REMOVED lines=12> */
[----:B------:R-:W-:-:S04]  /*2360*/  LOP3.LUT R24, R24, R27, RZ, 0xc0, !PT ;  /* 0x0000001b18187212 */ /* 0x000fc800078ec0ff */
[----:B------:R-:W-:-:S04]  /*2370*/  IADD3 R25, PT, PT, R25, R24, RZ ;  /* 0x0000001819197210 */ /* 0x000fc80007ffe0ff */
[----:B------:R-:W-:Y:S01]  /*2380*/  LOP3.LUT R0, R25, R0, RZ, 0xfc, !PT ;  /* 0x0000000019007212 */ /* 0x000fe200078efcff */
[----:B------:R-:W-:Y:S06]  /*2390*/  BRA `(.L_x_106) ;  /* 0x0000000000107947 */ /* 0x000fec0003800000 */
.L_x_105:
[----:B------:R-:W-:-:S04]  /*23a0*/  LOP3.LUT R0, R0, 0x80000000, RZ, 0xc0, !PT ;  /* 0x8000000000007812 */ /* 0x000fc800078ec0ff */
[----:B------:R-:W-:Y:S01]  /*23b0*/  LOP3.LUT R0, R0, 0x7f800000, RZ, 0xfc, !PT ;  /* 0x7f80000000007812 */ /* 0x000fe200078efcff */
[----:B------:R-:W-:Y:S06]  /*23c0*/  BRA `(.L_x_106) ;  /* 0x0000000000047947 */ /* 0x000fec0003800000 */
.L_x_104:
[----:B------:R-:W-:-:S07]  /*23d0*/  LEA R0, R27, R0, 0x17 ;  /* 0x000000001b007211 */ /* 0x000fce00078eb8ff */
.L_x_106:
[----:B------:R-:W-:Y:S05]  /*23e0*/  BSYNC.RECONVERGENT B1 ;  /* 0x0000000000017941 */ /* 0x000fea0003800200 */
.L_x_103:
[----:B------:R-:W-:Y:S05]  /*23f0*/  BRA `(.L_x_107) ;  /* 0x0000000000207947 */ /* 0x000fea0003800000 */
.L_x_102:
[----:B------:R-:W-:-:S04]  /*2400*/  LOP3.LUT R28, R28, 0x80000000, R35, 0x48, !PT ;  /* 0x800000001c1c7812 */ /* 0x000fc800078e4823 */
[----:B------:R-:W-:Y:S01]  /*2410*/  LOP3.LUT R0, R28, 0x7f800000, RZ, 0xfc, !PT ;  /* 0x7f8000001c007812 */ /* 0x000fe200078efcff */
[----:B------:R-:W-:Y:S06]  /*2420*/  BRA `(.L_x_107) ;  /* 0x0000000000147947 */ /* 0x000fec0003800000 */
.L_x_101:
[----:B------:R-:W-:Y:S01]  /*2430*/  LOP3.LUT R0, R28, 0x80000000, R35, 0x48, !PT ;  /* 0x800000001c007812 */ /* 0x000fe200078e4823 */
[----:B------:R-:W-:Y:S06]  /*2440*/  BRA `(.L_x_107) ;  /* 0x00000000000c7947 */ /* 0x000fec0003800000 */
.L_x_100:
[----:B------:R-:W0:Y:S01]  /*2450*/  MUFU.RSQ R0, -QNAN ;  /* 0xffc0000000007908 */ /* 0x000e220000001400 */
[----:B------:R-:W-:Y:S05]  /*2460*/  BRA `(.L_x_107) ;  /* 0x0000000000047947 */ /* 0x000fea0003800000 */
.L_x_99:
[----:B------:R-:W-:-:S07]  /*2470*/  FADD.FTZ R0, R35, R28 ;  /* 0x0000001c23007221 */ /* 0x000fce0000010000 */
.L_x_107:
[----:B------:R-:W-:Y:S05]  /*2480*/  BSYNC.RECONVERGENT B0 ;  /* 0x0000000000007941 */ /* 0x000fea0003800200 */
.L_x_97:
[----:B------:R-:W-:Y:S01]  /*2490*/  HFMA2 R25, -RZ, RZ, 0, 0 ;  /* 0x00000000ff197431 */ /* 0x000fe200000001ff */
[----:B------:R-:W-:-:S04]  /*24a0*/  MOV R24, R6 ;  /* 0x0000000600187202 */ /* 0x000fc80000000f00 */
[----:B0-----:R-:W-:Y:S05]  /*24b0*/  RET.REL.NODEC R24 `(apply_role_cluster_force) ;  /* 0xffffffd818d07950 */ /* 0x001fea0003c3ffff */
.L_x_108:
        /* <DEDUP_REMOVED lines=12> */
.L_x_584:


//--------------------- .text.apply_physicality_cluster_force --------------------------
	.section	.text.apply_physicality_cluster_force,"ax",@progbits
	.align	128
        .global         apply_physicality_cluster_force
        .type           apply_physicality_cluster_force,@function
        .size           apply_physicality_cluster_force,(.L_x_586 - apply_physicality_cluster_force)
        .other          apply_physicality_cluster_force,@"STO_CUDA_ENTRY STV_DEFAULT"
apply_physicality_cluster_force:
.text.apply_physicality_cluster_force:
        /* <DEDUP_REMOVED lines=39> */
[----:B-1----:R-:W-:Y:S05]  /*0270*/  CALL.REL.NOINC `($__internal_4_$__cuda_sm20_sqrt_rn_f32_slowpath) ;  /* 0x0000001800987944 */ /* 0x002fea0003c00000 */
[----:B------:R-:W-:Y:S01]  /*0280*/  MOV R4, R33 ;  /* 0x0000002100047202 */ /* 0x000fe20000000f00 */
[----:B------:R-:W-:Y:S06]  /*0290*/  BRA `(.L_x_111) ;  /* 0x0000000000107947 */ /* 0x000fec0003800000 */
.L_x_110:
[----:B-1----:R-:W-:Y:S01]  /*02a0*/  FMUL.FTZ R13, R0, R11 ;  /* 0x0000000b000d7220 */ /* 0x002fe20000410000 */
[----:B------:R-:W-:-:S03]  /*02b0*/  FMUL.FTZ R4, R11, 0.5 ;  /* 0x3f0000000b047820 */ /* 0x000fc60000410000 */
[----:B------:R-:W-:-:S04]  /*02c0*/  FFMA R0, -R13, R13, R0 ;  /* 0x0000000d0d007223 */ /* 0x000fc80000000100 */
[----:B------:R-:W-:-:S07]  /*02d0*/  FFMA R4, R0, R4, R13 ;  /* 0x0000000400047223 */ /* 0x000fce000000000d */
.L_x_111:
[----:B------:R-:W-:Y:S05]  /*02e0*/  BSYNC.RECONVERGENT B0 ;  /* 0x0000000000007941 */ /* 0x000fea0003800200 */
.L_x_109:
        /* <DEDUP_REMOVED lines=23> */
[----:B------:R-:W-:Y:S05]  /*0460*/  CALL.REL.NOINC `($__internal_5_$__cuda_sm3x_div_rn_noftz_f32_slowpath) ;  /* 0x0000001800787944 */ /* 0x000fea0003c00000 */
.L_x_117:
[----:B------:R-:W-:Y:S05]  /*0470*/  BSYNC.RECONVERGENT B4 ;  /* 0x0000000000047941 */ /* 0x000fea0003800200 */
.L_x_116:
        /* <DEDUP_REMOVED lines=13> */
[----:B------:R-:W-:Y:S05]  /*0550*/  CALL.REL.NOINC `($__internal_5_$__cuda_sm3x_div_rn_noftz_f32_slowpath) ;  /* 0x00000018003c7944 */ /* 0x000fea0003c00000 */
.L_x_119:
[----:B------:R-:W-:Y:S05]  /*0560*/  BSYNC.RECONVERGENT B4 ;  /* 0x0000000000047941 */ /* 0x000fea0003800200 */
.L_x_118:
        /* <DEDUP_REMOVED lines=14> */
.L_x_121:
[----:B------:R-:W-:Y:S05]  /*0650*/  BSYNC.RECONVERGENT B4 ;  /* 0x0000000000047941 */ /* 0x000fea0003800200 */
.L_x_120:
[----:B------:R-:W-:-:S07]  /*0660*/  MOV R13, R0 ;  /* 0x00000000000d7202 */ /* 0x000fce0000000f00 */
.L_x_115:
[----:B------:R-:W-:Y:S05]  /*0670*/  BSYNC.RECONVERGENT B3 ;  /* 0x0000000000037941 */ /* 0x000fea0003800200 */
.L_x_114:
        /* <DEDUP_REMOVED lines=8> */
.L_x_113:
[----:B------:R-:W-:Y:S05]  /*0700*/  BSYNC.RECONVERGENT B2 ;  /* 0x0000000000027941 */ /* 0x000fea0003800200 */
.L_x_112:
        /* <DEDUP_REMOVED lines=28> */
.L_x_150:
        /* <DEDUP_REMOVED lines=23> */
[----:B------:R-:W-:Y:S05]  /*0a40*/  CALL.REL.NOINC `($__internal_4_$__cuda_sm20_sqrt_rn_f32_slowpath) ;  /* 0x0000001000a47944 */ /* 0x000fea0003c00000 */
[----:B------:R-:W-:Y:S05]  /*0a50*/  BRA `(.L_x_128) ;  /* 0x0000000000107947 */ /* 0x000fea0003800000 */
.L_x_127:
[----:B------:R-:W-:Y:S01]  /*0a60*/  FMUL.FTZ R33, R24, R25 ;  /* 0x0000001918217220 */ /* 0x000fe20000410000 */
[----:B------:R-:W-:-:S03]  /*0a70*/  FMUL.FTZ R6, R25, 0.5 ;  /* 0x3f00000019067820 */ /* 0x000fc60000410000 */
[----:B------:R-:W-:-:S04]  /*0a80*/  FFMA R0, -R33, R33, R24 ;  /* 0x0000002121007223 */ /* 0x000fc80000000118 */
[----:B------:R-:W-:-:S07]  /*0a90*/  FFMA R33, R0, R6, R33 ;  /* 0x0000000600217223 */ /* 0x000fce0000000021 */
.L_x_128:
[----:B------:R-:W-:Y:S05]  /*0aa0*/  BSYNC.RECONVERGENT B0 ;  /* 0x0000000000007941 */ /* 0x000fea0003800200 */
.L_x_126:
        /* <DEDUP_REMOVED lines=17> */
[----:B------:R-:W-:Y:S05]  /*0bc0*/  CALL.REL.NOINC `($__internal_5_$__cuda_sm3x_div_rn_noftz_f32_slowpath) ;  /* 0x0000001000a07944 */ /* 0x000fea0003c00000 */
[----:B------:R-:W-:-:S07]  /*0bd0*/  MOV R32, R0 ;  /* 0x0000000000207202 */ /* 0x000fce0000000f00 */
.L_x_130:
[----:B------:R-:W-:Y:S05]  /*0be0*/  BSYNC.RECONVERGENT B3 ;  /* 0x0000000000037941 */ /* 0x000fea0003800200 */
.L_x_129:
        /* <DEDUP_REMOVED lines=12> */
[----:B------:R-:W-:Y:S05]  /*0cb0*/  CALL.REL.NOINC `($__internal_5_$__cuda_sm3x_div_rn_noftz_f32_slowpath) ;  /* 0x0000001000647944 */ /* 0x000fea0003c00000 */
[----:B------:R-:W-:-:S07]  /*0cc0*/  MOV R31, R0 ;  /* 0x00000000001f7202 */ /* 0x000fce0000000f00 */
.L_x_132:
[----:B------:R-:W-:Y:S05]  /*0cd0*/  BSYNC.RECONVERGENT B3 ;  /* 0x0000000000037941 */ /* 0x000fea0003800200 */
.L_x_131:
        /* <DEDUP_REMOVED lines=13> */
[----:B------:R-:W-:-:S07]  /*0db0*/  MOV R2, R0 ;  /* 0x0000000000027202 */ /* 0x000fce0000000f00 */
.L_x_134:
[----:B------:R-:W-:Y:S05]  /*0dc0*/  BSYNC.RECONVERGENT B3 ;  /* 0x0000000000037941 */ /* 0x000fea0003800200 */
.L_x_133:
        /* <DEDUP_REMOVED lines=13> */
.L_x_136:
[----:B------:R-:W-:Y:S05]  /*0ea0*/  BSYNC.RECONVERGENT B3 ;  /* 0x0000000000037941 */ /* 0x000fea0003800200 */
.L_x_135:
[-C--:B------:R-:W-:Y:S01]  /*0eb0*/  FFMA R22, R31, R32.reuse, R22 ;  /* 0x000000201f167223 */ /* 0x080fe20000000016 */
[-C--:B------:R-:W-:Y:S01]  /*0ec0*/  FFMA R21, R2, R32.reuse, R21 ;  /* 0x0000002002157223 */ /* 0x080fe20000000015 */
[----:B------:R-:W-:-:S07]  /*0ed0*/  FFMA R19, R0, R32, R19 ;  /* 0x0000002000137223 */ /* 0x000fce0000000013 */
.L_x_125:
[----:B------:R-:W-:Y:S05]  /*0ee0*/  BSYNC.RECONVERGENT B2 ;  /* 0x0000000000027941 */ /* 0x000fea0003800200 */
.L_x_124:
        /* <DEDUP_REMOVED lines=24> */
[----:B------:R-:W-:Y:S05]  /*1070*/  CALL.REL.NOINC `($__internal_4_$__cuda_sm20_sqrt_rn_f32_slowpath) ;  /* 0x0000000c00187944 */ /* 0x000fea0003c00000 */
[----:B------:R-:W-:Y:S05]  /*1080*/  BRA `(.L_x_141) ;  /* 0x0000000000107947 */ /* 0x000fea0003800000 */
.L_x_140:
[----:B------:R-:W-:Y:S01]  /*1090*/  FMUL.FTZ R33, R24, R25 ;  /* 0x0000001918217220 */ /* 0x000fe20000410000 */
[----:B------:R-:W-:-:S03]  /*10a0*/  FMUL.FTZ R6, R25, 0.5 ;  /* 0x3f00000019067820 */ /* 0x000fc60000410000 */
[----:B------:R-:W-:-:S04]  /*10b0*/  FFMA R0, -R33, R33, R24 ;  /* 0x0000002121007223 */ /* 0x000fc80000000118 */
[----:B------:R-:W-:-:S07]  /*10c0*/  FFMA R33, R0, R6, R33 ;  /* 0x0000000600217223 */ /* 0x000fce0000000021 */
.L_x_141:
[----:B------:R-:W-:Y:S05]  /*10d0*/  BSYNC.RECONVERGENT B0 ;  /* 0x0000000000007941 */ /* 0x000fea0003800200 */
.L_x_139:
        /* <DEDUP_REMOVED lines=19> */
.L_x_143:
[----:B------:R-:W-:Y:S05]  /*1210*/  BSYNC.RECONVERGENT B3 ;  /* 0x0000000000037941 */ /* 0x000fea0003800200 */
.L_x_142:
        /* <DEDUP_REMOVED lines=12> */
[----:B------:R-:W-:Y:S05]  /*12e0*/  CALL.REL.NOINC `($__internal_5_$__cuda_sm3x_div_rn_noftz_f32_slowpath) ;  /* 0x0000000800d87944 */ /* 0x000fea0003c00000 */
[----:B------:R-:W-:-:S07]  /*12f0*/  MOV R31, R0 ;  /* 0x00000000001f7202 */ /* 0x000fce0000000f00 */
.L_x_145:
[----:B------:R-:W-:Y:S05]  /*1300*/  BSYNC.RECONVERGENT B3 ;  /* 0x0000000000037941 */ /* 0x000fea0003800200 */
.L_x_144:
        /* <DEDUP_REMOVED lines=14> */
.L_x_147:
[----:B------:R-:W-:Y:S05]  /*13f0*/  BSYNC.RECONVERGENT B3 ;  /* 0x0000000000037941 */ /* 0x000fea0003800200 */
.L_x_146:
        /* <DEDUP_REMOVED lines=13> */
.L_x_149:
[----:B------:R-:W-:Y:S05]  /*14d0*/  BSYNC.RECONVERGENT B3 ;  /* 0x0000000000037941 */ /* 0x000fea0003800200 */
.L_x_148:
[-C--:B------:R-:W-:Y:S01]  /*14e0*/  FFMA R22, R31, R32.reuse, R22 ;  /* 0x000000201f167223 */ /* 0x080fe20000000016 */
[-C--:B------:R-:W-:Y:S01]  /*14f0*/  FFMA R21, R4, R32.reuse, R21 ;  /* 0x0000002004157223 */ /* 0x080fe20000000015 */
[----:B------:R-:W-:-:S07]  /*1500*/  FFMA R19, R0, R32, R19 ;  /* 0x0000002000137223 */ /* 0x000fce0000000013 */
.L_x_138:
[----:B------:R-:W-:Y:S05]  /*1510*/  BSYNC.RECONVERGENT B2 ;  /* 0x0000000000027941 */ /* 0x000fea0003800200 */
.L_x_137:
        /* <DEDUP_REMOVED lines=8> */
.L_x_123:
        /* <DEDUP_REMOVED lines=30> */
[----:B------:R-:W-:Y:S05]  /*1780*/  CALL.REL.NOINC `($__internal_4_$__cuda_sm20_sqrt_rn_f32_slowpath) ;  /* 0x0000000400547944 */ /* 0x000fea0003c00000 */
[----:B------:R-:W-:Y:S01]  /*1790*/  MOV R3, R33 ;  /* 0x0000002100037202 */ /* 0x000fe20000000f00 */
[----:B------:R-:W-:Y:S06]  /*17a0*/  BRA `(.L_x_154) ;  /* 0x0000000000107947 */ /* 0x000fec0003800000 */
.L_x_153:
[----:B------:R-:W-:Y:S01]  /*17b0*/  FMUL.FTZ R3, R4, R7 ;  /* 0x0000000704037220 */ /* 0x000fe20000410000 */
[----:B------:R-:W-:-:S03]  /*17c0*/  FMUL.FTZ R2, R7, 0.5 ;  /* 0x3f00000007027820 */ /* 0x000fc60000410000 */
[----:B------:R-:W-:-:S04]  /*17d0*/  FFMA R0, -R3, R3, R4 ;  /* 0x0000000303007223 */ /* 0x000fc80000000104 */
[----:B------:R-:W-:-:S07]  /*17e0*/  FFMA R3, R0, R2, R3 ;  /* 0x0000000200037223 */ /* 0x000fce0000000003 */
.L_x_154:
[----:B------:R-:W-:Y:S05]  /*17f0*/  BSYNC.RECONVERGENT B0 ;  /* 0x0000000000007941 */ /* 0x000fea0003800200 */
.L_x_152:
        /* <DEDUP_REMOVED lines=18> */
[----:B------:R-:W-:Y:S05]  /*1920*/  CALL.REL.NOINC `($__internal_5_$__cuda_sm3x_div_rn_noftz_f32_slowpath) ;  /* 0x0000000400487944 */ /* 0x000fea0003c00000 */
[----:B------:R-:W-:-:S07]  /*1930*/  MOV R2, R0 ;  /* 0x0000000000027202 */ /* 0x000fce0000000f00 */
.L_x_156:
[----:B------:R-:W-:Y:S05]  /*1940*/  BSYNC.RECONVERGENT B3 ;  /* 0x0000000000037941 */ /* 0x000fea0003800200 */
.L_x_155:
        /* <DEDUP_REMOVED lines=14> */
.L_x_158:
[----:B------:R-:W-:Y:S05]  /*1a30*/  BSYNC.RECONVERGENT B3 ;  /* 0x0000000000037941 */ /* 0x000fea0003800200 */
.L_x_157:
        /* <DEDUP_REMOVED lines=14> */
.L_x_160:
[----:B------:R-:W-:Y:S05]  /*1b20*/  BSYNC.RECONVERGENT B3 ;  /* 0x0000000000037941 */ /* 0x000fea0003800200 */
.L_x_159:
        /* <DEDUP_REMOVED lines=13> */
.L_x_162:
[----:B------:R-:W-:Y:S05]  /*1c00*/  BSYNC.RECONVERGENT B3 ;  /* 0x0000000000037941 */ /* 0x000fea0003800200 */
.L_x_161:
[-C--:B------:R-:W-:Y:S01]  /*1c10*/  FFMA R22, R7, R2.reuse, R22 ;  /* 0x0000000207167223 */ /* 0x080fe20000000016 */
[-C--:B------:R-:W-:Y:S01]  /*1c20*/  FFMA R21, R4, R2.reuse, R21 ;  /* 0x0000000204157223 */ /* 0x080fe20000000015 */
[----:B------:R-:W-:-:S07]  /*1c30*/  FFMA R19, R0, R2, R19 ;  /* 0x0000000200137223 */ /* 0x000fce0000000013 */
.L_x_151:
[----:B------:R-:W-:Y:S05]  /*1c40*/  BSYNC.RECONVERGENT B2 ;  /* 0x0000000000027941 */ /* 0x000fea0003800200 */
.L_x_122:
        /* <DEDUP_REMOVED lines=9> */
        .weak           $__internal_4_$__cuda_sm20_sqrt_rn_f32_slowpath
        .type           $__internal_4_$__cuda_sm20_sqrt_rn_f32_slowpath,@function
        .size           $__internal_4_$__cuda_sm20_sqrt_rn_f32_slowpath,($__internal_5_$__cuda_sm3x_div_rn_noftz_f32_slowpath - $__internal_4_$__cuda_sm20_sqrt_rn_f32_slowpath)
$__internal_4_$__cuda_sm20_sqrt_rn_f32_slowpath:
        /* <DEDUP_REMOVED lines=19> */
.L_x_163:
[----:B------:R-:W-:Y:S01]  /*1e10*/  MOV R24, R6 ;  /* 0x0000000600187202 */ /* 0x000fe20000000f00 */
[----:B------:R-:W-:Y:S01]  /*1e20*/  IMAD.MOV.U32 R25, RZ, RZ, 0x0 ;  /* 0x00000000ff197424 */ /* 0x000fe200078e00ff */
[----:B------:R-:W-:-:S03]  /*1e30*/  MOV R33, R26 ;  /* 0x0000001a00217202 */ /* 0x000fc60000000f00 */
[----:B------:R-:W-:Y:S05]  /*1e40*/  RET.REL.NODEC R24 `(apply_physicality_cluster_force) ;  /* 0xffffffe0186c7950 */ /* 0x000fea0003c3ffff */
        .weak           $__internal_5_$__cuda_sm3x_div_rn_noftz_f32_slowpath
        .type           $__internal_5_$__cuda_sm3x_div_rn_noftz_f32_slowpath,@function
        .size           $__internal_5_$__cuda_sm3x_div_rn_noftz_f32_slowpath,(.L_x_586 - $__internal_5_$__cuda_sm3x_div_rn_noftz_f32_slowpath)
$__internal_5_$__cuda_sm3x_div_rn_noftz_f32_slowpath:
        /* <DEDUP_REMOVED lines=34> */
.L_x_165:
        /* <DEDUP_REMOVED lines=51> */
.L_x_172:
[----:B------:R-:W-:-:S04]  /*23a0*/  LOP3.LUT R0, R0, 0x80000000, RZ, 0xc0, !PT ;  /* 0x8000000000007812 */ /* 0x000fc800078ec0ff */
[----:B------:R-:W-:Y:S01]  /*23b0*/  LOP3.LUT R0, R0, 0x7f800000, RZ, 0xfc, !PT ;  /* 0x7f80000000007812 */ /* 0x000fe200078efcff */
[----:B------:R-:W-:Y:S06]  /*23c0*/  BRA `(.L_x_173) ;  /* 0x0000000000047947 */ /* 0x000fec0003800000 */
.L_x_171:
[----:B------:R-:W-:-:S07]  /*23d0*/  LEA R0, R27, R0, 0x17 ;  /* 0x000000001b007211 */ /* 0x000fce00078eb8ff */
.L_x_173:
[----:B------:R-:W-:Y:S05]  /*23e0*/  BSYNC.RECONVERGENT B1 ;  /* 0x0000000000017941 */ /* 0x000fea0003800200 */
.L_x_170:
[----:B------:R-:W-:Y:S05]  /*23f0*/  BRA `(.L_x_174) ;  /* 0x0000000000207947 */ /* 0x000fea0003800000 */
.L_x_169:
[----:B------:R-:W-:-:S04]  /*2400*/  LOP3.LUT R28, R28, 0x80000000, R35, 0x48, !PT ;  /* 0x800000001c1c7812 */ /* 0x000fc800078e4823 */
[----:B------:R-:W-:Y:S01]  /*2410*/  LOP3.LUT R0, R28, 0x7f800000, RZ, 0xfc, !PT ;  /* 0x7f8000001c007812 */ /* 0x000fe200078efcff */
[----:B------:R-:W-:Y:S06]  /*2420*/  BRA `(.L_x_174) ;  /* 0x0000000000147947 */ /* 0x000fec0003800000 */
.L_x_168:
[----:B------:R-:W-:Y:S01]  /*2430*/  LOP3.LUT R0, R28, 0x80000000, R35, 0x48, !PT ;  /* 0x800000001c007812 */ /* 0x000fe200078e4823 */
[----:B------:R-:W-:Y:S06]  /*2440*/  BRA `(.L_x_174) ;  /* 0x00000000000c7947 */ /* 0x000fec0003800000 */
.L_x_167:
[----:B------:R-:W0:Y:S01]  /*2450*/  MUFU.RSQ R0, -QNAN ;  /* 0xffc0000000007908 */ /* 0x000e220000001400 */
[----:B------:R-:W-:Y:S05]  /*2460*/  BRA `(.L_x_174) ;  /* 0x0000000000047947 */ /* 0x000fea0003800000 */
.L_x_166:
[----:B------:R-:W-:-:S07]  /*2470*/  FADD.FTZ R0, R35, R28 ;  /* 0x0000001c23007221 */ /* 0x000fce0000010000 */
.L_x_174:
[----:B------:R-:W-:Y:S05]  /*2480*/  BSYNC.RECONVERGENT B0 ;  /* 0x0000000000007941 */ /* 0x000fea0003800200 */
.L_x_164:
[----:B------:R-:W-:Y:S01]  /*2490*/  HFMA2 R25, -RZ, RZ, 0, 0 ;  /* 0x00000000ff197431 */ /* 0x000fe200000001ff */
[----:B------:R-:W-:-:S04]  /*24a0*/  MOV R24, R6 ;  /* 0x0000000600187202 */ /* 0x000fc80000000f00 */
[----:B0-----:R-:W-:Y:S05]  /*24b0*/  RET.REL.NODEC R24 `(apply_physicality_cluster_force) ;  /* 0xffffffd818d07950 */ /* 0x001fea0003c3ffff */
.L_x_175:
        /* <DEDUP_REMOVED lines=12> */
.L_x_586:


//--------------------- .text.apply_dynamic_relationship_force --------------------------
	.section	.text.apply_dynamic_relationship_force,"ax",@progbits
	.align	128
        .global         apply_dynamic_relationship_force
        .type           apply_dynamic_relationship_force,@function
        .size           apply_dynamic_relationship_force,(.L_x_588 - apply_dynamic_relationship_force)
        .other          apply_dynamic_relationship_force,@"STO_CUDA_ENTRY STV_DEFAULT"
apply_dynamic_relationship_force:
.text.apply_dynamic_relationship_force:
        /* <DEDUP_REMOVED lines=12> */
[----:B------:R-:W2:Y:S01]  /*00c0*/  LDCU UR6, c[0x3][0x10b0] ;  /* 0x00c21600ff0677ac */ /* 0x000ea20008000800 */
[----:B0-----:R-:W-:-:S06]  /*00d0*/  IMAD.WIDE R2, R7, 0x4, R2 ;  /* 0x0000000407027825 */ /* 0x001fcc00078e0202 */
[----:B-1----:R-:W2:Y:S02]  /*00e0*/  LDG.E R2, desc[UR4][R2.64] ;  /* 0x0000000402027981 */ /* 0x002ea4000c1e1900 */
[----:B--2---:R-:W-:-:S04]  /*00f0*/  ISETP.GE.AND P0, PT, R2, UR6, PT ;  /* 0x0000000602007c0c */ /* 0x004fc8000bf06270 */
[----:B------:R-:W-:-:S13]  /*0100*/  ISETP.LT.OR P0, PT, R2, RZ, P0 ;  /* 0x000000ff0200720c */ /* 0x000fda0000701670 */
[----:B------:R-:W-:Y:S05]  /*0110*/  @P0 EXIT ;  /* 0x000000000000094d */ /* 0x000fea0003800000 */
[----:B------:R-:W-:Y:S01]  /*0120*/  UMOV UR6, 0xb0 ;  /* 0x000000b000067882 */ /* 0x000fe20000000000 */
[----:B------:R-:W0:Y:S01]  /*0130*/  LDC.64 R4, c[0x0][0x388] ;  /* 0x0000e200ff047b82 */ /* 0x000e220000000a00 */
[----:B------:R-:W-:-:S07]  /*0140*/  LEA R8, R2, UR6, 0x4 ;  /* 0x0000000602087c11 */ /* 0x000fce000f8e20ff */
[----:B------:R-:W1:Y:S08]  /*0150*/  LDC.64 R10, c[0x3][R8] ;  /* 0x00c00000080a7b82 */ /* 0x000e700000000a00 */
[----:B------:R-:W2:Y:S01]  /*0160*/  LDC.64 R2, c[0x0][0x380] ;  /* 0x0000e000ff027b82 */ /* 0x000ea20000000a00 */
[----:B0-----:R-:W-:-:S04]  /*0170*/  IMAD.WIDE R4, R7, 0x4, R4 ;  /* 0x0000000407047825 */ /* 0x001fc800078e0204 */
[----:B--2---:R-:W-:Y:S01]  /*0180*/  IMAD.WIDE R2, R7, 0x4, R2 ;  /* 0x0000000407027825 */ /* 0x004fe200078e0202 */
[----:B-1----:R-:W-:-:S13]  /*0190*/  FSETP.GEU.AND P0, PT, |R10|, 9.9999999747524270788e-07, PT ;  /* 0x358637bd0a00780b */ /* 0x002fda0003f0e200 */
[----:B------:R-:W-:Y:S05]  /*01a0*/  @!P0 EXIT ;  /* 0x000000000000894d */ /* 0x000fea0003800000 */
[----:B------:R-:W2:Y:S01]  /*01b0*/  LDG.E R5, desc[UR4][R4.64] ;  /* 0x0000000404057981 */ /* 0x000ea2000c1e1900 */
[----:B------:R-:W2:Y:S03]  /*01c0*/  LDC.64 R14, c[0x0][0x3a0] ;  /* 0x0000e800ff0e7b82 */ /* 0x000ea60000000a00 */
[----:B------:R-:W3:Y:S05]  /*01d0*/  LDG.E R7, desc[UR4][R2.64] ;  /* 0x0000000402077981 */ /* 0x000eea000c1e1900 */
[----:B------:R-:W0:Y:S01]  /*01e0*/  LDC.64 R8, c[0x3][R8+0x8] ;  /* 0x00c0020008087b82 */ /* 0x000e220000000a00 */
[----:B--2---:R-:W-:-:S04]  /*01f0*/  IMAD.WIDE R12, R5, 0xc, R14 ;  /* 0x0000000c050c7825 */ /* 0x004fc800078e020e */
[----:B---3--:R-:W-:Y:S01]  /*0200*/  IMAD.WIDE R14, R7, 0xc, R14 ;  /* 0x0000000c070e7825 */ /* 0x008fe200078e020e */
[----:B------:R-:W2:Y:S04]  /*0210*/  LDG.E R0, desc[UR4][R12.64+0x8] ;  /* 0x000008040c007981 */ /* 0x000ea8000c1e1900 */
[----:B------:R-:W2:Y:S04]  /*0220*/  LDG.E R21, desc[UR4][R14.64+0x8] ;  /* 0x000008040e157981 */ /* 0x000ea8000c1e1900 */
[----:B------:R-:W3:Y:S04]  /*0230*/  LDG.E R16, desc[UR4][R12.64+0x4] ;  /* 0x000004040c107981 */ /* 0x000ee8000c1e1900 */
        /* <DEDUP_REMOVED lines=9> */
[----:B------:R-:W-:-:S04]  /*02d0*/  FFMA R4, R3, R3, R4 ;  /* 0x0000000303047223 */ /* 0x000fc80000000004 */
[----:B------:R1:W2:Y:S01]  /*02e0*/  MUFU.RSQ R17, R4 ;  /* 0x0000000400117308 */ /* 0x0002a20000001400 */
[----:B------:R-:W-:-:S04]  /*02f0*/  IADD3 R6, PT, PT, R4, -0xd000000, RZ ;  /* 0xf300000004067810 */ /* 0x000fc80007ffe0ff */
[----:B------:R-:W-:-:S13]  /*0300*/  ISETP.GT.U32.AND P0, PT, R6, 0x727fffff, PT ;  /* 0x727fffff0600780c */ /* 0x000fda0003f04070 */
[----:B012---:R-:W-:Y:S05]  /*0310*/  @!P0 BRA `(.L_x_177) ;  /* 0x00000000000c8947 */ /* 0x007fea0003800000 */
[----:B------:R-:W-:-:S07]  /*0320*/  MOV R16, 0x340 ;  /* 0x0000034000107802 */ /* 0x000fce0000000f00 */
[----:B------:R-:W-:Y:S05]  /*0330*/  CALL.REL.NOINC `($__internal_6_$__cuda_sm20_sqrt_rn_f32_slowpath) ;  /* 0x0000000400e07944 */ /* 0x000fea0003c00000 */
[----:B------:R-:W-:Y:S05]  /*0340*/  BRA `(.L_x_178) ;  /* 0x0000000000107947 */ /* 0x000fea0003800000 */
.L_x_177:
[----:B------:R-:W-:Y:S01]  /*0350*/  FMUL.FTZ R13, R4, R17 ;  /* 0x00000011040d7220 */ /* 0x000fe20000410000 */
[----:B------:R-:W-:-:S03]  /*0360*/  FMUL.FTZ R6, R17, 0.5 ;  /* 0x3f00000011067820 */ /* 0x000fc60000410000 */
[----:B------:R-:W-:-:S04]  /*0370*/  FFMA R4, -R13, R13, R4 ;  /* 0x0000000d0d047223 */ /* 0x000fc80000000104 */
[----:B------:R-:W-:-:S07]  /*0380*/  FFMA R6, R4, R6, R13 ;  /* 0x0000000604067223 */ /* 0x000fce000000000d */
.L_x_178:
[----:B------:R-:W-:Y:S05]  /*0390*/  BSYNC.RECONVERGENT B0 ;  /* 0x0000000000007941 */ /* 0x000fea0003800200 */
.L_x_176:
[----:B------:R-:W-:-:S13]  /*03a0*/  FSETP.GEU.AND P0, PT, R6, 9.9999999747524270788e-07, PT ;  /* 0x358637bd0600780b */ /* 0x000fda0003f0e000 */
[----:B------:R-:W-:Y:S05]  /*03b0*/  @!P0 EXIT ;  /* 0x000000000000894d */ /* 0x000fea0003800000 */
[----:B------:R-:W-:Y:S01]  /*03c0*/  ISETP.NE.AND P0, PT, R9, 0x3, PT ;  /* 0x000000030900780c */ /* 0x000fe20003f05270 */
[----:B------:R-:W-:-:S12]  /*03d0*/  BSSY.RECONVERGENT B0, `(.L_x_179) ;  /* 0x0000017000007945 */ /* 0x000fd80003800200 */
[----:B------:R-:W-:Y:S05]  /*03e0*/  @!P0 BRA `(.L_x_180) ;  /* 0x00000000004c8947 */ /* 0x000fea0003800000 */
[----:B------:R-:W0:Y:S02]  /*03f0*/  LDCU.64 UR6, c[0x0][0x398] ;  /* 0x00007300ff0677ac */ /* 0x000e240008000a00 */
[----:B0-----:R-:W-:-:S04]  /*0400*/  ISETP.NE.U32.AND P0, PT, RZ, UR6, PT ;  /* 0x00000006ff007c0c */ /* 0x001fc8000bf05070 */
[----:B------:R-:W-:-:S04]  /*0410*/  ISETP.NE.AND.EX P0, PT, RZ, UR7, PT, P0 ;  /* 0x00000007ff007c0c */ /* 0x000fc8000bf05300 */
[----:B------:R-:W-:-:S13]  /*0420*/  ISETP.NE.OR P0, PT, R9, 0x2, !P0 ;  /* 0x000000020900780c */ /* 0x000fda0004705670 */
[----:B------:R-:W-:Y:S05]  /*0430*/  @P0 BRA `(.L_x_181) ;  /* 0x0000000000400947 */ /* 0x000fea0003800000 */
[----:B------:R-:W0:Y:S08]  /*0440*/  LDC.64 R16, c[0x0][0x398] ;  /* 0x0000e600ff107b82 */ /* 0x000e300000000a00 */
[----:B------:R-:W1:Y:S01]  /*0450*/  LDC.64 R12, c[0x3][0xa0] ;  /* 0x00c02800ff0c7b82 */ /* 0x000e620000000a00 */
[----:B0-----:R-:W-:-:S04]  /*0460*/  IMAD.WIDE R14, R7, 0x4, R16 ;  /* 0x00000004070e7825 */ /* 0x001fc800078e0210 */
[----:B------:R-:W-:Y:S02]  /*0470*/  IMAD.WIDE R16, R5, 0x4, R16 ;  /* 0x0000000405107825 */ /* 0x000fe400078e0210 */
[----:B------:R-:W2:Y:S04]  /*0480*/  LDG.E R14, desc[UR4][R14.64] ;  /* 0x000000040e0e7981 */ /* 0x000ea8000c1e1900 */
[----:B------:R-:W3:Y:S01]  /*0490*/  LDG.E R16, desc[UR4][R16.64] ;  /* 0x0000000410107981 */ /* 0x000ee2000c1e1900 */
[----:B--2---:R-:W-:Y:S02]  /*04a0*/  I2FP.F32.S32 R4, R14 ;  /* 0x0000000e00047245 */ /* 0x004fe40000201400 */
[----:B---3--:R-:W-:-:S05]  /*04b0*/  I2FP.F32.S32 R9, R16 ;  /* 0x0000001000097245 */ /* 0x008fca0000201400 */
[----:B------:R-:W-:-:S04]  /*04c0*/  FADD R4, R4, R9 ;  /* 0x0000000904047221 */ /* 0x000fc80000000000 */
[----:B------:R-:W-:-:S04]  /*04d0*/  FMUL R9, R4, 0.5 ;  /* 0x3f00000004097820 */ /* 0x000fc80000400000 */
[----:B-1----:R-:W-:-:S05]  /*04e0*/  FFMA R12, R9, R12, 1 ;  /* 0x3f800000090c7423 */ /* 0x002fca000000000c */
[----:B------:R-:W-:-:S05]  /*04f0*/  FMNMX R13, R12, R13, PT ;  /* 0x0000000d0c0d7209 */ /* 0x000fca0003800000 */
[----:B------:R-:W-:Y:S01]  /*0500*/  FMUL R10, R10, R13 ;  /* 0x0000000d0a0a7220 */ /* 0x000fe20000400000 */
[----:B------:R-:W-:Y:S06]  /*0510*/  BRA `(.L_x_181) ;  /* 0x0000000000087947 */ /* 0x000fec0003800000 */
.L_x_180:
[----:B------:R-:W-:-:S13]  /*0520*/  FSETP.GE.AND P0, PT, R6, R11, PT ;  /* 0x0000000b0600720b */ /* 0x000fda0003f06000 */
[----:B------:R-:W-:Y:S05]  /*0530*/  @P0 EXIT ;  /* 0x000000000000094d */ /* 0x000fea0003800000 */
.L_x_181:
[----:B------:R-:W-:Y:S05]  /*0540*/  BSYNC.RECONVERGENT B0 ;  /* 0x0000000000007941 */ /* 0x000fea0003800200 */
.L_x_179:
[----:B------:R-:W-:Y:S01]  /*0550*/  FSETP.GT.AND P0, PT, R6, 9.9999999747524270788e-07, PT ;  /* 0x358637bd0600780b */ /* 0x000fe20003f04000 */
[----:B------:R-:W-:Y:S01]  /*0560*/  FADD R11, -R11, R6 ;  /* 0x000000060b0b7221 */ /* 0x000fe20000000100 */
[----:B------:R-:W-:Y:S01]  /*0570*/  BSSY.RECONVERGENT B0, `(.L_x_182) ;  /* 0x000002e000007945 */ /* 0x000fe20003800200 */
[----:B------:R-:W-:Y:S02]  /*0580*/  HFMA2 R9, -RZ, RZ, 0, 0 ;  /* 0x00000000ff097431 */ /* 0x000fe400000001ff */
[----:B------:R-:W-:Y:S01]  /*0590*/  FMUL R4, R11, R10 ;  /* 0x0000000a0b047220 */ /* 0x000fe20000400000 */
[----:B------:R-:W-:-:S07]  /*05a0*/  CS2R R10, SRZ ;  /* 0x00000000000a7805 */ /* 0x000fce000001ff00 */
        /* <DEDUP_REMOVED lines=10> */
[----:B------:R-:W-:-:S07]  /*0650*/  MOV R12, 0x670 ;  /* 0x00000670000c7802 */ /* 0x000fce0000000f00 */
[----:B------:R-:W-:Y:S05]  /*0660*/  CALL.REL.NOINC `($__internal_7_$__cuda_sm3x_div_rn_noftz_f32_slowpath) ;  /* 0x00000004006c7944 */ /* 0x000fea0003c00000 */
[----:B------:R-:W-:-:S07]  /*0670*/  IMAD.MOV.U32 R9, RZ, RZ, R3 ;  /* 0x000000ffff097224 */ /* 0x000fce00078e0003 */
.L_x_185:
[----:B------:R-:W-:Y:S05]  /*0680*/  BSYNC.RECONVERGENT B1 ;  /* 0x0000000000017941 */ /* 0x000fea0003800200 */
.L_x_184:
        /* <DEDUP_REMOVED lines=11> */
[----:B------:R-:W-:Y:S05]  /*0740*/  CALL.REL.NOINC `($__internal_7_$__cuda_sm3x_div_rn_noftz_f32_slowpath) ;  /* 0x0000000400347944 */ /* 0x000fea0003c00000 */
[----:B------:R-:W-:-:S07]  /*0750*/  IMAD.MOV.U32 R10, RZ, RZ, R3 ;  /* 0x000000ffff0a7224 */ /* 0x000fce00078e0003 */
.L_x_187:
[----:B------:R-:W-:Y:S05]  /*0760*/  BSYNC.RECONVERGENT B1 ;  /* 0x0000000000017941 */ /* 0x000fea0003800200 */
.L_x_186:
        /* <DEDUP_REMOVED lines=13> */
.L_x_188:
[----:B------:R-:W-:Y:S05]  /*0840*/  BSYNC.RECONVERGENT B1 ;  /* 0x0000000000017941 */ /* 0x000fea0003800200 */
.L_x_183:
[----:B------:R-:W-:Y:S05]  /*0850*/  BSYNC.RECONVERGENT B0 ;  /* 0x0000000000007941 */ /* 0x000fea0003800200 */
.L_x_182:
        /* <DEDUP_REMOVED lines=13> */
.L_x_190:
[----:B------:R-:W-:Y:S05]  /*0930*/  BSYNC.RECONVERGENT B0 ;  /* 0x0000000000007941 */ /* 0x000fea0003800200 */
.L_x_189:
[----:B------:R-:W-:Y:S01]  /*0940*/  ISETP.NE.AND P0, PT, R8, RZ, PT ;  /* 0x000000ff0800720c */ /* 0x000fe20003f05270 */
[C---:B------:R-:W-:Y:S01]  /*0950*/  FMUL R13, R0.reuse, R9 ;  /* 0x00000009000d7220 */ /* 0x040fe20000400000 */
[C---:B------:R-:W-:Y:S01]  /*0960*/  FMUL R15, R0.reuse, R10 ;  /* 0x0000000a000f7220 */ /* 0x040fe20000400000 */
[----:B------:R-:W-:-:S10]  /*0970*/  FMUL R17, R0, R11 ;  /* 0x0000000b00117220 */ /* 0x000fd40000400000 */
[----:B------:R-:W-:Y:S05]  /*0980*/  @!P0 BRA `(.L_x_191) ;  /* 0x0000000000188947 */ /* 0x000fea0003800000 */
[----:B------:R-:W0:Y:S02]  /*0990*/  LDC.64 R2, c[0x0][0x3a8] ;  /* 0x0000ea00ff027b82 */ /* 0x000e240000000a00 */
[----:B0-----:R-:W-:-:S05]  /*09a0*/  IMAD.WIDE R2, R7, 0xc, R2 ;  /* 0x0000000c07027825 */ /* 0x001fca00078e0202 */
[----:B------:R-:W-:Y:S04]  /*09b0*/  REDG.E.ADD.F32.FTZ.RN.STRONG.GPU desc[UR4][R2.64], R13 ;  /* 0x0000000d020079a6 */ /* 0x000fe8000c12f304 */
[----:B------:R-:W-:Y:S04]  /*09c0*/  REDG.E.ADD.F32.FTZ.RN.STRONG.GPU desc[UR4][R2.64+0x4], R15 ;  /* 0x0000040f020079a6 */ /* 0x000fe8000c12f304 */
[----:B------:R-:W-:Y:S01]  /*09d0*/  REDG.E.ADD.F32.FTZ.RN.STRONG.GPU desc[UR4][R2.64+0x8], R17 ;  /* 0x00000811020079a6 */ /* 0x000fe2000c12f304 */
[----:B------:R-:W-:Y:S05]  /*09e0*/  EXIT ;  /* 0x000000000000794d */ /* 0x000fea0003800000 */
.L_x_191:
[----:B------:R-:W0:Y:S01]  /*09f0*/  LDC.64 R2, c[0x0][0x3a8] ;  /* 0x0000ea00ff027b82 */ /* 0x000e220000000a00 */
[----:B------:R-:W-:Y:S01]  /*0a00*/  FADD R9, -R13, -RZ ;  /* 0x800000ff0d097221 */ /* 0x000fe20000000100 */
[----:B------:R-:W-:Y:S01]  /*0a10*/  FADD R11, -R17, -RZ ;  /* 0x800000ff110b7221 */ /* 0x000fe20000000100 */
[----:B0-----:R-:W-:-:S04]  /*0a20*/  IMAD.WIDE R6, R7, 0xc, R2 ;  /* 0x0000000c07067825 */ /* 0x001fc800078e0202 */
[----:B------:R-:W-:-:S04]  /*0a30*/  IMAD.WIDE R2, R5, 0xc, R2 ;  /* 0x0000000c05027825 */ /* 0x000fc800078e0202 */
[----:B------:R-:W-:Y:S01]  /*0a40*/  FADD R5, -R15, -RZ ;  /* 0x800000ff0f057221 */ /* 0x000fe20000000100 */
[----:B------:R-:W-:Y:S04]  /*0a50*/  REDG.E.ADD.F32.FTZ.RN.STRONG.GPU desc[UR4][R6.64], R13 ;  /* 0x0000000d060079a6 */ /* 0x000fe8000c12f304 */
[----:B------:R-:W-:Y:S04]  /*0a60*/  REDG.E.ADD.F32.FTZ.RN.STRONG.GPU desc[UR4][R6.64+0x4], R15 ;  /* 0x0000040f060079a6 */ /* 0x000fe8000c12f304 */
[----:B------:R-:W-:Y:S04]  /*0a70*/  REDG.E.ADD.F32.FTZ.RN.STRONG.GPU desc[UR4][R6.64+0x8], R17 ;  /* 0x00000811060079a6 */ /* 0x000fe8000c12f304 */
[----:B------:R-:W-:Y:S04]  /*0a80*/  REDG.E.ADD.F32.FTZ.RN.STRONG.GPU desc[UR4][R2.64], R9 ;  /* 0x00000009020079a6 */ /* 0x000fe8000c12f304 */
[----:B------:R-:W-:Y:S04]  /*0a90*/  REDG.E.ADD.F32.FTZ.RN.STRONG.GPU desc[UR4][R2.64+0x4], R5 ;  /* 0x00000405020079a6 */ /* 0x000fe8000c12f304 */
[----:B------:R-:W-:Y:S01]  /*0aa0*/  REDG.E.ADD.F32.FTZ.RN.STRONG.GPU desc[UR4][R2.64+0x8], R11 ;  /* 0x0000080b020079a6 */ /* 0x000fe2000c12f304 */
[----:B------:R-:W-:Y:S05]  /*0ab0*/  EXIT ;  /* 0x000000000000794d */ /* 0x000fea0003800000 */
        .weak           $__internal_6_$__cuda_sm20_sqrt_rn_f32_slowpath
        .type           $__internal_6_$__cuda_sm20_sqrt_rn_f32_slowpath,@function
        .size           $__internal_6_$__cuda_sm20_sqrt_rn_f32_slowpath,($__internal_7_$__cuda_sm3x_div_rn_noftz_f32_slowpath - $__internal_6_$__cuda_sm20_sqrt_rn_f32_slowpath)
$__internal_6_$__cuda_sm20_sqrt_rn_f32_slowpath:
[----:B------:R-:W-:-:S13]  /*0ac0*/  LOP3.LUT P0, RZ, R4, 0x7fffffff, RZ, 0xc0, !PT ;  /* 0x7fffffff04ff7812 */ /* 0x000fda000780c0ff */
[----:B------:R-:W-:Y:S01]  /*0ad0*/  @!P0 MOV R6, R4 ;  /* 0x0000000400068202 */ /* 0x000fe20000000f00 */
[----:B------:R-:W-:Y:S06]  /*0ae0*/  @!P0 BRA `(.L_x_192) ;  /* 0x0000000000408947 */ /* 0x000fec0003800000 */
[----:B------:R-:W-:-:S13]  /*0af0*/  FSETP.GEU.FTZ.AND P0, PT, R4, RZ, PT ;  /* 0x000000ff0400720b */ /* 0x000fda0003f1e000 */
[----:B------:R-:W-:Y:S01]  /*0b00*/  @!P0 IMAD.MOV.U32 R6, RZ, RZ, 0x7fffffff ;  /* 0x7fffffffff068424 */ /* 0x000fe200078e00ff */
        /* <DEDUP_REMOVED lines=8> */
[----:B------:R-:W-:-:S03]  /*0b90*/  @P0 FMUL.FTZ R13, R13, 0.5 ;  /* 0x3f0000000d0d0820 */ /* 0x000fc60000410000 */
[----:B------:R-:W-:-:S04]  /*0ba0*/  @P0 FADD.FTZ R6, -R15, -RZ ;  /* 0x800000ff0f060221 */ /* 0x000fc80000010100 */
[----:B------:R-:W-:Y:S01]  /*0bb0*/  @P0 FFMA R14, R15, R6, R12 ;  /* 0x000000060f0e0223 */ /* 0x000fe2000000000c */
[----:B------:R-:W-:-:S03]  /*0bc0*/  @!P0 MOV R6, R4 ;  /* 0x0000000400068202 */ /* 0x000fc60000000f00 */
[----:B------:R-:W-:-:S04]  /*0bd0*/  @P0 FFMA R13, R14, R13, R15 ;  /* 0x0000000d0e0d0223 */ /* 0x000fc8000000000f */
[----:B------:R-:W-:-:S07]  /*0be0*/  @P0 FMUL.FTZ R6, R13, 2.3283064365386962891e-10 ;  /* 0x2f8000000d060820 */ /* 0x000fce0000410000 */
.L_x_192:
[----:B------:R-:W-:Y:S02]  /*0bf0*/  HFMA2 R13, -RZ, RZ, 0, 0 ;  /* 0x00000000ff0d7431 */ /* 0x000fe400000001ff */
[----:B------:R-:W-:-:S04]  /*0c00*/  IMAD.MOV.U32 R12, RZ, RZ, R16 ;  /* 0x000000ffff0c7224 */ /* 0x000fc800078e0010 */
[----:B------:R-:W-:Y:S05]  /*0c10*/  RET.REL.NODEC R12 `(apply_dynamic_relationship_force) ;  /* 0xfffffff00cf87950 */ /* 0x000fea0003c3ffff */
        .weak           $__internal_7_$__cuda_sm3x_div_rn_noftz_f32_slowpath
        .type           $__internal_7_$__cuda_sm3x_div_rn_noftz_f32_slowpath,@function
        .size           $__internal_7_$__cuda_sm3x_div_rn_noftz_f32_slowpath,(.L_x_588 - $__internal_7_$__cuda_sm3x_div_rn_noftz_f32_slowpath)
$__internal_7_$__cuda_sm3x_div_rn_noftz_f32_slowpath:
[--C-:B------:R-:W-:Y:S01]  /*0c20*/  SHF.R.U32.HI R14, RZ, 0x17, R6.reuse ;  /* 0x00000017ff0e7819 */ /* 0x100fe20000011606 */
[----:B------:R-:W-:Y:S01]  /*0c30*/  BSSY.RECONVERGENT B2, `(.L_x_193) ;  /* 0x0000063000027945 */ /* 0x000fe20003800200 */
[----:B------:R-:W-:Y:S01]  /*0c40*/  SHF.R.U32.HI R13, RZ, 0x17, R3 ;  /* 0x00000017ff0d7819 */ /* 0x000fe20000011603 */
[----:B------:R-:W-:Y:S01]  /*0c50*/  IMAD.MOV.U32 R16, RZ, RZ, R6 ;  /* 0x000000ffff107224 */ /* 0x000fe200078e0006 */
[----:B------:R-:W-:Y:S02]  /*0c60*/  LOP3.LUT R14, R14, 0xff, RZ, 0xc0, !PT ;  /* 0x000000ff0e0e7812 */ /* 0x000fe400078ec0ff */
[----:B------:R-:W-:-:S03]  /*0c70*/  LOP3.LUT R19, R13, 0xff, RZ, 0xc0, !PT ;  /* 0x000000ff0d137812 */ /* 0x000fc600078ec0ff */
[----:B------:R-:W-:Y:S01]  /*0c80*/  VIADD R17, R14, 0xffffffff ;  /* 0xffffffff0e117836 */ /* 0x000fe20000000000 */
[----:B------:R-:W-:-:S04]  /*0c90*/  IADD3 R15, PT, PT, R19, -0x1, RZ ;  /* 0xffffffff130f7810 */ /* 0x000fc80007ffe0ff */
        /* <DEDUP_REMOVED lines=22> */
[----:B------:R-:W-:Y:S01]  /*0e00*/  @P0 IMAD.MOV.U32 R13, RZ, RZ, RZ ;  /* 0x000000ffff0d0224 */ /* 0x000fe200078e00ff */
[----:B------:R-:W-:Y:S01]  /*0e10*/  @!P0 MOV R13, 0xffffffc0 ;  /* 0xffffffc0000d8802 */ /* 0x000fe20000000f00 */
[----:B------:R-:W-:Y:S01]  /*0e20*/  @!P0 FFMA R3, R3, 1.84467440737095516160e+19, RZ ;  /* 0x5f80000003038823 */ /* 0x000fe200000000ff */
[----:B------:R-:W-:-:S03]  /*0e30*/  @!P1 FFMA R16, R6, 1.84467440737095516160e+19, RZ ;  /* 0x5f80000006109823 */ /* 0x000fc600000000ff */
[----:B------:R-:W-:-:S07]  /*0e40*/  @!P1 VIADD R13, R13, 0x40 ;  /* 0x000000400d0d9836 */ /* 0x000fce0000000000 */
.L_x_194:
[----:B------:R-:W-:Y:S01]  /*0e50*/  LEA R15, R14, 0xc0800000, 0x17 ;  /* 0xc08000000e0f7811 */ /* 0x000fe200078eb8ff */
[----:B------:R-:W-:Y:S03]  /*0e60*/  BSSY.RECONVERGENT B3, `(.L_x_199) ;  /* 0x0000036000037945 */ /* 0x000fe60003800200 */
[----:B------:R-:W-:Y:S01]  /*0e70*/  IADD3 R17, PT, PT, -R15, R16, RZ ;  /* 0x000000100f117210 */ /* 0x000fe20007ffe1ff */
[----:B------:R-:W-:-:S03]  /*0e80*/  VIADD R15, R19, 0xffffff81 ;  /* 0xffffff81130f7836 */ /* 0x000fc60000000000 */
[----:B------:R-:W0:Y:S01]  /*0e90*/  MUFU.RCP R16, R17 ;  /* 0x0000001100107308 */ /* 0x000e220000001000 */
[----:B------:R-:W-:Y:S01]  /*0ea0*/  FADD.FTZ R18, -R17, -RZ ;  /* 0x800000ff11127221 */ /* 0x000fe20000010100 */
[----:B------:R-:W-:-:S03]  /*0eb0*/  IMAD R3, R15, -0x800000, R3 ;  /* 0xff8000000f037824 */ /* 0x000fc600078e0203 */
[----:B0-----:R-:W-:-:S04]  /*0ec0*/  FFMA R19, R16, R18, 1 ;  /* 0x3f80000010137423 */ /* 0x001fc80000000012 */
[----:B------:R-:W-:-:S04]  /*0ed0*/  FFMA R16, R16, R19, R16 ;  /* 0x0000001310107223 */ /* 0x000fc80000000010 */
[----:B------:R-:W-:-:S04]  /*0ee0*/  FFMA R19, R3, R16, RZ ;  /* 0x0000001003137223 */ /* 0x000fc800000000ff */
[----:B------:R-:W-:-:S04]  /*0ef0*/  FFMA R20, R18, R19, R3 ;  /* 0x0000001312147223 */ /* 0x000fc80000000003 */
[----:B------:R-:W-:-:S04]  /*0f00*/  FFMA R19, R16, R20, R19 ;  /* 0x0000001410137223 */ /* 0x000fc80000000013 */
[----:B------:R-:W-:Y:S01]  /*0f10*/  FFMA R20, R18, R19, R3 ;  /* 0x0000001312147223 */ /* 0x000fe20000000003 */
[----:B------:R-:W-:-:S03]  /*0f20*/  IADD3 R18, PT, PT, R15, 0x7f, -R14 ;  /* 0x0000007f0f127810 */ /* 0x000fc60007ffe80e */
[----:B------:R-:W-:Y:S01]  /*0f30*/  FFMA R3, R16, R20, R19 ;  /* 0x0000001410037223 */ /* 0x000fe20000000013 */
[----:B------:R-:W-:-:S04]  /*0f40*/  IADD3 R18, PT, PT, R18, R13, RZ ;  /* 0x0000000d12127210 */ /* 0x000fc80007ffe0ff */
[----:B------:R-:W-:-:S04]  /*0f50*/  SHF.R.U32.HI R14, RZ, 0x17, R3 ;  /* 0x00000017ff0e7819 */ /* 0x000fc80000011603 */
[----:B------:R-:W-:-:S05]  /*0f60*/  LOP3.LUT R14, R14, 0xff, RZ, 0xc0, !PT ;  /* 0x000000ff0e0e7812 */ /* 0x000fca00078ec0ff */
[----:B------:R-:W-:-:S05]  /*0f70*/  IMAD.IADD R17, R14, 0x1, R18 ;  /* 0x000000010e117824 */ /* 0x000fca00078e0212 */
        /* <DEDUP_REMOVED lines=11> */
[C---:B------:R-:W-:Y:S01]  /*1030*/  VIADD R15, R17.reuse, 0x20 ;  /* 0x00000020110f7836 */ /* 0x040fe20000000000 */
[C---:B------:R-:W-:Y:S02]  /*1040*/  ISETP.NE.AND P2, PT, R17.reuse, RZ, PT ;  /* 0x000000ff1100720c */ /* 0x040fe40003f45270 */
[----:B------:R-:W-:Y:S02]  /*1050*/  ISETP.NE.AND P1, PT, R17, RZ, PT ;  /* 0x000000ff1100720c */ /* 0x000fe40003f25270 */
[----:B------:R-:W-:Y:S01]  /*1060*/  LOP3.LUT R14, R13, 0x7fffff, RZ, 0xc0, !PT ;  /* 0x007fffff0d0e7812 */ /* 0x000fe200078ec0ff */
[CCC-:B------:R-:W-:Y:S01]  /*1070*/  FFMA.RP R13, R16.reuse, R20.reuse, R19.reuse ;  /* 0x00000014100d7223 */ /* 0x1c0fe20000008013 */
[----:B------:R-:W-:Y:S01]  /*1080*/  FFMA.RM R16, R16, R20, R19 ;  /* 0x0000001410107223 */ /* 0x000fe20000004013 */
[----:B------:R-:W-:Y:S02]  /*1090*/  IADD3 R17, PT, PT, -R17, RZ, RZ ;  /* 0x000000ff11117210 */ /* 0x000fe40007ffe1ff */
[----:B------:R-:W-:-:S02]  /*10a0*/  LOP3.LUT R14, R14, 0x800000, RZ, 0xfc, !PT ;  /* 0x008000000e0e7812 */ /* 0x000fc400078efcff */
[----:B------:R-:W-:Y:S02]  /*10b0*/  FSETP.NEU.FTZ.AND P0, PT, R13, R16, PT ;  /* 0x000000100d00720b */ /* 0x000fe40003f1d000 */
[----:B------:R-:W-:Y:S02]  /*10c0*/  SHF.L.U32 R15, R14, R15, RZ ;  /* 0x0000000f0e0f7219 */ /* 0x000fe400000006ff */
[----:B------:R-:W-:Y:S02]  /*10d0*/  SEL R13, R17, RZ, P2 ;  /* 0x000000ff110d7207 */ /* 0x000fe40001000000 */
[----:B------:R-:W-:Y:S02]  /*10e0*/  ISETP.NE.AND P1, PT, R15, RZ, P1 ;  /* 0x000000ff0f00720c */ /* 0x000fe40000f25270 */
[----:B------:R-:W-:Y:S02]  /*10f0*/  SHF.R.U32.HI R13, RZ, R13, R14 ;  /* 0x0000000dff0d7219 */ /* 0x000fe4000001160e */
[----:B------:R-:W-:-:S02]  /*1100*/  PLOP3.LUT P0, PT, P0, P1, PT, 0xf8, 0x8f ;  /* 0x00000000008f781c */ /* 0x000fc40000703f70 */
[----:B------:R-:W-:Y:S02]  /*1110*/  SHF.R.U32.HI R15, RZ, 0x1, R13 ;  /* 0x00000001ff0f7819 */ /* 0x000fe4000001160d */
[----:B------:R-:W-:-:S04]  /*1120*/  SEL R14, RZ, 0x1, !P0 ;  /* 0x00000001ff0e7807 */ /* 0x000fc80004000000 */
[----:B------:R-:W-:-:S04]  /*1130*/  LOP3.LUT R14, R14, 0x1, R15, 0xf8, !PT ;  /* 0x000000010e0e7812 */ /* 0x000fc800078ef80f */
[----:B------:R-:W-:-:S05]  /*1140*/  LOP3.LUT R14, R14, R13, RZ, 0xc0, !PT ;  /* 0x0000000d0e0e7212 */ /* 0x000fca00078ec0ff */
[----:B------:R-:W-:-:S05]  /*1150*/  IMAD.IADD R14, R15, 0x1, R14 ;  /* 0x000000010f0e7824 */ /* 0x000fca00078e020e */
[----:B------:R-:W-:Y:S01]  /*1160*/  LOP3.LUT R3, R14, R3, RZ, 0xfc, !PT ;  /* 0x000000030e037212 */ /* 0x000fe200078efcff */
[----:B------:R-:W-:Y:S06]  /*1170*/  BRA `(.L_x_202) ;  /* 0x0000000000107947 */ /* 0x000fec0003800000 */
.L_x_201:
[----:B------:R-:W-:-:S04]  /*1180*/  LOP3.LUT R3, R3, 0x80000000, RZ, 0xc0, !PT ;  /* 0x8000000003037812 */ /* 0x000fc800078ec0ff */
[----:B------:R-:W-:Y:S01]  /*1190*/  LOP3.LUT R3, R3, 0x7f800000, RZ, 0xfc, !PT ;  /* 0x7f80000003037812 */ /* 0x000fe200078efcff */
[----:B------:R-:W-:Y:S06]  /*11a0*/  BRA `(.L_x_202) ;  /* 0x0000000000047947 */ /* 0x000fec0003800000 */
.L_x_200:
[----:B------:R-:W-:-:S07]  /*11b0*/  LEA R3, R18, R3, 0x17 ;  /* 0x0000000312037211 */ /* 0x000fce00078eb8ff */
.L_x_202:
[----:B------:R-:W-:Y:S05]  /*11c0*/  BSYNC.RECONVERGENT B3 ;  /* 0x0000000000037941 */ /* 0x000fea0003800200 */
.L_x_199:
[----:B------:R-:W-:Y:S05]  /*11d0*/  BRA `(.L_x_203) ;  /* 0x0000000000207947 */ /* 0x000fea0003800000 */
.L_x_198:
[----:B------:R-:W-:-:S04]  /*11e0*/  LOP3.LUT R3, R16, 0x80000000, R3, 0x48, !PT ;  /* 0x8000000010037812 */ /* 0x000fc800078e4803 */
[----:B------:R-:W-:Y:S01]  /*11f0*/  LOP3.LUT R3, R3, 0x7f800000, RZ, 0xfc, !PT ;  /* 0x7f80000003037812 */ /* 0x000fe200078efcff */
[----:B------:R-:W-:Y:S06]  /*1200*/  BRA `(.L_x_203) ;  /* 0x0000000000147947 */ /* 0x000fec0003800000 */
.L_x_197:
[----:B------:R-:W-:Y:S01]  /*1210*/  LOP3.LUT R3, R16, 0x80000000, R3, 0x48, !PT ;  /* 0x8000000010037812 */ /* 0x000fe200078e4803 */
[----:B------:R-:W-:Y:S06]  /*1220*/  BRA `(.L_x_203) ;  /* 0x00000000000c7947 */ /* 0x000fec0003800000 */
.L_x_196:
[----:B------:R-:W0:Y:S01]  /*1230*/  MUFU.RSQ R3, -QNAN ;  /* 0xffc0000000037908 */ /* 0x000e220000001400 */
[----:B------:R-:W-:Y:S05]  /*1240*/  BRA `(.L_x_203) ;  /* 0x0000000000047947 */ /* 0x000fea0003800000 */
.L_x_195:
[----:B------:R-:W-:-:S07]  /*1250*/  FADD.FTZ R3, R3, R6 ;  /* 0x0000000603037221 */ /* 0x000fce0000010000 */
.L_x_203:
[----:B------:R-:W-:Y:S05]  /*1260*/  BSYNC.RECONVERGENT B2 ;  /* 0x0000000000027941 */ /* 0x000fea0003800200 */
.L_x_193:
[----:B------:R-:W-:-:S04]  /*1270*/  IMAD.MOV.U32 R13, RZ, RZ, 0x0 ;  /* 0x00000000ff0d7424 */ /* 0x000fc800078e00ff */
[----:B0-----:R-:W-:Y:S05]  /*1280*/  RET.REL.NODEC R12 `(apply_dynamic_relationship_force) ;  /* 0xffffffec0c5c7950 */ /* 0x001fea0003c3ffff */
.L_x_204:
        /* <DEDUP_REMOVED lines=15> */
.L_x_588:


//--------------------- .text.finalize_type_centroids --------------------------
	.section	.text.finalize_type_centroids,"ax",@progbits
	.align	128
        .global         finalize_type_centroids
        .type           finalize_type_centroids,@function
        .size           finalize_type_centroids,(.L_x_589 - finalize_type_centroids)
        .other          finalize_type_centroids,@"STO_CUDA_ENTRY STV_DEFAULT"
finalize_type_centroids:
.text.finalize_type_centroids:
        /* <DEDUP_REMOVED lines=28> */
[----:B------:R-:W-:Y:S05]  /*01c0*/  CALL.REL.NOINC `($__internal_8_$__cuda_sm3x_div_rn_noftz_f32_slowpath) ;  /* 0x0000000000907944 */ /* 0x000fea0003c00000 */
[----:B------:R-:W-:-:S07]  /*01d0*/  IMAD.MOV.U32 R7, RZ, RZ, R0 ;  /* 0x000000ffff077224 */ /* 0x000fce00078e0000 */
.L_x_206:
[----:B------:R-:W-:Y:S05]  /*01e0*/  BSYNC.RECONVERGENT B0 ;  /* 0x0000000000007941 */ /* 0x000fea0003800200 */
.L_x_205:
        /* <DEDUP_REMOVED lines=13> */
[----:B------:R-:W-:Y:S05]  /*02c0*/  CALL.REL.NOINC `($__internal_8_$__cuda_sm3x_div_rn_noftz_f32_slowpath) ;  /* 0x0000000000507944 */ /* 0x000fea0003c00000 */
[----:B------:R-:W-:-:S07]  /*02d0*/  IMAD.MOV.U32 R9, RZ, RZ, R0 ;  /* 0x000000ffff097224 */ /* 0x000fce00078e0000 */
.L_x_208:
[----:B------:R-:W-:Y:S05]  /*02e0*/  BSYNC.RECONVERGENT B0 ;  /* 0x0000000000007941 */ /* 0x000fea0003800200 */
.L_x_207:
        /* <DEDUP_REMOVED lines=15> */
.L_x_210:
[----:B------:R-:W-:Y:S05]  /*03e0*/  BSYNC.RECONVERGENT B0 ;  /* 0x0000000000007941 */ /* 0x000fea0003800200 */
.L_x_209:
[----:B------:R-:W-:Y:S01]  /*03f0*/  STG.E desc[UR4][R4.64+0x8], R7 ;  /* 0x0000080704007986 */ /* 0x000fe2000c101904 */
[----:B------:R-:W-:Y:S05]  /*0400*/  EXIT ;  /* 0x000000000000794d */ /* 0x000fea0003800000 */
        .weak           $__internal_8_$__cuda_sm3x_div_rn_noftz_f32_slowpath
        .type           $__internal_8_$__cuda_sm3x_div_rn_noftz_f32_slowpath,@function
        .size           $__internal_8_$__cuda_sm3x_div_rn_noftz_f32_slowpath,(.L_x_589 - $__internal_8_$__cuda_sm3x_div_rn_noftz_f32_slowpath)
$__internal_8_$__cuda_sm3x_div_rn_noftz_f32_slowpath:
        /* <DEDUP_REMOVED lines=35> */
.L_x_212:
        /* <DEDUP_REMOVED lines=51> */
.L_x_219:
[----:B------:R-:W-:-:S04]  /*0970*/  LOP3.LUT R0, R0, 0x80000000, RZ, 0xc0, !PT ;  /* 0x8000000000007812 */ /* 0x000fc800078ec0ff */
[----:B------:R-:W-:Y:S01]  /*0980*/  LOP3.LUT R0, R0, 0x7f800000, RZ, 0xfc, !PT ;  /* 0x7f80000000007812 */ /* 0x000fe200078efcff */
[----:B------:R-:W-:Y:S06]  /*0990*/  BRA `(.L_x_220) ;  /* 0x0000000000047947 */ /* 0x000fec0003800000 */
.L_x_218:
[----:B------:R-:W-:-:S07]  /*09a0*/  IMAD R0, R9, 0x800000, R0 ;  /* 0x0080000009007824 */ /* 0x000fce00078e0200 */
.L_x_220:
[----:B------:R-:W-:Y:S05]  /*09b0*/  BSYNC.RECONVERGENT B2 ;  /* 0x0000000000027941 */ /* 0x000fea0003800200 */
.L_x_217:
[----:B------:R-:W-:Y:S05]  /*09c0*/  BRA `(.L_x_221) ;  /* 0x0000000000207947 */ /* 0x000fea0003800000 */
.L_x_216:
[----:B------:R-:W-:-:S04]  /*09d0*/  LOP3.LUT R0, R7, 0x80000000, R0, 0x48, !PT ;  /* 0x8000000007007812 */ /* 0x000fc800078e4800 */
[----:B------:R-:W-:Y:S01]  /*09e0*/  LOP3.LUT R0, R0, 0x7f800000, RZ, 0xfc, !PT ;  /* 0x7f80000000007812 */ /* 0x000fe200078efcff */
[----:B------:R-:W-:Y:S06]  /*09f0*/  BRA `(.L_x_221) ;  /* 0x0000000000147947 */ /* 0x000fec0003800000 */
.L_x_215:
[----:B------:R-:W-:Y:S01]  /*0a00*/  LOP3.LUT R0, R7, 0x80000000, R0, 0x48, !PT ;  /* 0x8000000007007812 */ /* 0x000fe200078e4800 */
[----:B------:R-:W-:Y:S06]  /*0a10*/  BRA `(.L_x_221) ;  /* 0x00000000000c7947 */ /* 0x000fec0003800000 */
.L_x_214:
[----:B------:R-:W0:Y:S01]  /*0a20*/  MUFU.RSQ R0, -QNAN ;  /* 0xffc0000000007908 */ /* 0x000e220000001400 */
[----:B------:R-:W-:Y:S05]  /*0a30*/  BRA `(.L_x_221) ;  /* 0x0000000000047947 */ /* 0x000fea0003800000 */
.L_x_213:
[----:B------:R-:W-:-:S07]  /*0a40*/  FADD.FTZ R0, R0, R3 ;  /* 0x0000000300007221 */ /* 0x000fce0000010000 */
.L_x_221:
[----:B------:R-:W-:Y:S05]  /*0a50*/  BSYNC.RECONVERGENT B1 ;  /* 0x0000000000017941 */ /* 0x000fea0003800200 */
.L_x_211:
[----:B------:R-:W-:Y:S02]  /*0a60*/  IMAD.MOV.U32 R6, RZ, RZ, R2 ;  /* 0x000000ffff067224 */ /* 0x000fe400078e0002 */
[----:B------:R-:W-:-:S04]  /*0a70*/  IMAD.MOV.U32 R7, RZ, RZ, 0x0 ;  /* 0x00000000ff077424 */ /* 0x000fc800078e00ff */
[----:B0-----:R-:W-:Y:S05]  /*0a80*/  RET.REL.NODEC R6 `(finalize_type_centroids) ;  /* 0xfffffff4065c7950 */ /* 0x001fea0003c3ffff */
.L_x_222:
        /* <DEDUP_REMOVED lines=15> */
.L_x_589:


//--------------------- .text.calculate_type_centroids --------------------------
	.section	.text.calculate_type_centroids,"ax",@progbits
	.align	128
        .global         calculate_type_centroids
        .type           calculate_type_centroids,@function
        .size           calculate_type_centroids,(.L_x_607 - calculate_type_centroids)
        .other          calculate_type_centroids,@"STO_CUDA_ENTRY STV_DEFAULT"
calculate_type_centroids:
.text.calculate_type_centroids:
        /* <DEDUP_REMOVED lines=10> */
[----:B------:R-:W2:Y:S01]  /*00a0*/  LDCU UR6, c[0x0][0x3a4] ;  /* 0x00007480ff0677ac */ /* 0x000ea20008000800 */
[----:B0-----:R-:W-:-:S05]  /*00b0*/  IMAD.WIDE R2, R7, 0x4, R2 ;  /* 0x0000000407027825 */ /* 0x001fca00078e0202 */
[----:B-1----:R-:W2:Y:S02]  /*00c0*/  LDG.E R9, desc[UR4][R2.64] ;  /* 0x0000000402097981 */ /* 0x002ea4000c1e1900 */
[----:B--2---:R-:W-:-:S04]  /*00d0*/  ISETP.GE.AND P0, PT, R9, UR6, PT ;  /* 0x0000000609007c0c */ /* 0x004fc8000bf06270 */
[----:B------:R-:W-:-:S13]  /*00e0*/  ISETP.LT.OR P0, PT, R9, RZ, P0 ;  /* 0x000000ff0900720c */ /* 0x000fda0000701670 */
[----:B------:R-:W-:Y:S05]  /*00f0*/  @P0 EXIT ;  /* 0x000000000000094d */ /* 0x000fea0003800000 */
        /* <DEDUP_REMOVED lines=15> */
.L_x_223:
        /* <DEDUP_REMOVED lines=9> */
.L_x_607:


//--------------------- .text.calculate_hierarchy_levels --------------------------
	.section	.text.calculate_hierarchy_levels,"ax",@progbits
	.align	128
        .global         calculate_hierarchy_levels
        .type           calculate_hierarchy_levels,@function
        .size           calculate_hierarchy_levels,(.L_x_608 - calculate_hierarchy_levels)
        .other          calculate_hierarchy_levels,@"STO_CUDA_ENTRY STV_DEFAULT"
calculate_hierarchy_levels:
.text.calculate_hierarchy_levels:
        /* <DEDUP_REMOVED lines=12> */
[----:B--2---:R-:W-:-:S13]  /*00c0*/  ISETP.NE.AND P0, PT, R2, 0x2, PT ;  /* 0x000000020200780c */ /* 0x004fda0003f05270 */
[----:B------:R-:W-:Y:S05]  /*00d0*/  @P0 EXIT ;  /* 0x000000000000094d */ /* 0x000fea0003800000 */
[----:B------:R-:W0:Y:S08]  /*00e0*/  LDC.64 R2, c[0x0][0x380] ;  /* 0x0000e000ff027b82 */ /* 0x000e300000000a00 */
[----:B------:R-:W1:Y:S08]  /*00f0*/  LDC.64 R8, c[0x0][0x398] ;  /* 0x0000e600ff087b82 */ /* 0x000e700000000a00 */
[----:B------:R-:W2:Y:S01]  /*0100*/  LDC.64 R4, c[0x0][0x388] ;  /* 0x0000e200ff047b82 */ /* 0x000ea20000000a00 */
[----:B0-----:R-:W-:-:S06]  /*0110*/  IMAD.WIDE R2, R11, 0x4, R2 ;  /* 0x000000040b027825 */ /* 0x001fcc00078e0202 */
[----:B------:R-:W1:Y:S02]  /*0120*/  LDG.E R3, desc[UR4][R2.64] ;  /* 0x0000000402037981 */ /* 0x000e64000c1e1900 */
[----:B-1----:R-:W-:-:S06]  /*0130*/  IMAD.WIDE R6, R3, 0x4, R8 ;  /* 0x0000000403067825 */ /* 0x002fcc00078e0208 */
[----:B------:R-:W3:Y:S01]  /*0140*/  LDG.E R6, desc[UR4][R6.64] ;  /* 0x0000000406067981 */ /* 0x000ee2000c1e1900 */
[----:B--2---:R-:W-:Y:S01]  /*0150*/  IMAD.WIDE R4, R11, 0x4, R4 ;  /* 0x000000040b047825 */ /* 0x004fe200078e0204 */
[----:B---3--:R-:W-:-:S13]  /*0160*/  ISETP.GE.AND P0, PT, R6, RZ, PT ;  /* 0x000000ff0600720c */ /* 0x008fda0003f06270 */
[----:B------:R-:W-:Y:S05]  /*0170*/  @!P0 EXIT ;  /* 0x000000000000894d */ /* 0x000fea0003800000 */
[----:B------:R-:W2:Y:S01]  /*0180*/  LDG.E R3, desc[UR4][R4.64] ;  /* 0x0000000404037981 */ /* 0x000ea2000c1e1900 */
[----:B------:R-:W-:Y:S01]  /*0190*/  IADD3 R7, PT, PT, R6, 0x1, RZ ;  /* 0x0000000106077810 */ /* 0x000fe20007ffe0ff */
[----:B--2---:R-:W-:-:S06]  /*01a0*/  IMAD.WIDE R2, R3, 0x4, R8 ;  /* 0x0000000403027825 */ /* 0x004fcc00078e0208 */
[----:B------:R-:W2:Y:S02]  /*01b0*/  ATOMG.E.MAX.S32.STRONG.GPU PT, R3, desc[UR4][R2.64], R7 ;  /* 0x80000007020379a8 */ /* 0x000ea400091ef304 */
[----:B--2---:R-:W-:-:S13]  /*01c0*/  ISETP.GT.AND P0, PT, R3, R6, PT ;  /* 0x000000060300720c */ /* 0x004fda0003f04270 */
[----:B------:R-:W-:Y:S05]  /*01d0*/  @P0 EXIT ;  /* 0x000000000000094d */ /* 0x000fea0003800000 */
[----:B------:R-:W0:Y:S01]  /*01e0*/  LDC.64 R2, c[0x0][0x3a0] ;  /* 0x0000e800ff027b82 */ /* 0x000e220000000a00 */
[----:B------:R-:W-:-:S05]  /*01f0*/  HFMA2 R0, -RZ, RZ, 0, 5.9604644775390625e-08 ;  /* 0x00000001ff007431 */ /* 0x000fca00000001ff */
[----:B0-----:R-:W-:Y:S01]  /*0200*/  STG.E.U8 desc[UR4][R2.64], R0 ;  /* 0x0000000002007986 */ /* 0x001fe2000c101104 */
[----:B------:R-:W-:Y:S05]  /*0210*/  EXIT ;  /* 0x000000000000794d */ /* 0x000fea0003800000 */
.L_x_224:
        /* <DEDUP_REMOVED lines=14> */
.L_x_608:


//--------------------- .text.apply_attribute_spring_force --------------------------
	.section	.text.apply_attribute_spring_force,"ax",@progbits
	.align	128
        .global         apply_attribute_spring_force
        .type           apply_attribute_spring_force,@function
        .size           apply_attribute_spring_force,(.L_x_591 - apply_attribute_spring_force)
        .other          apply_attribute_spring_force,@"STO_CUDA_ENTRY STV_DEFAULT"
apply_attribute_spring_force:
.text.apply_attribute_spring_force:
        /* <DEDUP_REMOVED lines=11> */
[----:B------:R-:W1:Y:S07]  /*00b0*/  LDCU.64 UR4, c[0x0][0x358] ;  /* 0x00006b00ff0477ac */ /* 0x000e6e0008000a00 */
[----:B------:R-:W2:Y:S08]  /*00c0*/  LDC.64 R6, c[0x0][0x380] ;  /* 0x0000e000ff067b82 */ /* 0x000eb00000000a00 */
[----:B------:R-:W3:Y:S01]  /*00d0*/  LDC.64 R10, c[0x0][0x3a0] ;  /* 0x0000e800ff0a7b82 */ /* 0x000ee20000000a00 */
[----:B0-----:R-:W-:-:S05]  /*00e0*/  IMAD.WIDE R2, R4, 0x4, R2 ;  /* 0x0000000404027825 */ /* 0x001fca00078e0202 */
[----:B-1----:R-:W3:Y:S01]  /*00f0*/  LDG.E R5, desc[UR4][R2.64] ;  /* 0x0000000402057981 */ /* 0x002ee2000c1e1900 */
[----:B--2---:R-:W-:-:S06]  /*0100*/  IMAD.WIDE R6, R4, 0x4, R6 ;  /* 0x0000000404067825 */ /* 0x004fcc00078e0206 */
[----:B------:R-:W2:Y:S01]  /*0110*/  LDG.E R6, desc[UR4][R6.64] ;  /* 0x0000000406067981 */ /* 0x000ea2000c1e1900 */
[----:B---3--:R-:W-:-:S05]  /*0120*/  IMAD.WIDE R8, R5, 0xc, R10 ;  /* 0x0000000c05087825 */ /* 0x008fca00078e020a */
[----:B------:R-:W3:Y:S01]  /*0130*/  LDG.E R0, desc[UR4][R8.64+0x8] ;  /* 0x0000080408007981 */ /* 0x000ee2000c1e1900 */
[----:B--2---:R-:W-:-:S03]  /*0140*/  IMAD.WIDE R10, R6, 0xc, R10 ;  /* 0x0000000c060a7825 */ /* 0x004fc600078e020a */
[----:B------:R-:W2:Y:S04]  /*0150*/  LDG.E R12, desc[UR4][R8.64+0x4] ;  /* 0x00000404080c7981 */ /* 0x000ea8000c1e1900 */
[----:B------:R-:W3:Y:S04]  /*0160*/  LDG.E R17, desc[UR4][R10.64+0x8] ;  /* 0x000008040a117981 */ /* 0x000ee8000c1e1900 */
[----:B------:R-:W2:Y:S04]  /*0170*/  LDG.E R13, desc[UR4][R10.64+0x4] ;  /* 0x000004040a0d7981 */ /* 0x000ea8000c1e1900 */
[----:B------:R-:W4:Y:S04]  /*0180*/  LDG.E R14, desc[UR4][R8.64] ;  /* 0x00000004080e7981 */ /* 0x000f28000c1e1900 */
[----:B------:R-:W4:Y:S01]  /*0190*/  LDG.E R15, desc[UR4][R10.64] ;  /* 0x000000040a0f7981 */ /* 0x000f22000c1e1900 */
[----:B------:R-:W-:Y:S01]  /*01a0*/  BSSY.RECONVERGENT B0, `(.L_x_225) ;  /* 0x0000015000007945 */ /* 0x000fe20003800200 */
[----:B---3--:R-:W-:Y:S01]  /*01b0*/  FADD R0, R0, -R17 ;  /* 0x8000001100007221 */ /* 0x008fe20000000000 */
[----:B--2---:R-:W-:-:S03]  /*01c0*/  FADD R2, R12, -R13 ;  /* 0x8000000d0c027221 */ /* 0x004fc60000000000 */
[----:B------:R-:W-:Y:S01]  /*01d0*/  FMUL R7, R0, R0 ;  /* 0x0000000000077220 */ /* 0x000fe20000400000 */
[----:B------:R-:W0:Y:S01]  /*01e0*/  LDC.64 R12, c[0x0][0x390] ;  /* 0x0000e400ff0c7b82 */ /* 0x000e220000000a00 */
[----:B----4-:R-:W-:Y:S02]  /*01f0*/  FADD R3, R14, -R15 ;  /* 0x8000000f0e037221 */ /* 0x010fe40000000000 */
[----:B------:R-:W-:-:S04]  /*0200*/  FFMA R14, R2, R2, R7 ;  /* 0x00000002020e7223 */ /* 0x000fc80000000007 */
[----:B------:R-:W-:-:S05]  /*0210*/  FFMA R14, R3, R3, R14 ;  /* 0x00000003030e7223 */ /* 0x000fca000000000e */
[----:B------:R-:W-:Y:S01]  /*0220*/  IADD3 R15, PT, PT, R14, -0xd000000, RZ ;  /* 0xf30000000e0f7810 */ /* 0x000fe20007ffe0ff */
[----:B------:R1:W2:Y:S03]  /*0230*/  MUFU.RSQ R7, R14 ;  /* 0x0000000e00077308 */ /* 0x0002a60000001400 */
[----:B------:R-:W-:Y:S01]  /*0240*/  ISETP.GT.U32.AND P0, PT, R15, 0x727fffff, PT ;  /* 0x727fffff0f00780c */ /* 0x000fe20003f04070 */
[----:B0-----:R-:W-:-:S12]  /*0250*/  IMAD.WIDE R8, R4, 0x4, R12 ;  /* 0x0000000404087825 */ /* 0x001fd800078e020c */
[----:B-12---:R-:W-:Y:S05]  /*0260*/  @!P0 BRA `(.L_x_226) ;  /* 0x0000000000108947 */ /* 0x006fea0003800000 */
[----:B------:R-:W-:-:S07]  /*0270*/  MOV R13, 0x290 ;  /* 0x00000290000d7802 */ /* 0x000fce0000000f00 */
[----:B------:R-:W-:Y:S05]  /*0280*/  CALL.REL.NOINC `($__internal_9_$__cuda_sm20_sqrt_rn_f32_slowpath) ;  /* 0x00000004004c7944 */ /* 0x000fea0003c00000 */
[----:B------:R-:W-:Y:S01]  /*0290*/  IMAD.MOV.U32 R4, RZ, RZ, R14 ;  /* 0x000000ffff047224 */ /* 0x000fe200078e000e */
[----:B------:R-:W-:Y:S06]  /*02a0*/  BRA `(.L_x_227) ;  /* 0x0000000000107947 */ /* 0x000fec0003800000 */
.L_x_226:
[----:B------:R-:W-:Y:S01]  /*02b0*/  FMUL.FTZ R11, R14, R7 ;  /* 0x000000070e0b7220 */ /* 0x000fe20000410000 */
[----:B------:R-:W-:-:S03]  /*02c0*/  FMUL.FTZ R7, R7, 0.5 ;  /* 0x3f00000007077820 */ /* 0x000fc60000410000 */
[----:B------:R-:W-:-:S04]  /*02d0*/  FFMA R4, -R11, R11, R14 ;  /* 0x0000000b0b047223 */ /* 0x000fc8000000010e */
[----:B------:R-:W-:-:S07]  /*02e0*/  FFMA R4, R4, R7, R11 ;  /* 0x0000000704047223 */ /* 0x000fce000000000b */
.L_x_227:
[----:B------:R-:W-:Y:S05]  /*02f0*/  BSYNC.RECONVERGENT B0 ;  /* 0x0000000000007941 */ /* 0x000fea0003800200 */
.L_x_225:
[----:B------:R-:W-:-:S13]  /*0300*/  FSETP.GEU.AND P0, PT, R4, 9.9999999747524270788e-07, PT ;  /* 0x358637bd0400780b */ /* 0x000fda0003f0e000 */
[----:B------:R-:W-:Y:S05]  /*0310*/  @!P0 EXIT ;  /* 0x000000000000894d */ /* 0x000fea0003800000 */
[----:B------:R0:W2:Y:S01]  /*0320*/  LDG.E R9, desc[UR4][R8.64] ;  /* 0x0000000408097981 */ /* 0x0000a2000c1e1900 */
[----:B------:R-:W1:Y:S01]  /*0330*/  LDC.64 R12, c[0x3][0x38] ;  /* 0x00c00e00ff0c7b82 */ /* 0x000e620000000a00 */
[----:B------:R-:W1:Y:S01]  /*0340*/  LDCU UR7, c[0x3][0x40] ;  /* 0x00c00800ff0777ac */ /* 0x000e620008000800 */
[----:B------:R-:W-:Y:S01]  /*0350*/  FSETP.GT.AND P0, PT, R4, 9.9999999747524270788e-07, PT ;  /* 0x358637bd0400780b */ /* 0x000fe20003f04000 */
[----:B------:R-:W-:Y:S01]  /*0360*/  BSSY.RECONVERGENT B0, `(.L_x_228) ;  /* 0x0000035000007945 */ /* 0x000fe20003800200 */
[----:B------:R-:W-:Y:S01]  /*0370*/  MOV R14, RZ ;  /* 0x000000ff000e7202 */ /* 0x000fe20000000f00 */
[----:B------:R-:W3:Y:S01]  /*0380*/  LDCU UR6, c[0x3][0x34] ;  /* 0x00c00680ff0677ac */ /* 0x000ee20008000800 */
[----:B0-----:R-:W-:Y:S02]  /*0390*/  IMAD.MOV.U32 R8, RZ, RZ, RZ ;  /* 0x000000ffff087224 */ /* 0x001fe400078e00ff */
[----:B-1----:R-:W-:Y:S01]  /*03a0*/  FADD R10, -R13, UR7 ;  /* 0x000000070d0a7e21 */ /* 0x002fe20008000100 */
[----:B--2---:R-:W-:-:S03]  /*03b0*/  FFMA R7, R9, R12, 1 ;  /* 0x3f80000009077423 */ /* 0x004fc6000000000c */
[----:B------:R-:W-:Y:S01]  /*03c0*/  FFMA R11, R9, R10, -UR7 ;  /* 0x80000007090b7e23 */ /* 0x000fe2000800000a */
[----:B------:R-:W-:Y:S02]  /*03d0*/  HFMA2 R10, -RZ, RZ, 0, 0 ;  /* 0x00000000ff0a7431 */ /* 0x000fe400000001ff */
[----:B---3--:R-:W-:Y:S01]  /*03e0*/  FMUL R7, R7, UR6 ;  /* 0x0000000607077c20 */ /* 0x008fe20008400000 */
[----:B------:R-:W-:-:S04]  /*03f0*/  FADD R12, R11, R4 ;  /* 0x000000040b0c7221 */ /* 0x000fc80000000000 */
[----:B------:R-:W-:Y:S01]  /*0400*/  FMUL R7, R7, R12 ;  /* 0x0000000c07077220 */ /* 0x000fe20000400000 */
[----:B------:R-:W-:Y:S06]  /*0410*/  @!P0 BRA `(.L_x_229) ;  /* 0x0000000000a48947 */ /* 0x000fec0003800000 */
        /* <DEDUP_REMOVED lines=10> */
[----:B------:R-:W-:Y:S05]  /*04c0*/  CALL.REL.NOINC `($__internal_10_$__cuda_sm3x_div_rn_noftz_f32_slowpath) ;  /* 0x0000000400147944 */ /* 0x000fea0003c00000 */
[----:B------:R-:W-:-:S07]  /*04d0*/  IMAD.MOV.U32 R10, RZ, RZ, R3 ;  /* 0x000000ffff0a7224 */ /* 0x000fce00078e0003 */
.L_x_231:
[----:B------:R-:W-:Y:S05]  /*04e0*/  BSYNC.RECONVERGENT B1 ;  /* 0x0000000000017941 */ /* 0x000fea0003800200 */
.L_x_230:
        /* <DEDUP_REMOVED lines=11> */
[----:B------:R-:W-:Y:S05]  /*05a0*/  CALL.REL.NOINC `($__internal_10_$__cuda_sm3x_div_rn_noftz_f32_slowpath) ;  /* 0x0000000000dc7944 */ /* 0x000fea0003c00000 */
[----:B------:R-:W-:-:S07]  /*05b0*/  IMAD.MOV.U32 R8, RZ, RZ, R3 ;  /* 0x000000ffff087224 */ /* 0x000fce00078e0003 */
.L_x_233:
[----:B------:R-:W-:Y:S05]  /*05c0*/  BSYNC.RECONVERGENT B1 ;  /* 0x0000000000017941 */ /* 0x000fea0003800200 */
.L_x_232:
        /* <DEDUP_REMOVED lines=13> */
.L_x_234:
[----:B------:R-:W-:Y:S05]  /*06a0*/  BSYNC.RECONVERGENT B1 ;  /* 0x0000000000017941 */ /* 0x000fea0003800200 */
.L_x_229:
[----:B------:R-:W-:Y:S05]  /*06b0*/  BSYNC.RECONVERGENT B0 ;  /* 0x0000000000007941 */ /* 0x000fea0003800200 */
.L_x_228:
[----:B------:R-:W0:Y:S01]  /*06c0*/  LDC.64 R12, c[0x0][0x3a8] ;  /* 0x0000ea00ff0c7b82 */ /* 0x000e220000000a00 */
[C---:B------:R-:W-:Y:S01]  /*06d0*/  FMUL R9, R7.reuse, R10 ;  /* 0x0000000a07097220 */ /* 0x040fe20000400000 */
[C---:B------:R-:W-:Y:S01]  /*06e0*/  FMUL R11, R7.reuse, R8 ;  /* 0x00000008070b7220 */ /* 0x040fe20000400000 */
[----:B------:R-:W-:-:S03]  /*06f0*/  FMUL R7, R7, R14 ;  /* 0x0000000e07077220 */ /* 0x000fc60000400000 */
        /* <DEDUP_REMOVED lines=12> */
        .weak           $__internal_9_$__cuda_sm20_sqrt_rn_f32_slowpath
        .type           $__internal_9_$__cuda_sm20_sqrt_rn_f32_slowpath,@function
        .size           $__internal_9_$__cuda_sm20_sqrt_rn_f32_slowpath,($__internal_10_$__cuda_sm3x_div_rn_noftz_f32_slowpath - $__internal_9_$__cuda_sm20_sqrt_rn_f32_slowpath)
$__internal_9_$__cuda_sm20_sqrt_rn_f32_slowpath:
[----:B------:R-:W-:-:S13]  /*07c0*/  LOP3.LUT P0, RZ, R14, 0x7fffffff, RZ, 0xc0, !PT ;  /* 0x7fffffff0eff7812 */ /* 0x000fda000780c0ff */
[----:B------:R-:W-:Y:S05]  /*07d0*/  @!P0 BRA `(.L_x_235) ;  /* 0x0000000000448947 */ /* 0x000fea0003800000 */
[----:B------:R-:W-:Y:S02]  /*07e0*/  FSETP.GEU.FTZ.AND P0, PT, R14, RZ, PT ;  /* 0x000000ff0e00720b */ /* 0x000fe40003f1e000 */
[----:B------:R-:W-:-:S11]  /*07f0*/  MOV R4, R14 ;  /* 0x0000000e00047202 */ /* 0x000fd60000000f00 */
[----:B------:R-:W-:Y:S01]  /*0800*/  @!P0 IMAD.MOV.U32 R14, RZ, RZ, 0x7fffffff ;  /* 0x7fffffffff0e8424 */ /* 0x000fe200078e00ff */
[----:B------:R-:W-:Y:S06]  /*0810*/  @!P0 BRA `(.L_x_235) ;  /* 0x0000000000348947 */ /* 0x000fec0003800000 */
[----:B------:R-:W-:-:S13]  /*0820*/  FSETP.GTU.FTZ.AND P0, PT, |R4|, +INF , PT ;  /* 0x7f8000000400780b */ /* 0x000fda0003f1c200 */
[----:B------:R-:W-:Y:S01]  /*0830*/  @P0 FADD.FTZ R14, R4, 1 ;  /* 0x3f800000040e0421 */ /* 0x000fe20000010000 */
[----:B------:R-:W-:Y:S06]  /*0840*/  @P0 BRA `(.L_x_235) ;  /* 0x0000000000280947 */ /* 0x000fec0003800000 */
[----:B------:R-:W-:-:S13]  /*0850*/  FSETP.NEU.FTZ.AND P0, PT, |R4|, +INF , PT ;  /* 0x7f8000000400780b */ /* 0x000fda0003f1d200 */
[----:B------:R-:W-:Y:S01]  /*0860*/  @P0 FFMA R7, R4, 1.84467440737095516160e+19, RZ ;  /* 0x5f80000004070823 */ /* 0x000fe200000000ff */
[----:B------:R-:W-:-:S03]  /*0870*/  @!P0 MOV R14, R4 ;  /* 0x00000004000e8202 */ /* 0x000fc60000000f00 */
[----:B------:R-:W0:Y:S02]  /*0880*/  @P0 MUFU.RSQ R10, R7 ;  /* 0x00000007000a0308 */ /* 0x000e240000001400 */
[----:B0-----:R-:W-:Y:S01]  /*0890*/  @P0 FMUL.FTZ R12, R7, R10 ;  /* 0x0000000a070c0220 */ /* 0x001fe20000410000 */
[----:B------:R-:W-:-:S03]  /*08a0*/  @P0 FMUL.FTZ R10, R10, 0.5 ;  /* 0x3f0000000a0a0820 */ /* 0x000fc60000410000 */
[----:B------:R-:W-:-:S04]  /*08b0*/  @P0 FADD.FTZ R11, -R12, -RZ ;  /* 0x800000ff0c0b0221 */ /* 0x000fc80000010100 */
[----:B------:R-:W-:-:S04]  /*08c0*/  @P0 FFMA R11, R12, R11, R7 ;  /* 0x0000000b0c0b0223 */ /* 0x000fc80000000007 */
[----:B------:R-:W-:-:S04]  /*08d0*/  @P0 FFMA R10, R11, R10, R12 ;  /* 0x0000000a0b0a0223 */ /* 0x000fc8000000000c */
[----:B------:R-:W-:-:S07]  /*08e0*/  @P0 FMUL.FTZ R14, R10, 2.3283064365386962891e-10 ;  /* 0x2f8000000a0e0820 */ /* 0x000fce0000410000 */
.L_x_235:
[----:B------:R-:W-:Y:S01]  /*08f0*/  MOV R10, R13 ;  /* 0x0000000d000a7202 */ /* 0x000fe20000000f00 */
[----:B------:R-:W-:-:S04]  /*0900*/  IMAD.MOV.U32 R11, RZ, RZ, 0x0 ;  /* 0x00000000ff0b7424 */ /* 0x000fc800078e00ff */
[----:B------:R-:W-:Y:S05]  /*0910*/  RET.REL.NODEC R10 `(apply_attribute_spring_force) ;  /* 0xfffffff40ab87950 */ /* 0x000fea0003c3ffff */
        .weak           $__internal_10_$__cuda_sm3x_div_rn_noftz_f32_slowpath
        .type           $__internal_10_$__cuda_sm3x_div_rn_noftz_f32_slowpath,@function
        .size           $__internal_10_$__cuda_sm3x_div_rn_noftz_f32_slowpath,(.L_x_591 - $__internal_10_$__cuda_sm3x_div_rn_noftz_f32_slowpath)
$__internal_10_$__cuda_sm3x_div_rn_noftz_f32_slowpath:
[--C-:B------:R-:W-:Y:S01]  /*0920*/  SHF.R.U32.HI R11, RZ, 0x17, R4.reuse ;  /* 0x00000017ff0b7819 */ /* 0x100fe20000011604 */
[----:B------:R-:W-:Y:S01]  /*0930*/  BSSY.RECONVERGENT B2, `(.L_x_236) ;  /* 0x0000063000027945 */ /* 0x000fe20003800200 */
[----:B------:R-:W-:Y:S01]  /*0940*/  SHF.R.U32.HI R9, RZ, 0x17, R3 ;  /* 0x00000017ff097819 */ /* 0x000fe20000011603 */
[----:B------:R-:W-:Y:S01]  /*0950*/  IMAD.MOV.U32 R14, RZ, RZ, R4 ;  /* 0x000000ffff0e7224 */ /* 0x000fe200078e0004 */
        /* <DEDUP_REMOVED lines=27> */
[----:B------:R-:W-:Y:S02]  /*0b10*/  @!P0 IMAD.MOV.U32 R9, RZ, RZ, -0x40 ;  /* 0xffffffc0ff098424 */ /* 0x000fe400078e00ff */
[----:B------:R-:W-:Y:S01]  /*0b20*/  @!P0 FFMA R3, R3, 1.84467440737095516160e+19, RZ ;  /* 0x5f80000003038823 */ /* 0x000fe200000000ff */
[----:B------:R-:W-:Y:S02]  /*0b30*/  @!P1 FFMA R14, R4, 1.84467440737095516160e+19, RZ ;  /* 0x5f800000040e9823 */ /* 0x000fe400000000ff */
[----:B------:R-:W-:-:S07]  /*0b40*/  @!P1 IADD3 R9, PT, PT, R9, 0x40, RZ ;  /* 0x0000004009099810 */ /* 0x000fce0007ffe0ff */
.L_x_237:
[----:B------:R-:W-:Y:S01]  /*0b50*/  LEA R13, R11, 0xc0800000, 0x17 ;  /* 0xc08000000b0d7811 */ /* 0x000fe200078eb8ff */
[----:B------:R-:W-:Y:S03]  /*0b60*/  BSSY.RECONVERGENT B3, `(.L_x_242) ;  /* 0x0000036000037945 */ /* 0x000fe60003800200 */
[----:B------:R-:W-:Y:S01]  /*0b70*/  IADD3 R13, PT, PT, -R13, R14, RZ ;  /* 0x0000000e0d0d7210 */ /* 0x000fe20007ffe1ff */
[----:B------:R-:W-:-:S03]  /*0b80*/  VIADD R14, R17, 0xffffff81 ;  /* 0xffffff81110e7836 */ /* 0x000fc60000000000 */
[----:B------:R-:W0:Y:S01]  /*0b90*/  MUFU.RCP R15, R13 ;  /* 0x0000000d000f7308 */ /* 0x000e220000001000 */
[----:B------:R-:W-:Y:S01]  /*0ba0*/  FADD.FTZ R16, -R13, -RZ ;  /* 0x800000ff0d107221 */ /* 0x000fe20000010100 */
[C---:B------:R-:W-:Y:S01]  /*0bb0*/  IMAD R3, R14.reuse, -0x800000, R3 ;  /* 0xff8000000e037824 */ /* 0x040fe200078e0203 */
[----:B------:R-:W-:-:S04]  /*0bc0*/  IADD3 R14, PT, PT, R14, 0x7f, -R11 ;  /* 0x0000007f0e0e7810 */ /* 0x000fc80007ffe80b */
[----:B------:R-:W-:Y:S01]  /*0bd0*/  IADD3 R14, PT, PT, R14, R9, RZ ;  /* 0x000000090e0e7210 */ /* 0x000fe20007ffe0ff */
        /* <DEDUP_REMOVED lines=9> */
[----:B------:R-:W-:-:S05]  /*0c70*/  IADD3 R13, PT, PT, R11, R14, RZ ;  /* 0x0000000e0b0d7210 */ /* 0x000fca0007ffe0ff */
        /* <DEDUP_REMOVED lines=11> */
[CCC-:B------:R-:W-:Y:S01]  /*0d30*/  FFMA.RM R14, R20.reuse, R16.reuse, R15.reuse ;  /* 0x00000010140e7223 */ /* 0x1c0fe2000000400f */
[C---:B------:R-:W-:Y:S02]  /*0d40*/  ISETP.NE.AND P2, PT, R13.reuse, RZ, PT ;  /* 0x000000ff0d00720c */ /* 0x040fe40003f45270 */
[----:B------:R-:W-:Y:S02]  /*0d50*/  ISETP.NE.AND P1, PT, R13, RZ, PT ;  /* 0x000000ff0d00720c */ /* 0x000fe40003f25270 */
[----:B------:R-:W-:Y:S01]  /*0d60*/  LOP3.LUT R11, R9, 0x7fffff, RZ, 0xc0, !PT ;  /* 0x007fffff090b7812 */ /* 0x000fe200078ec0ff */
[----:B------:R-:W-:Y:S01]  /*0d70*/  FFMA.RP R9, R20, R16, R15 ;  /* 0x0000001014097223 */ /* 0x000fe2000000800f */
[----:B------:R-:W-:Y:S02]  /*0d80*/  IADD3 R16, PT, PT, R13, 0x20, RZ ;  /* 0x000000200d107810 */ /* 0x000fe40007ffe0ff */
        /* <DEDUP_REMOVED lines=15> */
.L_x_244:
[----:B------:R-:W-:-:S04]  /*0e80*/  LOP3.LUT R3, R3, 0x80000000, RZ, 0xc0, !PT ;  /* 0x8000000003037812 */ /* 0x000fc800078ec0ff */
[----:B------:R-:W-:Y:S01]  /*0e90*/  LOP3.LUT R3, R3, 0x7f800000, RZ, 0xfc, !PT ;  /* 0x7f80000003037812 */ /* 0x000fe200078efcff */
[----:B------:R-:W-:Y:S06]  /*0ea0*/  BRA `(.L_x_245) ;  /* 0x0000000000047947 */ /* 0x000fec0003800000 */
.L_x_243:
[----:B------:R-:W-:-:S07]  /*0eb0*/  LEA R3, R14, R3, 0x17 ;  /* 0x000000030e037211 */ /* 0x000fce00078eb8ff */
.L_x_245:
[----:B------:R-:W-:Y:S05]  /*0ec0*/  BSYNC.RECONVERGENT B3 ;  /* 0x0000000000037941 */ /* 0x000fea0003800200 */
.L_x_242:
[----:B------:R-:W-:Y:S05]  /*0ed0*/  BRA `(.L_x_246) ;  /* 0x0000000000207947 */ /* 0x000fea0003800000 */
.L_x_241:
[----:B------:R-:W-:-:S04]  /*0ee0*/  LOP3.LUT R3, R14, 0x80000000, R3, 0x48, !PT ;  /* 0x800000000e037812 */ /* 0x000fc800078e4803 */
[----:B------:R-:W-:Y:S01]  /*0ef0*/  LOP3.LUT R3, R3, 0x7f800000, RZ, 0xfc, !PT ;  /* 0x7f80000003037812 */ /* 0x000fe200078efcff */
[----:B------:R-:W-:Y:S06]  /*0f00*/  BRA `(.L_x_246) ;  /* 0x0000000000147947 */ /* 0x000fec0003800000 */
.L_x_240:
[----:B------:R-:W-:Y:S01]  /*0f10*/  LOP3.LUT R3, R14, 0x80000000, R3, 0x48, !PT ;  /* 0x800000000e037812 */ /* 0x000fe200078e4803 */
[----:B------:R-:W-:Y:S06]  /*0f20*/  BRA `(.L_x_246) ;  /* 0x00000000000c7947 */ /* 0x000fec0003800000 */
.L_x_239:
[----:B------:R-:W0:Y:S01]  /*0f30*/  MUFU.RSQ R3, -QNAN ;  /* 0xffc0000000037908 */ /* 0x000e220000001400 */
[----:B------:R-:W-:Y:S05]  /*0f40*/  BRA `(.L_x_246) ;  /* 0x0000000000047947 */ /* 0x000fea0003800000 */
.L_x_238:
[----:B------:R-:W-:-:S07]  /*0f50*/  FADD.FTZ R3, R3, R4 ;  /* 0x0000000403037221 */ /* 0x000fce0000010000 */
.L_x_246:
[----:B------:R-:W-:Y:S05]  /*0f60*/  BSYNC.RECONVERGENT B2 ;  /* 0x0000000000027941 */ /* 0x000fea0003800200 */
.L_x_236:
[----:B------:R-:W-:-:S04]  /*0f70*/  HFMA2 R13, -RZ, RZ, 0, 0 ;  /* 0x00000000ff0d7431 */ /* 0x000fc800000001ff */
[----:B0-----:R-:W-:Y:S05]  /*0f80*/  RET.REL.NODEC R12 `(apply_attribute_spring_force) ;  /* 0xfffffff00c1c7950 */ /* 0x001fea0003c3ffff */
.L_x_247:
        /* <DEDUP_REMOVED lines=15> */
.L_x_591:


//--------------------- .text.apply_collision_force --------------------------
	.section	.text.apply_collision_force,"ax",@progbits
	.align	128
        .global         apply_collision_force
        .type           apply_collision_force,@function
        .size           apply_collision_force,(.L_x_593 - apply_collision_force)
        .other          apply_collision_force,@"STO_CUDA_ENTRY STV_DEFAULT"
apply_collision_force:
.text.apply_collision_force:
[----:B------:R-:W-:Y:S01]  /*0000*/  LDC R1, c[0x0][0x37c] ;  /* 0x0000df00ff017b82 */ /* 0x000fe20000000800 */
[----:B------:R-:W0:Y:S07]  /*0010*/  S2R R18, SR_TID.X ;  /* 0x0000000000127919 */ /* 0x000e2e0000002100 */
[----:B------:R-:W1:Y:S01]  /*0020*/  S2UR UR5, SR_CTAID.X ;  /* 0x00000000000579c3 */ /* 0x000e620000002500 */
[----:B------:R-:W1:Y:S01]  /*0030*/  LDCU UR4, c[0x0][0x360] ;  /* 0x00006c00ff0477ac */ /* 0x000e620008000800 */
[----:B------:R-:W2:Y:S01]  /*0040*/  LDCU.U8 UR6, c[0x3][0x30] ;  /* 0x00c00600ff0677ac */ /* 0x000ea20008000000 */
[----:B------:R-:W3:Y:S01]  /*0050*/  LDCU UR12, c[0x0][0x398] ;  /* 0x00007300ff0c77ac */ /* 0x000ee20008000800 */
[----:B--2---:R-:W-:Y:S01]  /*0060*/  ISETP.NE.AND P0, PT, RZ, UR6, PT ;  /* 0x00000006ff007c0c */ /* 0x004fe2000bf05270 */
[----:B-1----:R-:W-:-:S06]  /*0070*/  UIMAD UR5, UR5, UR4, URZ ;  /* 0x00000004050572a4 */ /* 0x002fcc000f8e02ff */
[----:B0-----:R-:W-:-:S04]  /*0080*/  IADD3 R16, PT, PT, R18, UR5, RZ ;  /* 0x0000000512107c10 */ /* 0x001fc8000fffe0ff */
[----:B---3--:R-:W-:-:S13]  /*0090*/  ISETP.GE.OR P0, PT, R16, UR12, !P0 ;  /* 0x0000000c10007c0c */ /* 0x008fda000c706670 */
[----:B------:R-:W-:Y:S05]  /*00a0*/  @P0 EXIT ;  /* 0x000000000000094d */ /* 0x000fea0003800000 */
[----:B------:R-:W0:Y:S01]  /*00b0*/  LDCU.64 UR6, c[0x0][0x380] ;  /* 0x00007000ff0677ac */ /* 0x000e220008000a00 */
[----:B------:R-:W1:Y:S01]  /*00c0*/  LDCU.64 UR10, c[0x0][0x358] ;  /* 0x00006b00ff0a77ac */ /* 0x000e620008000a00 */
[----:B0-----:R-:W-:-:S04]  /*00d0*/  UISETP.NE.U32.AND UP0, UPT, UR6, URZ, UPT ;  /* 0x000000ff0600728c */ /* 0x001fc8000bf05070 */
[----:B------:R-:W-:-:S09]  /*00e0*/  UISETP.NE.AND.EX UP0, UPT, UR7, URZ, UPT, UP0 ;  /* 0x000000ff0700728c */ /* 0x000fd2000bf05300 */
[----:B-1----:R-:W-:Y:S05]  /*00f0*/  BRA.U !UP0, `(.L_x_248) ;  /* 0x0000000108107547 */ /* 0x002fea000b800000 */
[----:B------:R-:W0:Y:S02]  /*0100*/  LDC.64 R2, c[0x0][0x380] ;  /* 0x0000e000ff027b82 */ /* 0x000e240000000a00 */
[----:B0-----:R-:W-:-:S05]  /*0110*/  IMAD.WIDE R2, R16, 0x4, R2 ;  /* 0x0000000410027825 */ /* 0x001fca00078e0202 */
[----:B------:R0:W5:Y:S01]  /*0120*/  LDG.E R15, desc[UR10][R2.64] ;  /* 0x0000000a020f7981 */ /* 0x000162000c1e1900 */
[----:B------:R-:W-:Y:S05]  /*0130*/  BRA `(.L_x_249) ;  /* 0x0000000000087947 */ /* 0x000fea0003800000 */
.L_x_248:
[----:B------:R-:W0:Y:S02]  /*0140*/  LDCU UR4, c[0x3][0x2c] ;  /* 0x00c00580ff0477ac */ /* 0x000e240008000800 */
[----:B0-----:R-:W-:-:S07]  /*0150*/  MOV R15, UR4 ;  /* 0x00000004000f7c02 */ /* 0x001fce0008000f00 */
.L_x_249:
[----:B------:R-:W-:Y:S01]  /*0160*/  UISETP.GE.AND UP0, UPT, UR12, 0x1, UPT ;  /* 0x000000010c00788c */ /* 0x000fe2000bf06270 */
[----:B------:R-:W-:Y:S01]  /*0170*/  HFMA2 R14, -RZ, RZ, 0, 0 ;  /* 0x00000000ff0e7431 */ /* 0x000fe200000001ff */
[----:B------:R-:W-:-:S07]  /*0180*/  CS2R R12, SRZ ;  /* 0x00000000000c7805 */ /* 0x000fce000001ff00 */
[----:B------:R-:W-:Y:S05]  /*0190*/  BRA.U !UP0, `(.L_x_250) ;  /* 0x0000003908ac7547 */ /* 0x000fea000b800000 */
[----:B------:R-:W1:Y:S01]  /*01a0*/  LDC.64 R4, c[0x0][0x388] ;  /* 0x0000e200ff047b82 */ /* 0x000e620000000a00 */
[----:B------:R-:W-:-:S04]  /*01b0*/  UISETP.NE.U32.AND UP0, UPT, UR6, URZ, UPT ;  /* 0x000000ff0600728c */ /* 0x000fc8000bf05070 */
[----:B------:R-:W-:Y:S01]  /*01c0*/  UISETP.NE.AND.EX UP0, UPT, UR7, URZ, UPT, UP0 ;  /* 0x000000ff0700728c */ /* 0x000fe2000bf05300 */
[----:B-1----:R-:W-:-:S08]  /*01d0*/  IMAD.WIDE R4, R16, 0xc, R4 ;  /* 0x0000000c10047825 */ /* 0x002fd000078e0204 */
[----:B------:R-:W-:Y:S05]  /*01e0*/  BRA.U UP0, `(.L_x_251) ;  /* 0x0000001d00247547 */ /* 0x000fea000b800000 */
[----:B------:R-:W-:Y:S01]  /*01f0*/  UISETP.GE.U32.AND UP0, UPT, UR12, 0x4, UPT ;  /* 0x000000040c00788c */ /* 0x000fe2000bf06070 */
[----:B------:R-:W-:Y:S01]  /*0200*/  HFMA2 R14, -RZ, RZ, 0, 0 ;  /* 0x00000000ff0e7431 */ /* 0x000fe200000001ff */
[----:B------:R-:W-:Y:S02]  /*0210*/  CS2R R12, SRZ ;  /* 0x00000000000c7805 */ /* 0x000fe4000001ff00 */
[----:B------:R-:W-:Y:S01]  /*0220*/  MOV R27, RZ ;  /* 0x000000ff001b7202 */ /* 0x000fe20000000f00 */
[----:B------:R-:W-:-:S04]  /*0230*/  ULOP3.LUT UR8, UR12, 0x3, URZ, 0xc0, !UPT ;  /* 0x000000030c087892 */ /* 0x000fc8000f8ec0ff */
[----:B------:R-:W-:Y:S08]  /*0240*/  BRA.U !UP0, `(.L_x_252) ;  /* 0x0000001508707547 */ /* 0x000ff0000b800000 */
[----:B------:R-:W1:Y:S01]  /*0250*/  LDCU.64 UR6, c[0x0][0x388] ;  /* 0x00007100ff0677ac */ /* 0x000e620008000a00 */
[----:B------:R-:W-:Y:S02]  /*0260*/  IADD3 R10, PT, PT, -R16, RZ, RZ ;  /* 0x000000ff100a7210 */ /* 0x000fe40007ffe1ff */
[----:B------:R-:W-:Y:S01]  /*0270*/  MOV R12, RZ ;  /* 0x000000ff000c7202 */ /* 0x000fe20000000f00 */
[----:B------:R-:W2:Y:S01]  /*0280*/  LDCU UR13, c[0x3][0x2c] ;  /* 0x00c00580ff0d77ac */ /* 0x000ea20008000800 */
[----:B------:R-:W3:Y:S01]  /*0290*/  LDCU UR14, c[0x3][0x24] ;  /* 0x00c00480ff0e77ac */ /* 0x000ee20008000800 */
[----:B------:R-:W-:Y:S01]  /*02a0*/  ULOP3.LUT UR9, UR12, 0x7ffffffc, URZ, 0xc0, !UPT ;  /* 0x7ffffffc0c097892 */ /* 0x000fe2000f8ec0ff */
[----:B------:R-:W4:Y:S01]  /*02b0*/  LDCU UR15, c[0x3][0x28] ;  /* 0x00c00500ff0f77ac */ /* 0x000f220008000800 */
[----:B-1----:R-:W-:-:S04]  /*02c0*/  UIADD3 UR4, UP0, UPT, UR6, 0x18, URZ ;  /* 0x0000001806047890 */ /* 0x002fc8000ff1e0ff */
[----:B------:R-:W-:Y:S01]  /*02d0*/  MOV R27, UR9 ;  /* 0x00000009001b7c02 */ /* 0x000fe20008000f00 */
[----:B------:R-:W-:Y:S01]  /*02e0*/  UIADD3.X UR6, UPT, UPT, URZ, UR7, URZ, UP0, !UPT ;  /* 0x00000007ff067290 */ /* 0x000fe200087fe4ff */
[----:B--2--5:R-:W-:Y:S01]  /*02f0*/  FADD R7, R15, UR13 ;  /* 0x0000000d0f077e21 */ /* 0x024fe20008000000 */
[----:B------:R-:W-:Y:S01]  /*0300*/  MOV R28, UR4 ;  /* 0x00000004001c7c02 */ /* 0x000fe20008000f00 */
[----:B------:R-:W-:Y:S02]  /*0310*/  UMOV UR4, URZ ;  /* 0x000000ff00047c82 */ /* 0x000fe40008000000 */
[----:B---3--:R-:W-:Y:S01]  /*0320*/  FADD R7, R7, UR14 ;  /* 0x0000000e07077e21 */ /* 0x008fe20008000000 */
[----:B----4-:R-:W-:-:S07]  /*0330*/  MOV R29, UR6 ;  /* 0x00000006001d7c02 */ /* 0x010fce0008000f00 */
.L_x_297:
[----:B------:R-:W-:Y:S01]  /*0340*/  ISETP.NE.AND P0, PT, R10, RZ, PT ;  /* 0x000000ff0a00720c */ /* 0x000fe20003f05270 */
[----:B------:R-:W-:-:S12]  /*0350*/  BSSY.RECONVERGENT B2, `(.L_x_253) ;  /* 0x000004f000027945 */ /* 0x000fd80003800200 */
[----:B------:R-:W-:Y:S05]  /*0360*/  @!P0 BRA `(.L_x_254) ;  /* 0x0000000400348947 */ /* 0x000fea0003800000 */
[----:B0-----:R-:W2:Y:S04]  /*0370*/  LDG.E R2, desc[UR10][R4.64+0x8] ;  /* 0x0000080a04027981 */ /* 0x001ea8000c1e1900 */
        /* <DEDUP_REMOVED lines=16> */
[----:B------:R-:W-:-:S07]  /*0480*/  MOV R0, 0x4a0 ;  /* 0x000004a000007802 */ /* 0x000fce0000000f00 */
[----:B------:R-:W-:Y:S05]  /*0490*/  CALL.REL.NOINC `($__internal_11_$__cuda_sm20_sqrt_rn_f32_slowpath) ;  /* 0x0000003800047944 */ /* 0x000fea0003c00000 */
[----:B------:R-:W-:Y:S01]  /*04a0*/  MOV R11, R23 ;  /* 0x00000017000b7202 */ /* 0x000fe20000000f00 */
[----:B------:R-:W-:Y:S06]  /*04b0*/  BRA `(.L_x_257) ;  /* 0x0000000000107947 */ /* 0x000fec0003800000 */
.L_x_256:
[----:B------:R-:W-:Y:S01]  /*04c0*/  FMUL.FTZ R11, R17, R8 ;  /* 0x00000008110b7220 */ /* 0x000fe20000410000 */
[----:B------:R-:W-:-:S03]  /*04d0*/  FMUL.FTZ R3, R8, 0.5 ;  /* 0x3f00000008037820 */ /* 0x000fc60000410000 */
[----:B------:R-:W-:-:S04]  /*04e0*/  FFMA R0, -R11, R11, R17 ;  /* 0x0000000b0b007223 */ /* 0x000fc80000000111 */
[----:B------:R-:W-:-:S07]  /*04f0*/  FFMA R11, R0, R3, R11 ;  /* 0x00000003000b7223 */ /* 0x000fce000000000b */
.L_x_257:
[----:B------:R-:W-:Y:S05]  /*0500*/  BSYNC.RECONVERGENT B0 ;  /* 0x0000000000007941 */ /* 0x000fea0003800200 */
.L_x_255:
[----:B------:R-:W-:-:S04]  /*0510*/  FSETP.GT.AND P0, PT, R11, 9.9999999747524270788e-07, PT ;  /* 0x358637bd0b00780b */ /* 0x000fc80003f04000 */
[----:B------:R-:W-:-:S13]  /*0520*/  FSETP.GEU.OR P0, PT, R11, R7, !P0 ;  /* 0x000000070b00720b */ /* 0x000fda000470e400 */
[----:B------:R-:W-:Y:S05]  /*0530*/  @P0 BRA `(.L_x_254) ;  /* 0x0000000000c00947 */ /* 0x000fea0003800000 */
[----:B------:R-:W0:Y:S01]  /*0540*/  MUFU.RCP R0, R11 ;  /* 0x0000000b00007308 */ /* 0x000e220000001000 */
[----:B------:R-:W-:Y:S07]  /*0550*/  BSSY.RECONVERGENT B3, `(.L_x_258) ;  /* 0x000000e000037945 */ /* 0x000fee0003800200 */
[----:B------:R-:W1:Y:S01]  /*0560*/  FCHK P0, R25, R11 ;  /* 0x0000000b19007302 */ /* 0x000e620000000000 */
[----:B0-----:R-:W-:-:S04]  /*0570*/  FFMA R3, R0, -R11, 1 ;  /* 0x3f80000000037423 */ /* 0x001fc8000000080b */
[----:B------:R-:W-:Y:S01]  /*0580*/  FFMA R0, R0, R3, R0 ;  /* 0x0000000300007223 */ /* 0x000fe20000000000 */
[----:B------:R-:W-:-:S03]  /*0590*/  FADD R3, R7, -R11 ;  /* 0x8000000b07037221 */ /* 0x000fc60000000000 */
[----:B------:R-:W-:Y:S01]  /*05a0*/  FFMA R8, R25, R0, RZ ;  /* 0x0000000019087223 */ /* 0x000fe200000000ff */
[----:B------:R-:W-:-:S03]  /*05b0*/  FMUL R3, R3, UR15 ;  /* 0x0000000f03037c20 */ /* 0x000fc60008400000 */
[----:B------:R-:W-:-:S04]  /*05c0*/  FFMA R9, R8, -R11, R25 ;  /* 0x8000000b08097223 */ /* 0x000fc80000000019 */
[----:B------:R-:W-:Y:S01]  /*05d0*/  FFMA R9, R0, R9, R8 ;  /* 0x0000000900097223 */ /* 0x000fe20000000008 */
[----:B-1----:R-:W-:Y:S06]  /*05e0*/  @!P0 BRA `(.L_x_259) ;  /* 0x0000000000108947 */ /* 0x002fec0003800000 */
[----:B------:R-:W-:Y:S02]  /*05f0*/  MOV R24, R11 ;  /* 0x0000000b00187202 */ /* 0x000fe40000000f00 */
[----:B------:R-:W-:-:S07]  /*0600*/  MOV R20, 0x620 ;  /* 0x0000062000147802 */ /* 0x000fce0000000f00 */
[----:B------:R-:W-:Y:S05]  /*0610*/  CALL.REL.NOINC `($__internal_12_$__cuda_sm3x_div_rn_noftz_f32_slowpath) ;  /* 0x0000003400fc7944 */ /* 0x000fea0003c00000 */
[----:B------:R-:W-:-:S07]  /*0620*/  MOV R9, R0 ;  /* 0x0000000000097202 */ /* 0x000fce0000000f00 */
.L_x_259:
[----:B------:R-:W-:Y:S05]  /*0630*/  BSYNC.RECONVERGENT B3 ;  /* 0x0000000000037941 */ /* 0x000fea0003800200 */
.L_x_258:
        /* <DEDUP_REMOVED lines=12> */
[----:B------:R-:W-:Y:S05]  /*0700*/  CALL.REL.NOINC `($__internal_12_$__cuda_sm3x_div_rn_noftz_f32_slowpath) ;  /* 0x0000003400c07944 */ /* 0x000fea0003c00000 */
[----:B------:R-:W-:-:S07]  /*0710*/  MOV R8, R0 ;  /* 0x0000000000087202 */ /* 0x000fce0000000f00 */
.L_x_261:
[----:B------:R-:W-:Y:S05]  /*0720*/  BSYNC.RECONVERGENT B3 ;  /* 0x0000000000037941 */ /* 0x000fea0003800200 */
.L_x_260:
        /* <DEDUP_REMOVED lines=13> */
.L_x_263:
[----:B------:R-:W-:Y:S05]  /*0800*/  BSYNC.RECONVERGENT B3 ;  /* 0x0000000000037941 */ /* 0x000fea0003800200 */
.L_x_262:
[C---:B------:R-:W-:Y:S01]  /*0810*/  FFMA R14, R3.reuse, R9, R14 ;  /* 0x00000009030e7223 */ /* 0x040fe2000000000e */
[C---:B------:R-:W-:Y:S01]  /*0820*/  FFMA R13, R3.reuse, R8, R13 ;  /* 0x00000008030d7223 */ /* 0x040fe2000000000d */
[----:B------:R-:W-:-:S07]  /*0830*/  FFMA R12, R3, R0, R12 ;  /* 0x00000000030c7223 */ /* 0x000fce000000000c */
.L_x_254:
[----:B------:R-:W-:Y:S05]  /*0840*/  BSYNC.RECONVERGENT B2 ;  /* 0x0000000000027941 */ /* 0x000fea0003800200 */
.L_x_253:
[----:B------:R-:W-:Y:S01]  /*0850*/  UIADD3 UR6, UPT, UPT, UR4, 0x1, URZ ;  /* 0x0000000104067890 */ /* 0x000fe2000fffe0ff */
[----:B------:R-:W-:Y:S05]  /*0860*/  BSSY.RECONVERGENT B2, `(.L_x_264) ;  /* 0x0000050000027945 */ /* 0x000fea0003800200 */
[----:B------:R-:W-:-:S13]  /*0870*/  ISETP.NE.AND P0, PT, R16, UR6, PT ;  /* 0x0000000610007c0c */ /* 0x000fda000bf05270 */
        /* <DEDUP_REMOVED lines=22> */
.L_x_267:
[----:B------:R-:W-:Y:S01]  /*09e0*/  FMUL.FTZ R11, R17, R8 ;  /* 0x00000008110b7220 */ /* 0x000fe20000410000 */
[----:B------:R-:W-:-:S03]  /*09f0*/  FMUL.FTZ R3, R8, 0.5 ;  /* 0x3f00000008037820 */ /* 0x000fc60000410000 */
[----:B------:R-:W-:-:S04]  /*0a00*/  FFMA R0, -R11, R11, R17 ;  /* 0x0000000b0b007223 */ /* 0x000fc80000000111 */
[----:B------:R-:W-:-:S07]  /*0a10*/  FFMA R11, R0, R3, R11 ;  /* 0x00000003000b7223 */ /* 0x000fce000000000b */
.L_x_268:
[----:B------:R-:W-:Y:S05]  /*0a20*/  BSYNC.RECONVERGENT B0 ;  /* 0x0000000000007941 */ /* 0x000fea0003800200 */
.L_x_266:
        /* <DEDUP_REMOVED lines=18> */
.L_x_270:
[----:B------:R-:W-:Y:S05]  /*0b50*/  BSYNC.RECONVERGENT B3 ;  /* 0x0000000000037941 */ /* 0x000fea0003800200 */
.L_x_269:
        /* <DEDUP_REMOVED lines=14> */
.L_x_272:
[----:B------:R-:W-:Y:S05]  /*0c40*/  BSYNC.RECONVERGENT B3 ;  /* 0x0000000000037941 */ /* 0x000fea0003800200 */
.L_x_271:
        /* <DEDUP_REMOVED lines=13> */
.L_x_274:
[----:B------:R-:W-:Y:S05]  /*0d20*/  BSYNC.RECONVERGENT B3 ;  /* 0x0000000000037941 */ /* 0x000fea0003800200 */
.L_x_273:
[C---:B------:R-:W-:Y:S01]  /*0d30*/  FFMA R14, R3.reuse, R9, R14 ;  /* 0x00000009030e7223 */ /* 0x040fe2000000000e */
[C---:B------:R-:W-:Y:S01]  /*0d40*/  FFMA R13, R3.reuse, R8, R13 ;  /* 0x00000008030d7223 */ /* 0x040fe2000000000d */
[----:B------:R-:W-:-:S07]  /*0d50*/  FFMA R12, R3, R0, R12 ;  /* 0x00000000030c7223 */ /* 0x000fce000000000c */
.L_x_265:
[----:B------:R-:W-:Y:S05]  /*0d60*/  BSYNC.RECONVERGENT B2 ;  /* 0x0000000000027941 */ /* 0x000fea0003800200 */
.L_x_264:
        /* <DEDUP_REMOVED lines=25> */
.L_x_278:
[----:B------:R-:W-:Y:S01]  /*0f00*/  FMUL.FTZ R11, R17, R8 ;  /* 0x00000008110b7220 */ /* 0x000fe20000410000 */
[----:B------:R-:W-:-:S03]  /*0f10*/  FMUL.FTZ R3, R8, 0.5 ;  /* 0x3f00000008037820 */ /* 0x000fc60000410000 */
[----:B------:R-:W-:-:S04]  /*0f20*/  FFMA R0, -R11, R11, R17 ;  /* 0x0000000b0b007223 */ /* 0x000fc80000000111 */
[----:B------:R-:W-:-:S07]  /*0f30*/  FFMA R11, R0, R3, R11 ;  /* 0x00000003000b7223 */ /* 0x000fce000000000b */
.L_x_279:
[----:B------:R-:W-:Y:S05]  /*0f40*/  BSYNC.RECONVERGENT B0 ;  /* 0x0000000000007941 */ /* 0x000fea0003800200 */
.L_x_277:
        /* <DEDUP_REMOVED lines=18> */
.L_x_281:
[----:B------:R-:W-:Y:S05]  /*1070*/  BSYNC.RECONVERGENT B3 ;  /* 0x0000000000037941 */ /* 0x000fea0003800200 */
.L_x_280:
        /* <DEDUP_REMOVED lines=14> */
.L_x_283:
[----:B------:R-:W-:Y:S05]  /*1160*/  BSYNC.RECONVERGENT B3 ;  /* 0x0000000000037941 */ /* 0x000fea0003800200 */
.L_x_282:
        /* <DEDUP_REMOVED lines=13> */
.L_x_285:
[----:B------:R-:W-:Y:S05]  /*1240*/  BSYNC.RECONVERGENT B3 ;  /* 0x0000000000037941 */ /* 0x000fea0003800200 */
.L_x_284:
[C---:B------:R-:W-:Y:S01]  /*1250*/  FFMA R14, R3.reuse, R9, R14 ;  /* 0x00000009030e7223 */ /* 0x040fe2000000000e */
[C---:B------:R-:W-:Y:S01]  /*1260*/  FFMA R13, R3.reuse, R8, R13 ;  /* 0x00000008030d7223 */ /* 0x040fe2000000000d */
[----:B------:R-:W-:-:S07]  /*1270*/  FFMA R12, R3, R0, R12 ;  /* 0x00000000030c7223 */ /* 0x000fce000000000c */
.L_x_276:
[----:B------:R-:W-:Y:S05]  /*1280*/  BSYNC.RECONVERGENT B2 ;  /* 0x0000000000027941 */ /* 0x000fea0003800200 */
.L_x_275:
        /* <DEDUP_REMOVED lines=25> */
.L_x_289:
[----:B------:R-:W-:Y:S01]  /*1420*/  FMUL.FTZ R11, R17, R8 ;  /* 0x00000008110b7220 */ /* 0x000fe20000410000 */
[----:B------:R-:W-:-:S03]  /*1430*/  FMUL.FTZ R3, R8, 0.5 ;  /* 0x3f00000008037820 */ /* 0x000fc60000410000 */
[----:B------:R-:W-:-:S04]  /*1440*/  FFMA R0, -R11, R11, R17 ;  /* 0x0000000b0b007223 */ /* 0x000fc80000000111 */
[----:B------:R-:W-:-:S07]  /*1450*/  FFMA R11, R0, R3, R11 ;  /* 0x00000003000b7223 */ /* 0x000fce000000000b */
.L_x_290:
[----:B------:R-:W-:Y:S05]  /*1460*/  BSYNC.RECONVERGENT B0 ;  /* 0x0000000000007941 */ /* 0x000fea0003800200 */
.L_x_288:
        /* <DEDUP_REMOVED lines=18> */
.L_x_292:
[----:B------:R-:W-:Y:S05]  /*1590*/  BSYNC.RECONVERGENT B3 ;  /* 0x0000000000037941 */ /* 0x000fea0003800200 */
.L_x_291:
        /* <DEDUP_REMOVED lines=14> */
.L_x_294:
[----:B------:R-:W-:Y:S05]  /*1680*/  BSYNC.RECONVERGENT B3 ;  /* 0x0000000000037941 */ /* 0x000fea0003800200 */
.L_x_293:
        /* <DEDUP_REMOVED lines=13> */
.L_x_296:
[----:B------:R-:W-:Y:S05]  /*1760*/  BSYNC.RECONVERGENT B3 ;  /* 0x0000000000037941 */ /* 0x000fea0003800200 */
.L_x_295:
[C---:B------:R-:W-:Y:S01]  /*1770*/  FFMA R14, R3.reuse, R9, R14 ;  /* 0x00000009030e7223 */ /* 0x040fe2000000000e */
[C---:B------:R-:W-:Y:S01]  /*1780*/  FFMA R13, R3.reuse, R8, R13 ;  /* 0x00000008030d7223 */ /* 0x040fe2000000000d */
[----:B------:R-:W-:-:S07]  /*1790*/  FFMA R12, R3, R0, R12 ;  /* 0x00000000030c7223 */ /* 0x000fce000000000c */
.L_x_287:
[----:B------:R-:W-:Y:S05]  /*17a0*/  BSYNC.RECONVERGENT B2 ;  /* 0x0000000000027941 */ /* 0x000fea0003800200 */
.L_x_286:
[----:B------:R-:W-:Y:S01]  /*17b0*/  UIADD3 UR4, UPT, UPT, UR4, 0x4, URZ ;  /* 0x0000000404047890 */ /* 0x000fe2000fffe0ff */
[----:B------:R-:W-:Y:S02]  /*17c0*/  IADD3 R28, P1, PT, R28, 0x30, RZ ;  /* 0x000000301c1c7810 */ /* 0x000fe40007f3e0ff */
[----:B------:R-:W-:Y:S02]  /*17d0*/  IADD3 R10, PT, PT, R10, 0x4, RZ ;  /* 0x000000040a0a7810 */ /* 0x000fe40007ffe0ff */
[----:B------:R-:W-:Y:S02]  /*17e0*/  IADD3.X R29, PT, PT, RZ, R29, RZ, P1, !PT ;  /* 0x0000001dff1d7210 */ /* 0x000fe40000ffe4ff */
[----:B------:R-:W-:-:S13]  /*17f0*/  ISETP.NE.AND P0, PT, R27, UR4, PT ;  /* 0x000000041b007c0c */ /* 0x000fda000bf05270 */
[----:B------:R-:W-:Y:S05]  /*1800*/  @P0 BRA `(.L_x_297) ;  /* 0xffffffe800cc0947 */ /* 0x000fea000383ffff */
.L_x_252:
[----:B------:R-:W-:-:S09]  /*1810*/  UISETP.NE.AND UP0, UPT, UR8, URZ, UPT ;  /* 0x000000ff0800728c */ /* 0x000fd2000bf05270 */
[----:B------:R-:W-:Y:S05]  /*1820*/  BRA.U !UP0, `(.L_x_250) ;  /* 0x0000002508087547 */ /* 0x000fea000b800000 */
[----:B0-----:R-:W0:Y:S01]  /*1830*/  LDC.64 R2, c[0x0][0x388] ;  /* 0x0000e200ff027b82 */ /* 0x001e220000000a00 */
[----:B------:R-:W1:Y:S01]  /*1840*/  LDCU UR6, c[0x3][0x2c] ;  /* 0x00c00580ff0677ac */ /* 0x000e620008000800 */
[C---:B------:R-:W-:Y:S01]  /*1850*/  IADD3 R18, PT, PT, R27.reuse, -UR5, -R18 ;  /* 0x800000051b127c10 */ /* 0x040fe2000fffe812 */
[----:B------:R-:W2:Y:S01]  /*1860*/  LDCU UR7, c[0x3][0x24] ;  /* 0x00c00480ff0777ac */ /* 0x000ea20008000800 */
[----:B------:R-:W3:Y:S01]  /*1870*/  LDCU UR9, c[0x3][0x28] ;  /* 0x00c00500ff0977ac */ /* 0x000ee20008000800 */
[----:B------:R-:W-:Y:S01]  /*1880*/  UIADD3 UR4, UPT, UPT, -UR8, URZ, URZ ;  /* 0x000000ff08047290 */ /* 0x000fe2000fffe1ff */
[----:B0-----:R-:W-:-:S03]  /*1890*/  IMAD.WIDE.U32 R2, R27, 0xc, R2 ;  /* 0x0000000c1b027825 */ /* 0x001fc600078e0002 */
[----:B------:R-:W-:Y:S01]  /*18a0*/  IADD3 R0, P0, PT, R2, 0x8, RZ ;  /* 0x0000000802007810 */ /* 0x000fe20007f1e0ff */
[----:B-1---5:R-:W-:-:S03]  /*18b0*/  FADD R2, R15, UR6 ;  /* 0x000000060f027e21 */ /* 0x022fc60008000000 */
[----:B------:R-:W-:Y:S01]  /*18c0*/  IADD3.X R27, PT, PT, RZ, R3, RZ, P0, !PT ;  /* 0x00000003ff1b7210 */ /* 0x000fe200007fe4ff */
[----:B--23--:R-:W-:-:S08]  /*18d0*/  FADD R2, R2, UR7 ;  /* 0x0000000702027e21 */ /* 0x00cfd00008000000 */
.L_x_309:
[----:B------:R-:W-:Y:S01]  /*18e0*/  ISETP.NE.AND P0, PT, R18, RZ, PT ;  /* 0x000000ff1200720c */ /* 0x000fe20003f05270 */
[----:B------:R-:W-:Y:S01]  /*18f0*/  BSSY.RECONVERGENT B2, `(.L_x_298) ;  /* 0x0000050000027945 */ /* 0x000fe20003800200 */
[----:B------:R-:W-:-:S11]  /*1900*/  MOV R26, R0 ;  /* 0x00000000001a7202 */ /* 0x000fd60000000f00 */
[----:B------:R-:W-:Y:S05]  /*1910*/  @!P0 BRA `(.L_x_299) ;  /* 0x0000000400348947 */ /* 0x000fea0003800000 */
        /* <DEDUP_REMOVED lines=21> */
.L_x_301:
[----:B------:R-:W-:Y:S01]  /*1a70*/  FMUL.FTZ R11, R17, R8 ;  /* 0x00000008110b7220 */ /* 0x000fe20000410000 */
[----:B------:R-:W-:-:S03]  /*1a80*/  FMUL.FTZ R3, R8, 0.5 ;  /* 0x3f00000008037820 */ /* 0x000fc60000410000 */
[----:B------:R-:W-:-:S04]  /*1a90*/  FFMA R0, -R11, R11, R17 ;  /* 0x0000000b0b007223 */ /* 0x000fc80000000111 */
[----:B------:R-:W-:-:S07]  /*1aa0*/  FFMA R11, R0, R3, R11 ;  /* 0x00000003000b7223 */ /* 0x000fce000000000b */
.L_x_302:
[----:B------:R-:W-:Y:S05]  /*1ab0*/  BSYNC.RECONVERGENT B0 ;  /* 0x0000000000007941 */ /* 0x000fea0003800200 */
.L_x_300:
        /* <DEDUP_REMOVED lines=18> */
.L_x_304:
[----:B------:R-:W-:Y:S05]  /*1be0*/  BSYNC.RECONVERGENT B3 ;  /* 0x0000000000037941 */ /* 0x000fea0003800200 */
.L_x_303:
        /* <DEDUP_REMOVED lines=14> */
.L_x_306:
[----:B------:R-:W-:Y:S05]  /*1cd0*/  BSYNC.RECONVERGENT B3 ;  /* 0x0000000000037941 */ /* 0x000fea0003800200 */
.L_x_305:
        /* <DEDUP_REMOVED lines=13> */
.L_x_308:
[----:B------:R-:W-:Y:S05]  /*1db0*/  BSYNC.RECONVERGENT B3 ;  /* 0x0000000000037941 */ /* 0x000fea0003800200 */
.L_x_307:
[C---:B------:R-:W-:Y:S01]  /*1dc0*/  FFMA R14, R3.reuse, R9, R14 ;  /* 0x00000009030e7223 */ /* 0x040fe2000000000e */
[C---:B------:R-:W-:Y:S01]  /*1dd0*/  FFMA R13, R3.reuse, R8, R13 ;  /* 0x00000008030d7223 */ /* 0x040fe2000000000d */
[----:B------:R-:W-:-:S07]  /*1de0*/  FFMA R12, R3, R0, R12 ;  /* 0x00000000030c7223 */ /* 0x000fce000000000c */
.L_x_299:
[----:B------:R-:W-:Y:S05]  /*1df0*/  BSYNC.RECONVERGENT B2 ;  /* 0x0000000000027941 */ /* 0x000fea0003800200 */
.L_x_298:
[----:B------:R-:W-:Y:S01]  /*1e00*/  UIADD3 UR4, UPT, UPT, UR4, 0x1, URZ ;  /* 0x0000000104047890 */ /* 0x000fe2000fffe0ff */
[----:B------:R-:W-:-:S03]  /*1e10*/  IADD3 R0, P0, PT, R26, 0xc, RZ ;  /* 0x0000000c1a007810 */ /* 0x000fc60007f1e0ff */
[----:B------:R-:W-:Y:S01]  /*1e20*/  UISETP.NE.AND UP0, UPT, UR4, URZ, UPT ;  /* 0x000000ff0400728c */ /* 0x000fe2000bf05270 */
[----:B------:R-:W-:-:S08]  /*1e30*/  IADD3.X R26, PT, PT, RZ, R27, RZ, P0, !PT ;  /* 0x0000001bff1a7210 */ /* 0x000fd000007fe4ff */
[----:B------:R-:W-:Y:S05]  /*1e40*/  BRA.U !UP0, `(.L_x_250) ;  /* 0x0000001d08807547 */ /* 0x000fea000b800000 */
[----:B------:R-:W-:Y:S02]  /*1e50*/  IADD3 R18, PT, PT, R18, 0x1, RZ ;  /* 0x0000000112127810 */ /* 0x000fe40007ffe0ff */
[----:B------:R-:W-:Y:S01]  /*1e60*/  MOV R27, R26 ;  /* 0x0000001a001b7202 */ /* 0x000fe20000000f00 */
[----:B------:R-:W-:Y:S06]  /*1e70*/  BRA `(.L_x_309) ;  /* 0xfffffff800987947 */ /* 0x000fec000383ffff */
.L_x_251:
        /* <DEDUP_REMOVED lines=9> */
[----:B------:R-:W-:Y:S02]  /*1f10*/  UIADD3 UR4, UP0, UPT, UR6, 0x8, URZ ;  /* 0x0000000806047890 */ /* 0x000fe4000ff1e0ff */
[----:B------:R-:W-:Y:S02]  /*1f20*/  ULOP3.LUT UR14, UR12, 0x7ffffffc, URZ, 0xc0, !UPT ;  /* 0x7ffffffc0c0e7892 */ /* 0x000fe4000f8ec0ff */
[----:B------:R-:W-:Y:S02]  /*1f30*/  UIADD3.X UR6, UPT, UPT, URZ, UR7, URZ, UP0, !UPT ;  /* 0x00000007ff067290 */ /* 0x000fe400087fe4ff */
[----:B------:R-:W-:Y:S01]  /*1f40*/  MOV R8, UR4 ;  /* 0x0000000400087c02 */ /* 0x000fe20008000f00 */
[----:B------:R-:W2:Y:S01]  /*1f50*/  LDCU UR16, c[0x3][0x28] ;  /* 0x00c00500ff1077ac */ /* 0x000ea20008000800 */
[----:B------:R-:W-:-:S02]  /*1f60*/  MOV R11, UR14 ;  /* 0x0000000e000b7c02 */ /* 0x000fc40008000f00 */
[----:B------:R-:W-:Y:S01]  /*1f70*/  MOV R9, UR6 ;  /* 0x0000000600097c02 */ /* 0x000fe20008000f00 */
[----:B------:R-:W3:Y:S01]  /*1f80*/  LDCU UR15, c[0x3][0x24] ;  /* 0x00c00480ff0f77ac */ /* 0x000ee20008000800 */
[----:B-1----:R-:W-:Y:S01]  /*1f90*/  UIADD3 UR8, UP1, UPT, UR8, 0x18, URZ ;  /* 0x0000001808087890 */ /* 0x002fe2000ff3e0ff */
[----:B------:R-:W-:-:S03]  /*1fa0*/  UMOV UR4, URZ ;  /* 0x000000ff00047c82 */ /* 0x000fc60008000000 */
[----:B------:R-:W-:Y:S02]  /*1fb0*/  UIADD3.X UR9, UPT, UPT, URZ, UR9, URZ, UP1, !UPT ;  /* 0x00000009ff097290 */ /* 0x000fe40008ffe4ff */
[----:B------:R-:W-:-:S04]  /*1fc0*/  MOV R6, UR8 ;  /* 0x0000000800067c02 */ /* 0x000fc80008000f00 */
[----:B------:R-:W-:-:S07]  /*1fd0*/  MOV R7, UR9 ;  /* 0x0000000900077c02 */ /* 0x000fce0008000f00 */
.L_x_355:
[----:B------:R-:W-:Y:S01]  /*1fe0*/  ISETP.NE.AND P0, PT, R10, RZ, PT ;  /* 0x000000ff0a00720c */ /* 0x000fe20003f05270 */
[----:B------:R-:W-:-:S12]  /*1ff0*/  BSSY.RECONVERGENT B2, `(.L_x_311) ;  /* 0x0000052000027945 */ /* 0x000fd80003800200 */
[----:B------:R-:W-:Y:S05]  /*2000*/  @!P0 BRA `(.L_x_312) ;  /* 0x0000000400408947 */ /* 0x000fea0003800000 */
[----:B0-----:R-:W4:Y:S04]  /*2010*/  LDG.E R2, desc[UR10][R4.64+0x8] ;  /* 0x0000080a04027981 */ /* 0x001f28000c1e1900 */
[----:B------:R-:W4:Y:S04]  /*2020*/  LDG.E R17, desc[UR10][R6.64+-0x10] ;  /* 0xfffff00a06117981 */ /* 0x000f28000c1e1900 */
[----:B------:R-:W2:Y:S04]  /*2030*/  LDG.E R26, desc[UR10][R4.64+0x4] ;  /* 0x0000040a041a7981 */ /* 0x000ea8000c1e1900 */
[----:B------:R-:W2:Y:S04]  /*2040*/  LDG.E R3, desc[UR10][R6.64+-0x14] ;  /* 0xffffec0a06037981 */ /* 0x000ea8000c1e1900 */
[----:B------:R-:W3:Y:S04]  /*2050*/  LDG.E R25, desc[UR10][R4.64] ;  /* 0x0000000a04197981 */ /* 0x000ee8000c1e1900 */
[----:B------:R-:W3:Y:S04]  /*2060*/  LDG.E R20, desc[UR10][R6.64+-0x18] ;  /* 0xffffe80a06147981 */ /* 0x000ee8000c1e1900 */
[----:B------:R-:W3:Y:S01]  /*2070*/  LDG.E R0, desc[UR10][R8.64+-0x8] ;  /* 0xfffff80a08007981 */ /* 0x000ee2000c1e1900 */
[----:B------:R-:W-:Y:S01]  /*2080*/  BSSY.RECONVERGENT B0, `(.L_x_313) ;  /* 0x0000015000007945 */ /* 0x000fe20003800200 */
[----:B----4-:R-:W-:Y:S01]  /*2090*/  FADD R2, R2, -R17 ;  /* 0x8000001102027221 */ /* 0x010fe20000000000 */
[----:B--2---:R-:W-:-:S03]  /*20a0*/  FADD R26, R26, -R3 ;  /* 0x800000031a1a7221 */ /* 0x004fc60000000000 */
[----:B------:R-:W-:Y:S01]  /*20b0*/  FMUL R3, R2, R2 ;  /* 0x0000000202037220 */ /* 0x000fe20000400000 */
[----:B---3--:R-:W-:-:S03]  /*20c0*/  FADD R25, R25, -R20 ;  /* 0x8000001419197221 */ /* 0x008fc60000000000 */
[----:B------:R-:W-:Y:S01]  /*20d0*/  FFMA R20, R26, R26, R3 ;  /* 0x0000001a1a147223 */ /* 0x000fe20000000003 */
[----:B-----5:R-:W-:-:S03]  /*20e0*/  FADD R0, R0, R15 ;  /* 0x0000000f00007221 */ /* 0x020fc60000000000 */
[----:B------:R-:W-:Y:S01]  /*20f0*/  FFMA R17, R25, R25, R20 ;  /* 0x0000001919117223 */ /* 0x000fe20000000014 */
[----:B------:R-:W-:-:S03]  /*2100*/  FADD R24, R0, UR15 ;  /* 0x0000000f00187e21 */ /* 0x000fc60008000000 */
        /* <DEDUP_REMOVED lines=8> */
.L_x_314:
[----:B------:R-:W-:Y:S01]  /*2190*/  FMUL.FTZ R29, R17, R20 ;  /* 0x00000014111d7220 */ /* 0x000fe20000410000 */
[----:B------:R-:W-:-:S03]  /*21a0*/  FMUL.FTZ R3, R20, 0.5 ;  /* 0x3f00000014037820 */ /* 0x000fc60000410000 */
[----:B------:R-:W-:-:S04]  /*21b0*/  FFMA R0, -R29, R29, R17 ;  /* 0x0000001d1d007223 */ /* 0x000fc80000000111 */
[----:B------:R-:W-:-:S07]  /*21c0*/  FFMA R29, R0, R3, R29 ;  /* 0x00000003001d7223 */ /* 0x000fce000000001d */
.L_x_315:
[----:B------:R-:W-:Y:S05]  /*21d0*/  BSYNC.RECONVERGENT B0 ;  /* 0x0000000000007941 */ /* 0x000fea0003800200 */
.L_x_313:
        /* <DEDUP_REMOVED lines=18> */
.L_x_317:
[----:B------:R-:W-:Y:S05]  /*2300*/  BSYNC.RECONVERGENT B3 ;  /* 0x0000000000037941 */ /* 0x000fea0003800200 */
.L_x_316:
        /* <DEDUP_REMOVED lines=14> */
.L_x_319:
[----:B------:R-:W-:Y:S05]  /*23f0*/  BSYNC.RECONVERGENT B3 ;  /* 0x0000000000037941 */ /* 0x000fea0003800200 */
.L_x_318:
        /* <DEDUP_REMOVED lines=13> */
.L_x_321:
[----:B------:R-:W-:Y:S05]  /*24d0*/  BSYNC.RECONVERGENT B3 ;  /* 0x0000000000037941 */ /* 0x000fea0003800200 */
.L_x_320:
[C---:B------:R-:W-:Y:S01]  /*24e0*/  FFMA R14, R3.reuse, R27, R14 ;  /* 0x0000001b030e7223 */ /* 0x040fe2000000000e */
[C---:B------:R-:W-:Y:S01]  /*24f0*/  FFMA R13, R3.reuse, R28, R13 ;  /* 0x0000001c030d7223 */ /* 0x040fe2000000000d */
[----:B------:R-:W-:-:S07]  /*2500*/  FFMA R12, R3, R0, R12 ;  /* 0x00000000030c7223 */ /* 0x000fce000000000c */
.L_x_312:
[----:B--23--:R-:W-:Y:S05]  /*2510*/  BSYNC.RECONVERGENT B2 ;  /* 0x0000000000027941 */ /* 0x00cfea0003800200 */
.L_x_311:
        /* <DEDUP_REMOVED lines=9> */
[----:B------:R-:W4:Y:S04]  /*25b0*/  LDG.E R20, desc[UR10][R6.64+-0xc] ;  /* 0xfffff40a06147981 */ /* 0x000f28000c1e1900 */
[----:B------:R-:W4:Y:S01]  /*25c0*/  LDG.E R0, desc[UR10][R8.64+-0x4] ;  /* 0xfffffc0a08007981 */ /* 0x000f22000c1e1900 */
[----:B------:R-:W-:Y:S01]  /*25d0*/  BSSY.RECONVERGENT B0, `(.L_x_324) ;  /* 0x0000015000007945 */ /* 0x000fe20003800200 */
[----:B--2---:R-:W-:Y:S01]  /*25e0*/  FADD R2, R2, -R17 ;  /* 0x8000001102027221 */ /* 0x004fe20000000000 */
[----:B---3--:R-:W-:-:S03]  /*25f0*/  FADD R26, R26, -R3 ;  /* 0x800000031a1a7221 */ /* 0x008fc60000000000 */
[----:B------:R-:W-:Y:S01]  /*2600*/  FMUL R3, R2, R2 ;  /* 0x0000000202037220 */ /* 0x000fe20000400000 */
[----:B----4-:R-:W-:-:S03]  /*2610*/  FADD R25, R25, -R20 ;  /* 0x8000001419197221 */ /* 0x010fc60000000000 */
        /* <DEDUP_REMOVED lines=12> */
.L_x_325:
[----:B------:R-:W-:Y:S01]  /*26e0*/  FMUL.FTZ R29, R17, R20 ;  /* 0x00000014111d7220 */ /* 0x000fe20000410000 */
[----:B------:R-:W-:-:S03]  /*26f0*/  FMUL.FTZ R3, R20, 0.5 ;  /* 0x3f00000014037820 */ /* 0x000fc60000410000 */
[----:B------:R-:W-:-:S04]  /*2700*/  FFMA R0, -R29, R29, R17 ;  /* 0x0000001d1d007223 */ /* 0x000fc80000000111 */
[----:B------:R-:W-:-:S07]  /*2710*/  FFMA R29, R0, R3, R29 ;  /* 0x00000003001d7223 */ /* 0x000fce000000001d */
.L_x_326:
[----:B------:R-:W-:Y:S05]  /*2720*/  BSYNC.RECONVERGENT B0 ;  /* 0x0000000000007941 */ /* 0x000fea0003800200 */
.L_x_324:
        /* <DEDUP_REMOVED lines=18> */
.L_x_328:
[----:B------:R-:W-:Y:S05]  /*2850*/  BSYNC.RECONVERGENT B3 ;  /* 0x0000000000037941 */ /* 0x000fea0003800200 */
.L_x_327:
        /* <DEDUP_REMOVED lines=14> */
.L_x_330:
[----:B------:R-:W-:Y:S05]  /*2940*/  BSYNC.RECONVERGENT B3 ;  /* 0x0000000000037941 */ /* 0x000fea0003800200 */
.L_x_329:
        /* <DEDUP_REMOVED lines=13> */
.L_x_332:
[----:B------:R-:W-:Y:S05]  /*2a20*/  BSYNC.RECONVERGENT B3 ;  /* 0x0000000000037941 */ /* 0x000fea0003800200 */
.L_x_331:
[C---:B------:R-:W-:Y:S01]  /*2a30*/  FFMA R14, R3.reuse, R27, R14 ;  /* 0x0000001b030e7223 */ /* 0x040fe2000000000e */
[C---:B------:R-:W-:Y:S01]  /*2a40*/  FFMA R13, R3.reuse, R28, R13 ;  /* 0x0000001c030d7223 */ /* 0x040fe2000000000d */
[----:B------:R-:W-:-:S07]  /*2a50*/  FFMA R12, R3, R0, R12 ;  /* 0x00000000030c7223 */ /* 0x000fce000000000c */
.L_x_323:
[----:B------:R-:W-:Y:S05]  /*2a60*/  BSYNC.RECONVERGENT B2 ;  /* 0x0000000000027941 */ /* 0x000fea0003800200 */
.L_x_322:
        /* <DEDUP_REMOVED lines=24> */
[----:B------:R-:W-:Y:S02]  /*2bf0*/  MOV R17, R20 ;  /* 0x0000001400117202 */ /* 0x000fe40000000f00 */
[----:B------:R-:W-:-:S07]  /*2c00*/  MOV R0, 0x2c20 ;  /* 0x00002c2000007802 */ /* 0x000fce0000000f00 */
[----:B------:R-:W-:Y:S05]  /*2c10*/  CALL.REL.NOINC `($__internal_11_$__cuda_sm20_sqrt_rn_f32_slowpath) ;  /* 0x0000001000247944 */ /* 0x000fea0003c00000 */
[----:B------:R-:W-:Y:S01]  /*2c20*/  MOV R29, R23 ;  /* 0x00000017001d7202 */ /* 0x000fe20000000f00 */
[----:B------:R-:W-:Y:S06]  /*2c30*/  BRA `(.L_x_337) ;  /* 0x0000000000107947 */ /* 0x000fec0003800000 */
.L_x_336:
[----:B------:R-:W-:Y:S01]  /*2c40*/  FMUL.FTZ R29, R20, R19 ;  /* 0x00000013141d7220 */ /* 0x000fe20000410000 */
[----:B------:R-:W-:-:S03]  /*2c50*/  FMUL.FTZ R17, R19, 0.5 ;  /* 0x3f00000013117820 */ /* 0x000fc60000410000 */
[----:B------:R-:W-:-:S04]  /*2c60*/  FFMA R0, -R29, R29, R20 ;  /* 0x0000001d1d007223 */ /* 0x000fc80000000114 */
[----:B------:R-:W-:-:S07]  /*2c70*/  FFMA R29, R0, R17, R29 ;  /* 0x00000011001d7223 */ /* 0x000fce000000001d */
.L_x_337:
[----:B------:R-:W-:Y:S05]  /*2c80*/  BSYNC.RECONVERGENT B0 ;  /* 0x0000000000007941 */ /* 0x000fea0003800200 */
.L_x_335:
[----:B------:R-:W-:-:S04]  /*2c90*/  FSETP.GT.AND P0, PT, R29, 9.9999999747524270788e-07, PT ;  /* 0x358637bd1d00780b */ /* 0x000fc80003f04000 */
[----:B------:R-:W-:-:S13]  /*2ca0*/  FSETP.GEU.OR P0, PT, R29, R24, !P0 ;  /* 0x000000181d00720b */ /* 0x000fda000470e400 */
[----:B------:R-:W-:Y:S05]  /*2cb0*/  @P0 BRA `(.L_x_334) ;  /* 0x0000000000c00947 */ /* 0x000fea0003800000 */
[----:B------:R-:W0:Y:S01]  /*2cc0*/  MUFU.RCP R0, R29 ;  /* 0x0000001d00007308 */ /* 0x000e220000001000 */
[----:B------:R-:W-:Y:S01]  /*2cd0*/  FADD R27, R24, -R29 ;  /* 0x8000001d181b7221 */ /* 0x000fe20000000000 */
[----:B------:R-:W-:Y:S03]  /*2ce0*/  BSSY.RECONVERGENT B3, `(.L_x_338) ;  /* 0x000000d000037945 */ /* 0x000fe60003800200 */
[----:B------:R-:W-:-:S03]  /*2cf0*/  FMUL R27, R27, UR16 ;  /* 0x000000101b1b7c20 */ /* 0x000fc60008400000 */
        /* <DEDUP_REMOVED lines=9> */
[----:B------:R-:W-:Y:S05]  /*2d90*/  CALL.REL.NOINC `($__internal_12_$__cuda_sm3x_div_rn_noftz_f32_slowpath) ;  /* 0x00000010001c7944 */ /* 0x000fea0003c00000 */
[----:B------:R-:W-:-:S07]  /*2da0*/  MOV R28, R0 ;  /* 0x00000000001c7202 */ /* 0x000fce0000000f00 */
.L_x_339:
[----:B------:R-:W-:Y:S05]  /*2db0*/  BSYNC.RECONVERGENT B3 ;  /* 0x0000000000037941 */ /* 0x000fea0003800200 */
.L_x_338:
        /* <DEDUP_REMOVED lines=14> */
.L_x_341:
[----:B------:R-:W-:Y:S05]  /*2ea0*/  BSYNC.RECONVERGENT B3 ;  /* 0x0000000000037941 */ /* 0x000fea0003800200 */
.L_x_340:
        /* <DEDUP_REMOVED lines=13> */
.L_x_343:
[----:B------:R-:W-:Y:S05]  /*2f80*/  BSYNC.RECONVERGENT B3 ;  /* 0x0000000000037941 */ /* 0x000fea0003800200 */
.L_x_342:
[C---:B------:R-:W-:Y:S01]  /*2f90*/  FFMA R14, R27.reuse, R28, R14 ;  /* 0x0000001c1b0e7223 */ /* 0x040fe2000000000e */
[C---:B------:R-:W-:Y:S01]  /*2fa0*/  FFMA R13, R27.reuse, R26, R13 ;  /* 0x0000001a1b0d7223 */ /* 0x040fe2000000000d */
[----:B------:R-:W-:-:S07]  /*2fb0*/  FFMA R12, R27, R0, R12 ;  /* 0x000000001b0c7223 */ /* 0x000fce000000000c */
.L_x_334:
[----:B------:R-:W-:Y:S05]  /*2fc0*/  BSYNC.RECONVERGENT B2 ;  /* 0x0000000000027941 */ /* 0x000fea0003800200 */
.L_x_333:
        /* <DEDUP_REMOVED lines=29> */
.L_x_347:
[----:B------:R-:W-:Y:S01]  /*31a0*/  FMUL.FTZ R28, R19, R20 ;  /* 0x00000014131c7220 */ /* 0x000fe20000410000 */
[----:B------:R-:W-:-:S03]  /*31b0*/  FMUL.FTZ R0, R20, 0.5 ;  /* 0x3f00000014007820 */ /* 0x000fc60000410000 */
[----:B------:R-:W-:-:S04]  /*31c0*/  FFMA R17, -R28, R28, R19 ;  /* 0x0000001c1c117223 */ /* 0x000fc80000000113 */
[----:B------:R-:W-:-:S07]  /*31d0*/  FFMA R28, R17, R0, R28 ;  /* 0x00000000111c7223 */ /* 0x000fce000000001c */
.L_x_348:
[----:B------:R-:W-:Y:S05]  /*31e0*/  BSYNC.RECONVERGENT B0 ;  /* 0x0000000000007941 */ /* 0x000fea0003800200 */
.L_x_346:
        /* <DEDUP_REMOVED lines=18> */
.L_x_350:
[----:B------:R-:W-:Y:S05]  /*3310*/  BSYNC.RECONVERGENT B3 ;  /* 0x0000000000037941 */ /* 0x000fea0003800200 */
.L_x_349:
        /* <DEDUP_REMOVED lines=14> */
.L_x_352:
[----:B------:R-:W-:Y:S05]  /*3400*/  BSYNC.RECONVERGENT B3 ;  /* 0x0000000000037941 */ /* 0x000fea0003800200 */
.L_x_351:
        /* <DEDUP_REMOVED lines=13> */
.L_x_354:
[----:B------:R-:W-:Y:S05]  /*34e0*/  BSYNC.RECONVERGENT B3 ;  /* 0x0000000000037941 */ /* 0x000fea0003800200 */
.L_x_353:
[C---:B------:R-:W-:Y:S01]  /*34f0*/  FFMA R14, R29.reuse, R27, R14 ;  /* 0x0000001b1d0e7223 */ /* 0x040fe2000000000e */
[C---:B------:R-:W-:Y:S01]  /*3500*/  FFMA R13, R29.reuse, R26, R13 ;  /* 0x0000001a1d0d7223 */ /* 0x040fe2000000000d */
[----:B------:R-:W-:-:S07]  /*3510*/  FFMA R12, R29, R0, R12 ;  /* 0x000000001d0c7223 */ /* 0x000fce000000000c */
.L_x_345:
[----:B------:R-:W-:Y:S05]  /*3520*/  BSYNC.RECONVERGENT B2 ;  /* 0x0000000000027941 */ /* 0x000fea0003800200 */
.L_x_344:
        /* <DEDUP_REMOVED lines=8> */
.L_x_310:
[----:B------:R-:W-:-:S09]  /*35b0*/  UISETP.NE.AND UP0, UPT, UR13, URZ, UPT ;  /* 0x000000ff0d00728c */ /* 0x000fd2000bf05270 */
[----:B------:R-:W-:Y:S05]  /*35c0*/  BRA.U !UP0, `(.L_x_250) ;  /* 0x0000000508a07547 */ /* 0x000fea000b800000 */
[----:B0-----:R-:W0:Y:S01]  /*35d0*/  LDC.64 R2, c[0x0][0x388] ;  /* 0x0000e200ff027b82 */ /* 0x001e220000000a00 */
[----:B------:R-:W1:Y:S01]  /*35e0*/  LDCU UR7, c[0x3][0x28] ;  /* 0x00c00500ff0777ac */ /* 0x000e620008000800 */
[----:B------:R-:W2:Y:S06]  /*35f0*/  LDCU UR6, c[0x3][0x24] ;  /* 0x00c00480ff0677ac */ /* 0x000eac0008000800 */
[----:B------:R-:W3:Y:S01]  /*3600*/  LDC.64 R6, c[0x0][0x380] ;  /* 0x0000e000ff067b82 */ /* 0x000ee20000000a00 */
[----:B------:R-:W-:Y:S01]  /*3610*/  UIADD3 UR4, UPT, UPT, -UR13, URZ, URZ ;  /* 0x000000ff0d047290 */ /* 0x000fe2000fffe1ff */
[----:B0-----:R-:W-:-:S03]  /*3620*/  IMAD.WIDE.U32 R2, R11, 0xc, R2 ;  /* 0x0000000c0b027825 */ /* 0x001fc600078e0002 */
[----:B------:R-:W-:Y:S01]  /*3630*/  IADD3 R28, P0, PT, R2, 0x8, RZ ;  /* 0x00000008021c7810 */ /* 0x000fe20007f1e0ff */
[C---:B---3--:R-:W-:Y:S01]  /*3640*/  IMAD.WIDE.U32 R6, R11.reuse, 0x4, R6 ;  /* 0x000000040b067825 */ /* 0x048fe200078e0006 */
[----:B------:R-:W-:Y:S02]  /*3650*/  IADD3 R11, PT, PT, R11, -UR5, -R18 ;  /* 0x800000050b0b7c10 */ /* 0x000fe4000fffe812 */
[----:B------:R-:W-:Y:S02]  /*3660*/  IADD3.X R29, PT, PT, RZ, R3, RZ, P0, !PT ;  /* 0x00000003ff1d7210 */ /* 0x000fe400007fe4ff */
[----:B-12---:R-:W-:-:S07]  /*3670*/  MOV R8, R6 ;  /* 0x0000000600087202 */ /* 0x006fce0000000f00 */
.L_x_367:
[----:B------:R-:W-:Y:S01]  /*3680*/  ISETP.NE.AND P0, PT, R11, RZ, PT ;  /* 0x000000ff0b00720c */ /* 0x000fe20003f05270 */
[----:B------:R-:W-:Y:S01]  /*3690*/  UIADD3 UR4, UPT, UPT, UR4, 0x1, URZ ;  /* 0x0000000104047890 */ /* 0x000fe2000fffe0ff */
[----:B------:R-:W-:Y:S03]  /*36a0*/  BSSY.RECONVERGENT B2, `(.L_x_356) ;  /* 0x0000054000027945 */ /* 0x000fe60003800200 */
[----:B------:R-:W-:-:S08]  /*36b0*/  UISETP.NE.AND UP0, UPT, UR4, URZ, UPT ;  /* 0x000000ff0400728c */ /* 0x000fd0000bf05270 */
[----:B------:R-:W-:Y:S05]  /*36c0*/  @!P0 BRA `(.L_x_357) ;  /* 0x0000000400448947 */ /* 0x000fea0003800000 */
[----:B------:R-:W2:Y:S04]  /*36d0*/  LDG.E R2, desc[UR10][R4.64+0x8] ;  /* 0x0000080a04027981 */ /* 0x000ea8000c1e1900 */
[----:B------:R-:W2:Y:S04]  /*36e0*/  LDG.E R17, desc[UR10][R28.64] ;  /* 0x0000000a1c117981 */ /* 0x000ea8000c1e1900 */
[----:B------:R-:W3:Y:S04]  /*36f0*/  LDG.E R6, desc[UR10][R4.64+0x4] ;  /* 0x0000040a04067981 */ /* 0x000ee8000c1e1900 */
[----:B------:R-:W3:Y:S04]  /*3700*/  LDG.E R3, desc[UR10][R28.64+-0x4] ;  /* 0xfffffc0a1c037981 */ /* 0x000ee8000c1e1900 */
[----:B------:R-:W4:Y:S04]  /*3710*/  LDG.E R25, desc[UR10][R4.64] ;  /* 0x0000000a04197981 */ /* 0x000f28000c1e1900 */
[----:B------:R-:W4:Y:S01]  /*3720*/  LDG.E R10, desc[UR10][R28.64+-0x8] ;  /* 0xfffff80a1c0a7981 */ /* 0x000f22000c1e1900 */
[----:B------:R-:W-:-:S05]  /*3730*/  MOV R9, R7 ;  /* 0x0000000700097202 */ /* 0x000fca0000000f00 */
[----:B------:R-:W4:Y:S01]  /*3740*/  LDG.E R0, desc[UR10][R8.64] ;  /* 0x0000000a08007981 */ /* 0x000f22000c1e1900 */
[----:B------:R-:W-:Y:S01]  /*3750*/  BSSY.RECONVERGENT B0, `(.L_x_358) ;  /* 0x0000015000007945 */ /* 0x000fe20003800200 */
[----:B--2---:R-:W-:Y:S01]  /*3760*/  FADD R2, R2, -R17 ;  /* 0x8000001102027221 */ /* 0x004fe20000000000 */
[----:B---3--:R-:W-:-:S03]  /*3770*/  FADD R6, R6, -R3 ;  /* 0x8000000306067221 */ /* 0x008fc60000000000 */
[----:B------:R-:W-:Y:S01]  /*3780*/  FMUL R3, R2, R2 ;  /* 0x0000000202037220 */ /* 0x000fe20000400000 */
[----:B----4-:R-:W-:-:S03]  /*3790*/  FADD R25, R25, -R10 ;  /* 0x8000000a19197221 */ /* 0x010fc60000000000 */
[----:B------:R-:W-:-:S04]  /*37a0*/  FFMA R10, R6, R6, R3 ;  /* 0x00000006060a7223 */ /* 0x000fc80000000003 */
[----:B------:R-:W-:Y:S01]  /*37b0*/  FFMA R17, R25, R25, R10 ;  /* 0x0000001919117223 */ /* 0x000fe2000000000a */
[----:B-----5:R-:W-:-:S03]  /*37c0*/  FADD R0, R0, R15 ;  /* 0x0000000f00007221 */ /* 0x020fc60000000000 */
[----:B------:R0:W1:Y:S01]  /*37d0*/  MUFU.RSQ R18, R17 ;  /* 0x0000001100127308 */ /* 0x0000620000001400 */
[----:B------:R-:W-:Y:S01]  /*37e0*/  IADD3 R3, PT, PT, R17, -0xd000000, RZ ;  /* 0xf300000011037810 */ /* 0x000fe20007ffe0ff */
[----:B------:R-:W-:-:S03]  /*37f0*/  FADD R10, R0, UR6 ;  /* 0x00000006000a7e21 */ /* 0x000fc60008000000 */
[----:B------:R-:W-:-:S13]  /*3800*/  ISETP.GT.U32.AND P0, PT, R3, 0x727fffff, PT ;  /* 0x727fffff0300780c */ /* 0x000fda0003f04070 */
[----:B01----:R-:W-:Y:S05]  /*3810*/  @!P0 BRA `(.L_x_359) ;  /* 0x0000000000108947 */ /* 0x003fea0003800000 */
[----:B------:R-:W-:-:S07]  /*3820*/  MOV R0, 0x3840 ;  /* 0x0000384000007802 */ /* 0x000fce0000000f00 */
[----:B------:R-:W-:Y:S05]  /*3830*/  CALL.REL.NOINC `($__internal_11_$__cuda_sm20_sqrt_rn_f32_slowpath) ;  /* 0x00000004001c7944 */ /* 0x000fea0003c00000 */
[----:B------:R-:W-:Y:S01]  /*3840*/  MOV R27, R23 ;  /* 0x00000017001b7202 */ /* 0x000fe20000000f00 */
[----:B------:R-:W-:Y:S06]  /*3850*/  BRA `(.L_x_360) ;  /* 0x0000000000107947 */ /* 0x000fec0003800000 */
.L_x_359:
[----:B------:R-:W-:Y:S01]  /*3860*/  FMUL.FTZ R27, R17, R18 ;  /* 0x00000012111b7220 */ /* 0x000fe20000410000 */
[----:B------:R-:W-:-:S03]  /*3870*/  FMUL.FTZ R3, R18, 0.5 ;  /* 0x3f00000012037820 */ /* 0x000fc60000410000 */
[----:B------:R-:W-:-:S04]  /*3880*/  FFMA R0, -R27, R27, R17 ;  /* 0x0000001b1b007223 */ /* 0x000fc80000000111 */
[----:B------:R-:W-:-:S07]  /*3890*/  FFMA R27, R0, R3, R27 ;  /* 0x00000003001b7223 */ /* 0x000fce000000001b */
.L_x_360:
[----:B------:R-:W-:Y:S05]  /*38a0*/  BSYNC.RECONVERGENT B0 ;  /* 0x0000000000007941 */ /* 0x000fea0003800200 */
.L_x_358:
        /* <DEDUP_REMOVED lines=18> */
.L_x_362:
[----:B------:R-:W-:Y:S05]  /*39d0*/  BSYNC.RECONVERGENT B3 ;  /* 0x0000000000037941 */ /* 0x000fea0003800200 */
.L_x_361:
        /* <DEDUP_REMOVED lines=14> */
.L_x_364:
[----:B------:R-:W-:Y:S05]  /*3ac0*/  BSYNC.RECONVERGENT B3 ;  /* 0x0000000000037941 */ /* 0x000fea0003800200 */
.L_x_363:
        /* <DEDUP_REMOVED lines=13> */
.L_x_366:
[----:B------:R-:W-:Y:S05]  /*3ba0*/  BSYNC.RECONVERGENT B3 ;  /* 0x0000000000037941 */ /* 0x000fea0003800200 */
.L_x_365:
[C---:B------:R-:W-:Y:S01]  /*3bb0*/  FFMA R14, R3.reuse, R9, R14 ;  /* 0x00000009030e7223 */ /* 0x040fe2000000000e */
[C---:B------:R-:W-:Y:S01]  /*3bc0*/  FFMA R13, R3.reuse, R10, R13 ;  /* 0x0000000a030d7223 */ /* 0x040fe2000000000d */
[----:B------:R-:W-:-:S07]  /*3bd0*/  FFMA R12, R3, R0, R12 ;  /* 0x00000000030c7223 */ /* 0x000fce000000000c */
.L_x_357:
[----:B------:R-:W-:Y:S05]  /*3be0*/  BSYNC.RECONVERGENT B2 ;  /* 0x0000000000027941 */ /* 0x000fea0003800200 */
.L_x_356:
[----:B------:R-:W-:Y:S02]  /*3bf0*/  IADD3 R8, P1, PT, R8, 0x4, RZ ;  /* 0x0000000408087810 */ /* 0x000fe40007f3e0ff */
[----:B------:R-:W-:Y:S02]  /*3c00*/  IADD3 R28, P0, PT, R28, 0xc, RZ ;  /* 0x0000000c1c1c7810 */ /* 0x000fe40007f1e0ff */
[----:B------:R-:W-:Y:S02]  /*3c10*/  IADD3 R11, PT, PT, R11, 0x1, RZ ;  /* 0x000000010b0b7810 */ /* 0x000fe40007ffe0ff */
[----:B------:R-:W-:Y:S02]  /*3c20*/  IADD3.X R29, PT, PT, RZ, R29, RZ, P0, !PT ;  /* 0x0000001dff1d7210 */ /* 0x000fe400007fe4ff */
[----:B------:R-:W-:Y:S01]  /*3c30*/  IADD3.X R7, PT, PT, RZ, R7, RZ, P1, !PT ;  /* 0x00000007ff077210 */ /* 0x000fe20000ffe4ff */
[----:B------:R-:W-:Y:S06]  /*3c40*/  BRA.U UP0, `(.L_x_367) ;  /* 0xfffffff9008c7547 */ /* 0x000fec000b83ffff */
.L_x_250:
[----:B0-----:R-:W0:Y:S02]  /*3c50*/  LDC.64 R2, c[0x0][0x390] ;  /* 0x0000e400ff027b82 */ /* 0x001e240000000a00 */
[----:B0-----:R-:W-:-:S05]  /*3c60*/  IMAD.WIDE R16, R16, 0xc, R2 ;  /* 0x0000000c10107825 */ /* 0x001fca00078e0202 */
[----:B------:R-:W-:Y:S04]  /*3c70*/  REDG.E.ADD.F32.FTZ.RN.STRONG.GPU desc[UR10][R16.64], R14 ;  /* 0x0000000e100079a6 */ /* 0x000fe8000c12f30a */
[----:B------:R-:W-:Y:S04]  /*3c80*/  REDG.E.ADD.F32.FTZ.RN.STRONG.GPU desc[UR10][R16.64+0x4], R13 ;  /* 0x0000040d100079a6 */ /* 0x000fe8000c12f30a */
[----:B------:R-:W-:Y:S01]  /*3c90*/  REDG.E.ADD.F32.FTZ.RN.STRONG.GPU desc[UR10][R16.64+0x8], R12 ;  /* 0x0000080c100079a6 */ /* 0x000fe2000c12f30a */
[----:B------:R-:W-:Y:S05]  /*3ca0*/  EXIT ;  /* 0x000000000000794d */ /* 0x000fea0003800000 */
        .weak           $__internal_11_$__cuda_sm20_sqrt_rn_f32_slowpath
        .type           $__internal_11_$__cuda_sm20_sqrt_rn_f32_slowpath,@function
        .size           $__internal_11_$__cuda_sm20_sqrt_rn_f32_slowpath,($__internal_12_$__cuda_sm3x_div_rn_noftz_f32_slowpath - $__internal_11_$__cuda_sm20_sqrt_rn_f32_slowpath)
$__internal_11_$__cuda_sm20_sqrt_rn_f32_slowpath:
        /* <DEDUP_REMOVED lines=19> */
.L_x_368:
[----:B------:R-:W-:Y:S01]  /*3de0*/  HFMA2 R21, -RZ, RZ, 0, 0 ;  /* 0x00000000ff157431 */ /* 0x000fe200000001ff */
[----:B------:R-:W-:-:S04]  /*3df0*/  MOV R20, R0 ;  /* 0x0000000000147202 */ /* 0x000fc80000000f00 */
[----:B------:R-:W-:Y:S05]  /*3e00*/  RET.REL.NODEC R20 `(apply_collision_force) ;  /* 0xffffffc0147c7950 */ /* 0x000fea0003c3ffff */
        .weak           $__internal_12_$__cuda_sm3x_div_rn_noftz_f32_slowpath
        .type           $__internal_12_$__cuda_sm3x_div_rn_noftz_f32_slowpath,@function
        .size           $__internal_12_$__cuda_sm3x_div_rn_noftz_f32_slowpath,(.L_x_593 - $__internal_12_$__cuda_sm3x_div_rn_noftz_f32_slowpath)
$__internal_12_$__cuda_sm3x_div_rn_noftz_f32_slowpath:
        /* <DEDUP_REMOVED lines=32> */
[----:B------:R-:W-:-:S03]  /*4010*/  @!P1 FFMA R24, R24, 1.84467440737095516160e+19, RZ ;  /* 0x5f80000018189823 */ /* 0x000fc600000000ff */
[----:B------:R-:W-:-:S07]  /*4020*/  @!P1 IADD3 R19, PT, PT, R19, 0x40, RZ ;  /* 0x0000004013139810 */ /* 0x000fce0007ffe0ff */
.L_x_370:
[----:B------:R-:W-:Y:S01]  /*4030*/  LEA R23, R17, 0xc0800000, 0x17 ;  /* 0xc080000011177811 */ /* 0x000fe200078eb8ff */
[----:B------:R-:W-:Y:S01]  /*4040*/  BSSY.RECONVERGENT B1, `(.L_x_375) ;  /* 0x0000036000017945 */ /* 0x000fe20003800200 */
[----:B------:R-:W-:Y:S02]  /*4050*/  IADD3 R22, PT, PT, R22, -0x7f, RZ ;  /* 0xffffff8116167810 */ /* 0x000fe40007ffe0ff */
[----:B------:R-:W-:-:S04]  /*4060*/  IADD3 R23, PT, PT, -R23, R24, RZ ;  /* 0x0000001817177210 */ /* 0x000fc80007ffe1ff */
[----:B------:R0:W1:Y:S02]  /*4070*/  MUFU.RCP R0, R23 ;  /* 0x0000001700007308 */ /* 0x0000640000001000 */
[----:B0-----:R-:W-:-:S04]  /*4080*/  FADD.FTZ R23, -R23, -RZ ;  /* 0x800000ff17177221 */ /* 0x001fc80000010100 */
[----:B-1----:R-:W-:-:S04]  /*4090*/  FFMA R21, R0, R23, 1 ;  /* 0x3f80000000157423 */ /* 0x002fc80000000017 */
[----:B------:R-:W-:Y:S01]  /*40a0*/  FFMA R21, R0, R21, R0 ;  /* 0x0000001500157223 */ /* 0x000fe20000000000 */
[C---:B------:R-:W-:Y:S01]  /*40b0*/  IMAD R0, R22.reuse, -0x800000, R25 ;  /* 0xff80000016007824 */ /* 0x040fe200078e0219 */
[----:B------:R-:W-:-:S03]  /*40c0*/  IADD3 R22, PT, PT, R22, 0x7f, -R17 ;  /* 0x0000007f16167810 */ /* 0x000fc60007ffe811 */
[----:B------:R-:W-:Y:S01]  /*40d0*/  FFMA R24, R0, R21, RZ ;  /* 0x0000001500187223 */ /* 0x000fe200000000ff */
[----:B------:R-:W-:-:S03]  /*40e0*/  IADD3 R19, PT, PT, R22, R19, RZ ;  /* 0x0000001316137210 */ /* 0x000fc60007ffe0ff */
        /* <DEDUP_REMOVED lines=20> */
[----:B------:R-:W-:Y:S02]  /*4230*/  IADD3 R21, PT, PT, R17, 0x20, RZ ;  /* 0x0000002011157810 */ /* 0x000fe40007ffe0ff */
[----:B------:R-:W-:Y:S02]  /*4240*/  LOP3.LUT R19, R19, 0x7fffff, RZ, 0xc0, !PT ;  /* 0x007fffff13137812 */ /* 0x000fe400078ec0ff */
[----:B------:R-:W-:Y:S02]  /*4250*/  ISETP.NE.AND P2, PT, R17, RZ, PT ;  /* 0x000000ff1100720c */ /* 0x000fe40003f45270 */
[----:B------:R-:W-:Y:S02]  /*4260*/  LOP3.LUT R24, R19, 0x800000, RZ, 0xfc, !PT ;  /* 0x0080000013187812 */ /* 0x000fe400078efcff */
[----:B------:R-:W-:-:S02]  /*4270*/  ISETP.NE.AND P1, PT, R17, RZ, PT ;  /* 0x000000ff1100720c */ /* 0x000fc40003f25270 */
        /* <DEDUP_REMOVED lines=14> */
.L_x_377:
[----:B------:R-:W-:-:S04]  /*4360*/  LOP3.LUT R0, R0, 0x80000000, RZ, 0xc0, !PT ;  /* 0x8000000000007812 */ /* 0x000fc800078ec0ff */
[----:B------:R-:W-:Y:S01]  /*4370*/  LOP3.LUT R0, R0, 0x7f800000, RZ, 0xfc, !PT ;  /* 0x7f80000000007812 */ /* 0x000fe200078efcff */
[----:B------:R-:W-:Y:S06]  /*4380*/  BRA `(.L_x_378) ;  /* 0x0000000000047947 */ /* 0x000fec0003800000 */
.L_x_376:
[----:B------:R-:W-:-:S07]  /*4390*/  LEA R0, R19, R0, 0x17 ;  /* 0x0000000013007211 */ /* 0x000fce00078eb8ff */
.L_x_378:
[----:B------:R-:W-:Y:S05]  /*43a0*/  BSYNC.RECONVERGENT B1 ;  /* 0x0000000000017941 */ /* 0x000fea0003800200 */
.L_x_375:
[----:B------:R-:W-:Y:S05]  /*43b0*/  BRA `(.L_x_379) ;  /* 0x0000000000207947 */ /* 0x000fea0003800000 */
.L_x_374:
[----:B------:R-:W-:-:S04]  /*43c0*/  LOP3.LUT R24, R24, 0x80000000, R25, 0x48, !PT ;  /* 0x8000000018187812 */ /* 0x000fc800078e4819 */
[----:B------:R-:W-:Y:S01]  /*43d0*/  LOP3.LUT R0, R24, 0x7f800000, RZ, 0xfc, !PT ;  /* 0x7f80000018007812 */ /* 0x000fe200078efcff */
[----:B------:R-:W-:Y:S06]  /*43e0*/  BRA `(.L_x_379) ;  /* 0x0000000000147947 */ /* 0x000fec0003800000 */
.L_x_373:
[----:B------:R-:W-:Y:S01]  /*43f0*/  LOP3.LUT R0, R24, 0x80000000, R25, 0x48, !PT ;  /* 0x8000000018007812 */ /* 0x000fe200078e4819 */
[----:B------:R-:W-:Y:S06]  /*4400*/  BRA `(.L_x_379) ;  /* 0x00000000000c7947 */ /* 0x000fec0003800000 */
.L_x_372:
[----:B------:R-:W0:Y:S01]  /*4410*/  MUFU.RSQ R0, -QNAN ;  /* 0xffc0000000007908 */ /* 0x000e220000001400 */
[----:B------:R-:W-:Y:S05]  /*4420*/  BRA `(.L_x_379) ;  /* 0x0000000000047947 */ /* 0x000fea0003800000 */
.L_x_371:
[----:B------:R-:W-:-:S07]  /*4430*/  FADD.FTZ R0, R25, R24 ;  /* 0x0000001819007221 */ /* 0x000fce0000010000 */
.L_x_379:
[----:B------:R-:W-:Y:S05]  /*4440*/  BSYNC.RECONVERGENT B0 ;  /* 0x0000000000007941 */ /* 0x000fea0003800200 */
.L_x_369:
[----:B------:R-:W-:-:S04]  /*4450*/  HFMA2 R21, -RZ, RZ, 0, 0 ;  /* 0x00000000ff157431 */ /* 0x000fc800000001ff */
[----:B0-----:R-:W-:Y:S05]  /*4460*/  RET.REL.NODEC R20 `(apply_collision_force) ;  /* 0xffffffb814e47950 */ /* 0x001fea0003c3ffff */
.L_x_380:
        /* <DEDUP_REMOVED lines=9> */
.L_x_593:


//--------------------- .text.apply_type_cluster_force --------------------------
	.section	.text.apply_type_cluster_force,"ax",@progbits
	.align	128
        .global         apply_type_cluster_force
        .type           apply_type_cluster_force,@function
        .size           apply_type_cluster_force,(.L_x_595 - apply_type_cluster_force)
        .other          apply_type_cluster_force,@"STO_CUDA_ENTRY STV_DEFAULT"
apply_type_cluster_force:
.text.apply_type_cluster_force:
        /* <DEDUP_REMOVED lines=41> */
[----:B-1----:R-:W-:Y:S05]  /*0290*/  CALL.REL.NOINC `($__internal_13_$__cuda_sm20_sqrt_rn_f32_slowpath) ;  /* 0x0000002400e47944 */ /* 0x002fea0003c00000 */
[----:B------:R-:W-:Y:S01]  /*02a0*/  MOV R4, R28 ;  /* 0x0000001c00047202 */ /* 0x000fe20000000f00 */
[----:B------:R-:W-:Y:S06]  /*02b0*/  BRA `(.L_x_383) ;  /* 0x0000000000107947 */ /* 0x000fec0003800000 */
.L_x_382:
[----:B-1----:R-:W-:Y:S01]  /*02c0*/  FMUL.FTZ R13, R6, R17 ;  /* 0x00000011060d7220 */ /* 0x002fe20000410000 */
[----:B------:R-:W-:-:S03]  /*02d0*/  FMUL.FTZ R17, R17, 0.5 ;  /* 0x3f00000011117820 */ /* 0x000fc60000410000 */
[----:B------:R-:W-:-:S04]  /*02e0*/  FFMA R4, -R13, R13, R6 ;  /* 0x0000000d0d047223 */ /* 0x000fc80000000106 */
[----:B------:R-:W-:-:S07]  /*02f0*/  FFMA R4, R4, R17, R13 ;  /* 0x0000001104047223 */ /* 0x000fce000000000d */
.L_x_383:
[----:B------:R-:W-:Y:S05]  /*0300*/  BSYNC.RECONVERGENT B0 ;  /* 0x0000000000007941 */ /* 0x000fea0003800200 */
.L_x_381:
        /* <DEDUP_REMOVED lines=9> */
[----:B------:R-:W-:Y:S02]  /*03a0*/  CS2R R12, SRZ ;  /* 0x00000000000c7805 */ /* 0x000fe4000001ff00 */
[----:B------:R-:W-:-:S09]  /*03b0*/  MOV R18, RZ ;  /* 0x000000ff00127202 */ /* 0x000fd20000000f00 */
        /* <DEDUP_REMOVED lines=12> */
[----:B------:R-:W-:Y:S05]  /*0480*/  CALL.REL.NOINC `($__internal_14_$__cuda_sm3x_div_rn_noftz_f32_slowpath) ;  /* 0x0000002400c07944 */ /* 0x000fea0003c00000 */
.L_x_389:
[----:B------:R-:W-:Y:S05]  /*0490*/  BSYNC.RECONVERGENT B4 ;  /* 0x0000000000047941 */ /* 0x000fea0003800200 */
.L_x_388:
[----:B------:R-:W0:Y:S01]  /*04a0*/  MUFU.RCP R13, R4 ;  /* 0x00000004000d7308 */ /* 0x000e220000001000 */
[----:B------:R-:W-:Y:S01]  /*04b0*/  BSSY.RECONVERGENT B4, `(.L_x_390) ;  /* 0x000000e000047945 */ /* 0x000fe20003800200 */
[----:B------:R-:W-:-:S06]  /*04c0*/  MOV R12, R0 ;  /* 0x00000000000c7202 */ /* 0x000fcc0000000f00 */
        /* <DEDUP_REMOVED lines=10> */
[----:B------:R-:W-:Y:S05]  /*0570*/  CALL.REL.NOINC `($__internal_14_$__cuda_sm3x_div_rn_noftz_f32_slowpath) ;  /* 0x0000002400847944 */ /* 0x000fea0003c00000 */
[----:B------:R-:W-:-:S07]  /*0580*/  MOV R13, R0 ;  /* 0x00000000000d7202 */ /* 0x000fce0000000f00 */
.L_x_391:
[----:B------:R-:W-:Y:S05]  /*0590*/  BSYNC.RECONVERGENT B4 ;  /* 0x0000000000047941 */ /* 0x000fea0003800200 */
.L_x_390:
        /* <DEDUP_REMOVED lines=13> */
.L_x_393:
[----:B------:R-:W-:Y:S05]  /*0670*/  BSYNC.RECONVERGENT B4 ;  /* 0x0000000000047941 */ /* 0x000fea0003800200 */
.L_x_392:
[----:B------:R-:W-:-:S07]  /*0680*/  IMAD.MOV.U32 R18, RZ, RZ, R0 ;  /* 0x000000ffff127224 */ /* 0x000fce00078e0000 */
.L_x_387:
[----:B------:R-:W-:Y:S05]  /*0690*/  BSYNC.RECONVERGENT B3 ;  /* 0x0000000000037941 */ /* 0x000fea0003800200 */
.L_x_386:
        /* <DEDUP_REMOVED lines=8> */
.L_x_385:
[----:B------:R-:W-:Y:S05]  /*0720*/  BSYNC.RECONVERGENT B2 ;  /* 0x0000000000027941 */ /* 0x000fea0003800200 */
.L_x_384:
[----:B------:R-:W0:Y:S01]  /*0730*/  LDCU UR4, c[0x0][0x3a0] ;  /* 0x00007400ff0477ac */ /* 0x000e220008000800 */
[----:B------:R-:W-:Y:S01]  /*0740*/  HFMA2 R19, -RZ, RZ, 0, 0 ;  /* 0x00000000ff137431 */ /* 0x000fe200000001ff */
[----:B------:R-:W-:Y:S01]  /*0750*/  CS2R R20, SRZ ;  /* 0x0000000000147805 */ /* 0x000fe2000001ff00 */
[----:B0-----:R-:W-:-:S09]  /*0760*/  UISETP.GE.AND UP0, UPT, UR4, 0x1, UPT ;  /* 0x000000010400788c */ /* 0x001fd2000bf06270 */
[----:B------:R-:W-:Y:S05]  /*0770*/  BRA.U !UP0, `(.L_x_394) ;  /* 0x0000002108887547 */ /* 0x000fea000b800000 */
[----:B------:R-:W-:Y:S01]  /*0780*/  UISETP.GE.U32.AND UP0, UPT, UR4, 0x4, UPT ;  /* 0x000000040400788c */ /* 0x000fe2000bf06070 */
[----:B------:R-:W-:Y:S01]  /*0790*/  FADD R22, R15, R15 ;  /* 0x0000000f0f167221 */ /* 0x000fe20000000000 */
[----:B------:R-:W-:Y:S02]  /*07a0*/  CS2R R20, SRZ ;  /* 0x0000000000147805 */ /* 0x000fe4000001ff00 */
[----:B------:R-:W-:Y:S01]  /*07b0*/  MOV R23, RZ ;  /* 0x000000ff00177202 */ /* 0x000fe20000000f00 */
[----:B------:R-:W-:Y:S01]  /*07c0*/  ULOP3.LUT UR12, UR4, 0x3, URZ, 0xc0, !UPT ;  /* 0x00000003040c7892 */ /* 0x000fe2000f8ec0ff */
[----:B------:R-:W-:-:S03]  /*07d0*/  MOV R19, RZ ;  /* 0x000000ff00137202 */ /* 0x000fc60000000f00 */
[----:B------:R-:W-:Y:S08]  /*07e0*/  BRA.U !UP0, `(.L_x_395) ;  /* 0x0000001908907547 */ /* 0x000ff0000b800000 */
[----:B------:R-:W0:Y:S01]  /*07f0*/  LDCU.64 UR8, c[0x0][0x390] ;  /* 0x00007200ff0877ac */ /* 0x000e220008000a00 */
[----:B------:R-:W-:Y:S02]  /*0800*/  IADD3 R23, PT, PT, -R7, RZ, RZ ;  /* 0x000000ff07177210 */ /* 0x000fe40007ffe1ff */
[----:B------:R-:W-:Y:S01]  /*0810*/  MOV R21, RZ ;  /* 0x000000ff00157202 */ /* 0x000fe20000000f00 */
[----:B------:R-:W1:Y:S01]  /*0820*/  LDCU.64 UR10, c[0x0][0x380] ;  /* 0x00007000ff0a77ac */ /* 0x000e620008000a00 */
[----:B------:R-:W2:Y:S01]  /*0830*/  LDCU UR13, c[0x3][0x1c] ;  /* 0x00c00380ff0d77ac */ /* 0x000ea20008000800 */
[----:B0-----:R-:W-:Y:S02]  /*0840*/  UIADD3 UR7, UP0, UPT, UR8, 0x18, URZ ;  /* 0x0000001808077890 */ /* 0x001fe4000ff1e0ff */
[----:B-1----:R-:W-:Y:S02]  /*0850*/  UIADD3 UR4, UP1, UPT, UR10, 0x8, URZ ;  /* 0x000000080a047890 */ /* 0x002fe4000ff3e0ff */
[----:B------:R-:W-:-:S02]  /*0860*/  UIADD3.X UR8, UPT, UPT, URZ, UR9, URZ, UP0, !UPT ;  /* 0x00000009ff087290 */ /* 0x000fc400087fe4ff */
[----:B------:R-:W-:Y:S01]  /*0870*/  MOV R14, UR7 ;  /* 0x00000007000e7c02 */ /* 0x000fe20008000f00 */
[----:B------:R-:W-:Y:S01]  /*0880*/  UIADD3.X UR6, UPT, UPT, URZ, UR11, URZ, UP1, !UPT ;  /* 0x0000000bff067290 */ /* 0x000fe20008ffe4ff */
[----:B------:R-:W-:Y:S01]  /*0890*/  MOV R16, UR4 ;  /* 0x0000000400107c02 */ /* 0x000fe20008000f00 */
[----:B------:R-:W-:Y:S01]  /*08a0*/  UMOV UR4, URZ ;  /* 0x000000ff00047c82 */ /* 0x000fe20008000000 */
[----:B------:R-:W-:-:S03]  /*08b0*/  MOV R15, UR8 ;  /* 0x00000008000f7c02 */ /* 0x000fc60008000f00 */
[----:B--2---:R-:W-:-:S07]  /*08c0*/  MOV R17, UR6 ;  /* 0x0000000600117c02 */ /* 0x004fce0008000f00 */
.L_x_448:
[----:B------:R-:W-:Y:S01]  /*08d0*/  ISETP.NE.AND P0, PT, R23, RZ, PT ;  /* 0x000000ff1700720c */ /* 0x000fe20003f05270 */
[----:B------:R-:W-:-:S12]  /*08e0*/  BSSY.RECONVERGENT B2, `(.L_x_396) ;  /* 0x0000060000027945 */ /* 0x000fd80003800200 */
[----:B------:R-:W-:Y:S05]  /*08f0*/  @!P0 BRA `(.L_x_397) ;  /* 0x0000000400788947 */ /* 0x000fea0003800000 */
[----:B------:R-:W2:Y:S02]  /*0900*/  LDG.E R3, desc[UR14][R16.64+-0x8] ;  /* 0xfffff80e10037981 */ /* 0x000ea4000c1e1900 */
[----:B--2---:R-:W-:-:S13]  /*0910*/  ISETP.NE.AND P0, PT, R3, R8, PT ;  /* 0x000000080300720c */ /* 0x004fda0003f05270 */
[----:B------:R-:W-:Y:S05]  /*0920*/  @!P0 BRA `(.L_x_397) ;  /* 0x00000004006c8947 */ /* 0x000fea0003800000 */
        /* <DEDUP_REMOVED lines=16> */
[----:B------:R-:W-:Y:S05]  /*0a30*/  CALL.REL.NOINC `($__internal_13_$__cuda_sm20_sqrt_rn_f32_slowpath) ;  /* 0x0000001c00fc7944 */ /* 0x000fea0003c00000 */
[----:B------:R-:W-:Y:S01]  /*0a40*/  MOV R33, R28 ;  /* 0x0000001c00217202 */ /* 0x000fe20000000f00 */
[----:B------:R-:W-:Y:S06]  /*0a50*/  BRA `(.L_x_400) ;  /* 0x0000000000107947 */ /* 0x000fec0003800000 */
.L_x_399:
[----:B------:R-:W-:Y:S01]  /*0a60*/  FMUL.FTZ R33, R24, R25 ;  /* 0x0000001918217220 */ /* 0x000fe20000410000 */
[----:B------:R-:W-:-:S03]  /*0a70*/  FMUL.FTZ R6, R25, 0.5 ;  /* 0x3f00000019067820 */ /* 0x000fc60000410000 */
[----:B------:R-:W-:-:S04]  /*0a80*/  FFMA R0, -R33, R33, R24 ;  /* 0x0000002121007223 */ /* 0x000fc80000000118 */
[----:B------:R-:W-:-:S07]  /*0a90*/  FFMA R33, R0, R6, R33 ;  /* 0x0000000600217223 */ /* 0x000fce0000000021 */
.L_x_400:
[----:B------:R-:W-:Y:S05]  /*0aa0*/  BSYNC.RECONVERGENT B0 ;  /* 0x0000000000007941 */ /* 0x000fea0003800200 */
.L_x_398:
        /* <DEDUP_REMOVED lines=17> */
[----:B------:R-:W-:Y:S05]  /*0bc0*/  CALL.REL.NOINC `($__internal_14_$__cuda_sm3x_div_rn_noftz_f32_slowpath) ;  /* 0x0000001c00f07944 */ /* 0x000fea0003c00000 */
[----:B------:R-:W-:-:S07]  /*0bd0*/  MOV R31, R0 ;  /* 0x00000000001f7202 */ /* 0x000fce0000000f00 */
.L_x_402:
[----:B------:R-:W-:Y:S05]  /*0be0*/  BSYNC.RECONVERGENT B3 ;  /* 0x0000000000037941 */ /* 0x000fea0003800200 */
.L_x_401:
        /* <DEDUP_REMOVED lines=14> */
.L_x_404:
[----:B------:R-:W-:Y:S05]  /*0cd0*/  BSYNC.RECONVERGENT B3 ;  /* 0x0000000000037941 */ /* 0x000fea0003800200 */
.L_x_403:
        /* <DEDUP_REMOVED lines=14> */
.L_x_406:
[----:B------:R-:W-:Y:S05]  /*0dc0*/  BSYNC.RECONVERGENT B3 ;  /* 0x0000000000037941 */ /* 0x000fea0003800200 */
.L_x_405:
        /* <DEDUP_REMOVED lines=12> */
[----:B------:R-:W-:Y:S05]  /*0e90*/  CALL.REL.NOINC `($__internal_14_$__cuda_sm3x_div_rn_noftz_f32_slowpath) ;  /* 0x0000001c003c7944 */ /* 0x000fea0003c00000 */
.L_x_408:
[----:B------:R-:W-:Y:S05]  /*0ea0*/  BSYNC.RECONVERGENT B3 ;  /* 0x0000000000037941 */ /* 0x000fea0003800200 */
.L_x_407:
[-C--:B------:R-:W-:Y:S01]  /*0eb0*/  FFMA R19, R32, R31.reuse, R19 ;  /* 0x0000001f20137223 */ /* 0x080fe20000000013 */
[-C--:B------:R-:W-:Y:S01]  /*0ec0*/  FFMA R20, R37, R31.reuse, R20 ;  /* 0x0000001f25147223 */ /* 0x080fe20000000014 */
[----:B------:R-:W-:-:S07]  /*0ed0*/  FFMA R21, R0, R31, R21 ;  /* 0x0000001f00157223 */ /* 0x000fce0000000015 */
.L_x_397:
[----:B------:R-:W-:Y:S05]  /*0ee0*/  BSYNC.RECONVERGENT B2 ;  /* 0x0000000000027941 */ /* 0x000fea0003800200 */
.L_x_396:
[----:B------:R-:W-:Y:S01]  /*0ef0*/  UIADD3 UR6, UPT, UPT, UR4, 0x1, URZ ;  /* 0x0000000104067890 */ /* 0x000fe2000fffe0ff */
[----:B------:R-:W-:Y:S05]  /*0f00*/  BSSY.RECONVERGENT B2, `(.L_x_409) ;  /* 0x0000061000027945 */ /* 0x000fea0003800200 */
[----:B------:R-:W-:-:S13]  /*0f10*/  ISETP.NE.AND P0, PT, R7, UR6, PT ;  /* 0x0000000607007c0c */ /* 0x000fda000bf05270 */
        /* <DEDUP_REMOVED lines=20> */
[----:B------:R-:W-:Y:S05]  /*1060*/  CALL.REL.NOINC `($__internal_13_$__cuda_sm20_sqrt_rn_f32_slowpath) ;  /* 0x0000001800707944 */ /* 0x000fea0003c00000 */
[----:B------:R-:W-:Y:S01]  /*1070*/  MOV R33, R28 ;  /* 0x0000001c00217202 */ /* 0x000fe20000000f00 */
[----:B------:R-:W-:Y:S06]  /*1080*/  BRA `(.L_x_413) ;  /* 0x0000000000107947 */ /* 0x000fec0003800000 */
.L_x_412:
[----:B------:R-:W-:Y:S01]  /*1090*/  FMUL.FTZ R33, R24, R25 ;  /* 0x0000001918217220 */ /* 0x000fe20000410000 */
[----:B------:R-:W-:-:S03]  /*10a0*/  FMUL.FTZ R6, R25, 0.5 ;  /* 0x3f00000019067820 */ /* 0x000fc60000410000 */
[----:B------:R-:W-:-:S04]  /*10b0*/  FFMA R0, -R33, R33, R24 ;  /* 0x0000002121007223 */ /* 0x000fc80000000118 */
[----:B------:R-:W-:-:S07]  /*10c0*/  FFMA R33, R0, R6, R33 ;  /* 0x0000000600217223 */ /* 0x000fce0000000021 */
.L_x_413:
[----:B------:R-:W-:Y:S05]  /*10d0*/  BSYNC.RECONVERGENT B0 ;  /* 0x0000000000007941 */ /* 0x000fea0003800200 */
.L_x_411:
        /* <DEDUP_REMOVED lines=19> */
.L_x_415:
[----:B------:R-:W-:Y:S05]  /*1210*/  BSYNC.RECONVERGENT B3 ;  /* 0x0000000000037941 */ /* 0x000fea0003800200 */
.L_x_414:
        /* <DEDUP_REMOVED lines=14> */
.L_x_417:
[----:B------:R-:W-:Y:S05]  /*1300*/  BSYNC.RECONVERGENT B3 ;  /* 0x0000000000037941 */ /* 0x000fea0003800200 */
.L_x_416:
        /* <DEDUP_REMOVED lines=13> */
[----:B------:R-:W-:-:S07]  /*13e0*/  IMAD.MOV.U32 R37, RZ, RZ, R0 ;  /* 0x000000ffff257224 */ /* 0x000fce00078e0000 */
.L_x_419:
[----:B------:R-:W-:Y:S05]  /*13f0*/  BSYNC.RECONVERGENT B3 ;  /* 0x0000000000037941 */ /* 0x000fea0003800200 */
.L_x_418:
        /* <DEDUP_REMOVED lines=13> */
.L_x_421:
[----:B------:R-:W-:Y:S05]  /*14d0*/  BSYNC.RECONVERGENT B3 ;  /* 0x0000000000037941 */ /* 0x000fea0003800200 */
.L_x_420:
[-C--:B------:R-:W-:Y:S01]  /*14e0*/  FFMA R19, R32, R31.reuse, R19 ;  /* 0x0000001f20137223 */ /* 0x080fe20000000013 */
[-C--:B------:R-:W-:Y:S01]  /*14f0*/  FFMA R20, R37, R31.reuse, R20 ;  /* 0x0000001f25147223 */ /* 0x080fe20000000014 */
[----:B------:R-:W-:-:S07]  /*1500*/  FFMA R21, R0, R31, R21 ;  /* 0x0000001f00157223 */ /* 0x000fce0000000015 */
.L_x_410:
[----:B------:R-:W-:Y:S05]  /*1510*/  BSYNC.RECONVERGENT B2 ;  /* 0x0000000000027941 */ /* 0x000fea0003800200 */
.L_x_409:
        /* <DEDUP_REMOVED lines=26> */
.L_x_425:
[----:B------:R-:W-:Y:S01]  /*16c0*/  FMUL.FTZ R33, R24, R25 ;  /* 0x0000001918217220 */ /* 0x000fe20000410000 */
[----:B------:R-:W-:-:S03]  /*16d0*/  FMUL.FTZ R6, R25, 0.5 ;  /* 0x3f00000019067820 */ /* 0x000fc60000410000 */
[----:B------:R-:W-:-:S04]  /*16e0*/  FFMA R0, -R33, R33, R24 ;  /* 0x0000002121007223 */ /* 0x000fc80000000118 */
[----:B------:R-:W-:-:S07]  /*16f0*/  FFMA R33, R0, R6, R33 ;  /* 0x0000000600217223 */ /* 0x000fce0000000021 */
.L_x_426:
[----:B------:R-:W-:Y:S05]  /*1700*/  BSYNC.RECONVERGENT B0 ;  /* 0x0000000000007941 */ /* 0x000fea0003800200 */
.L_x_424:
        /* <DEDUP_REMOVED lines=19> */
.L_x_428:
[----:B------:R-:W-:Y:S05]  /*1840*/  BSYNC.RECONVERGENT B3 ;  /* 0x0000000000037941 */ /* 0x000fea0003800200 */
.L_x_427:
        /* <DEDUP_REMOVED lines=14> */
.L_x_430:
[----:B------:R-:W-:Y:S05]  /*1930*/  BSYNC.RECONVERGENT B3 ;  /* 0x0000000000037941 */ /* 0x000fea0003800200 */
.L_x_429:
        /* <DEDUP_REMOVED lines=12> */
[----:B------:R-:W-:Y:S05]  /*1a00*/  CALL.REL.NOINC `($__internal_14_$__cuda_sm3x_div_rn_noftz_f32_slowpath) ;  /* 0x0000001000607944 */ /* 0x000fea0003c00000 */
[----:B------:R-:W-:-:S07]  /*1a10*/  MOV R37, R0 ;  /* 0x0000000000257202 */ /* 0x000fce0000000f00 */
.L_x_432:
[----:B------:R-:W-:Y:S05]  /*1a20*/  BSYNC.RECONVERGENT B3 ;  /* 0x0000000000037941 */ /* 0x000fea0003800200 */
.L_x_431:
        /* <DEDUP_REMOVED lines=13> */
.L_x_434:
[----:B------:R-:W-:Y:S05]  /*1b00*/  BSYNC.RECONVERGENT B3 ;  /* 0x0000000000037941 */ /* 0x000fea0003800200 */
.L_x_433:
[-C--:B------:R-:W-:Y:S01]  /*1b10*/  FFMA R19, R32, R31.reuse, R19 ;  /* 0x0000001f20137223 */ /* 0x080fe20000000013 */
[-C--:B------:R-:W-:Y:S01]  /*1b20*/  FFMA R20, R37, R31.reuse, R20 ;  /* 0x0000001f25147223 */ /* 0x080fe20000000014 */
[----:B------:R-:W-:-:S07]  /*1b30*/  FFMA R21, R0, R31, R21 ;  /* 0x0000001f00157223 */ /* 0x000fce0000000015 */
.L_x_423:
[----:B------:R-:W-:Y:S05]  /*1b40*/  BSYNC.RECONVERGENT B2 ;  /* 0x0000000000027941 */ /* 0x000fea0003800200 */
.L_x_422:
        /* <DEDUP_REMOVED lines=26> */
.L_x_438:
[----:B------:R-:W-:Y:S01]  /*1cf0*/  FMUL.FTZ R33, R24, R25 ;  /* 0x0000001918217220 */ /* 0x000fe20000410000 */
[----:B------:R-:W-:-:S03]  /*1d00*/  FMUL.FTZ R6, R25, 0.5 ;  /* 0x3f00000019067820 */ /* 0x000fc60000410000 */
[----:B------:R-:W-:-:S04]  /*1d10*/  FFMA R0, -R33, R33, R24 ;  /* 0x0000002121007223 */ /* 0x000fc80000000118 */
[----:B------:R-:W-:-:S07]  /*1d20*/  FFMA R33, R0, R6, R33 ;  /* 0x0000000600217223 */ /* 0x000fce0000000021 */
.L_x_439:
[----:B------:R-:W-:Y:S05]  /*1d30*/  BSYNC.RECONVERGENT B0 ;  /* 0x0000000000007941 */ /* 0x000fea0003800200 */
.L_x_437:
        /* <DEDUP_REMOVED lines=19> */
.L_x_441:
[----:B------:R-:W-:Y:S05]  /*1e70*/  BSYNC.RECONVERGENT B3 ;  /* 0x0000000000037941 */ /* 0x000fea0003800200 */
.L_x_440:
        /* <DEDUP_REMOVED lines=14> */
.L_x_443:
[----:B------:R-:W-:Y:S05]  /*1f60*/  BSYNC.RECONVERGENT B3 ;  /* 0x0000000000037941 */ /* 0x000fea0003800200 */
.L_x_442:
        /* <DEDUP_REMOVED lines=14> */
.L_x_445:
[----:B------:R-:W-:Y:S05]  /*2050*/  BSYNC.RECONVERGENT B3 ;  /* 0x0000000000037941 */ /* 0x000fea0003800200 */
.L_x_444:
        /* <DEDUP_REMOVED lines=13> */
.L_x_447:
[----:B------:R-:W-:Y:S05]  /*2130*/  BSYNC.RECONVERGENT B3 ;  /* 0x0000000000037941 */ /* 0x000fea0003800200 */
.L_x_446:
[-C--:B------:R-:W-:Y:S01]  /*2140*/  FFMA R19, R32, R31.reuse, R19 ;  /* 0x0000001f20137223 */ /* 0x080fe20000000013 */
[-C--:B------:R-:W-:Y:S01]  /*2150*/  FFMA R20, R37, R31.reuse, R20 ;  /* 0x0000001f25147223 */ /* 0x080fe20000000014 */
[----:B------:R-:W-:-:S07]  /*2160*/  FFMA R21, R0, R31, R21 ;  /* 0x0000001f00157223 */ /* 0x000fce0000000015 */
.L_x_436:
[----:B------:R-:W-:Y:S05]  /*2170*/  BSYNC.RECONVERGENT B2 ;  /* 0x0000000000027941 */ /* 0x000fea0003800200 */
.L_x_435:
[----:B------:R-:W0:Y:S01]  /*2180*/  LDC R0, c[0x0][0x3a0] ;  /* 0x0000e800ff007b82 */ /* 0x000e220000000800 */
[----:B------:R-:W-:Y:S01]  /*2190*/  UIADD3 UR4, UPT, UPT, UR4, 0x4, URZ ;  /* 0x0000000404047890 */ /* 0x000fe2000fffe0ff */
[----:B------:R-:W-:Y:S02]  /*21a0*/  IADD3 R14, P1, PT, R14, 0x30, RZ ;  /* 0x000000300e0e7810 */ /* 0x000fe40007f3e0ff */
[----:B------:R-:W-:Y:S02]  /*21b0*/  IADD3 R16, P2, PT, R16, 0x10, RZ ;  /* 0x0000001010107810 */ /* 0x000fe40007f5e0ff */
[----:B------:R-:W-:Y:S02]  /*21c0*/  IADD3.X R15, PT, PT, RZ, R15, RZ, P1, !PT ;  /* 0x0000000fff0f7210 */ /* 0x000fe40000ffe4ff */
[----:B------:R-:W-:Y:S02]  /*21d0*/  IADD3.X R17, PT, PT, RZ, R17, RZ, P2, !PT ;  /* 0x00000011ff117210 */ /* 0x000fe400017fe4ff */
[----:B------:R-:W-:-:S02]  /*21e0*/  IADD3 R23, PT, PT, R23, 0x4, RZ ;  /* 0x0000000417177810 */ /* 0x000fc40007ffe0ff */
[----:B0-----:R-:W-:-:S04]  /*21f0*/  LOP3.LUT R0, R0, 0x7ffffffc, RZ, 0xc0, !PT ;  /* 0x7ffffffc00007812 */ /* 0x001fc800078ec0ff */
[----:B------:R-:W-:-:S13]  /*2200*/  ISETP.NE.AND P0, PT, R0, UR4, PT ;  /* 0x0000000400007c0c */ /* 0x000fda000bf05270 */
[----:B------:R-:W-:Y:S05]  /*2210*/  @P0 BRA `(.L_x_448) ;  /* 0xffffffe400ac0947 */ /* 0x000fea000383ffff */
[----:B------:R-:W-:-:S07]  /*2220*/  MOV R23, R0 ;  /* 0x0000000000177202 */ /* 0x000fce0000000f00 */
.L_x_395:
[----:B------:R-:W-:-:S09]  /*2230*/  UISETP.NE.AND UP0, UPT, UR12, URZ, UPT ;  /* 0x000000ff0c00728c */ /* 0x000fd2000bf05270 */
[----:B------:R-:W-:Y:S05]  /*2240*/  BRA.U !UP0, `(.L_x_394) ;  /* 0x0000000508d47547 */ /* 0x000fea000b800000 */
[----:B------:R-:W0:Y:S01]  /*2250*/  LDC.64 R2, c[0x0][0x390] ;  /* 0x0000e400ff027b82 */ /* 0x000e220000000a00 */
[----:B------:R-:W1:Y:S01]  /*2260*/  LDCU UR6, c[0x3][0x1c] ;  /* 0x00c00380ff0677ac */ /* 0x000e620008000800 */
[----:B------:R-:W-:-:S06]  /*2270*/  UIADD3 UR4, UPT, UPT, -UR12, URZ, URZ ;  /* 0x000000ff0c047290 */ /* 0x000fcc000fffe1ff */
[----:B------:R-:W2:Y:S01]  /*2280*/  LDC.64 R14, c[0x0][0x380] ;  /* 0x0000e000ff0e7b82 */ /* 0x000ea20000000a00 */
[----:B0-----:R-:W-:-:S03]  /*2290*/  IMAD.WIDE.U32 R2, R23, 0xc, R2 ;  /* 0x0000000c17027825 */ /* 0x001fc600078e0002 */
[----:B------:R-:W-:Y:S01]  /*22a0*/  IADD3 R32, P0, PT, R2, 0x8, RZ ;  /* 0x0000000802207810 */ /* 0x000fe20007f1e0ff */
[C---:B--2---:R-:W-:Y:S01]  /*22b0*/  IMAD.WIDE.U32 R14, R23.reuse, 0x4, R14 ;  /* 0x00000004170e7825 */ /* 0x044fe200078e000e */
[----:B------:R-:W-:Y:S02]  /*22c0*/  IADD3 R23, PT, PT, R23, -UR5, -R5 ;  /* 0x8000000517177c10 */ /* 0x000fe4000fffe805 */
[----:B------:R-:W-:Y:S02]  /*22d0*/  IADD3.X R33, PT, PT, RZ, R3, RZ, P0, !PT ;  /* 0x00000003ff217210 */ /* 0x000fe400007fe4ff */
[----:B-1----:R-:W-:-:S07]  /*22e0*/  MOV R5, R15 ;  /* 0x0000000f00057202 */ /* 0x002fce0000000f00 */
.L_x_462:
[----:B------:R-:W-:Y:S01]  /*22f0*/  ISETP.NE.AND P0, PT, R23, RZ, PT ;  /* 0x000000ff1700720c */ /* 0x000fe20003f05270 */
[----:B------:R-:W-:Y:S01]  /*2300*/  UIADD3 UR4, UPT, UPT, UR4, 0x1, URZ ;  /* 0x0000000104047890 */ /* 0x000fe2000fffe0ff */
[----:B------:R-:W-:Y:S03]  /*2310*/  BSSY.RECONVERGENT B2, `(.L_x_449) ;  /* 0x0000062000027945 */ /* 0x000fe60003800200 */
[----:B------:R-:W-:-:S08]  /*2320*/  UISETP.NE.AND UP0, UPT, UR4, URZ, UPT ;  /* 0x000000ff0400728c */ /* 0x000fd0000bf05270 */
[----:B------:R-:W-:Y:S05]  /*2330*/  @!P0 BRA `(.L_x_450) ;  /* 0x00000004007c8947 */ /* 0x000fea0003800000 */
[----:B------:R-:W-:-:S05]  /*2340*/  MOV R4, R14 ;  /* 0x0000000e00047202 */ /* 0x000fca0000000f00 */
        /* <DEDUP_REMOVED lines=19> */
[----:B------:R-:W-:Y:S05]  /*2480*/  CALL.REL.NOINC `($__internal_13_$__cuda_sm20_sqrt_rn_f32_slowpath) ;  /* 0x0000000400687944 */ /* 0x000fea0003c00000 */
[----:B------:R-:W-:Y:S01]  /*2490*/  MOV R17, R28 ;  /* 0x0000001c00117202 */ /* 0x000fe20000000f00 */
[----:B------:R-:W-:Y:S06]  /*24a0*/  BRA `(.L_x_453) ;  /* 0x0000000000107947 */ /* 0x000fec0003800000 */
.L_x_452:
[----:B------:R-:W-:Y:S01]  /*24b0*/  FMUL.FTZ R17, R16, R15 ;  /* 0x0000000f10117220 */ /* 0x000fe20000410000 */
[----:B------:R-:W-:-:S03]  /*24c0*/  FMUL.FTZ R6, R15, 0.5 ;  /* 0x3f0000000f067820 */ /* 0x000fc60000410000 */
[----:B------:R-:W-:-:S04]  /*24d0*/  FFMA R0, -R17, R17, R16 ;  /* 0x0000001111007223 */ /* 0x000fc80000000110 */
[----:B------:R-:W-:-:S07]  /*24e0*/  FFMA R17, R0, R6, R17 ;  /* 0x0000000600117223 */ /* 0x000fce0000000011 */
.L_x_453:
[----:B------:R-:W-:Y:S05]  /*24f0*/  BSYNC.RECONVERGENT B0 ;  /* 0x0000000000007941 */ /* 0x000fea0003800200 */
.L_x_451:
        /* <DEDUP_REMOVED lines=19> */
.L_x_455:
[----:B------:R-:W-:Y:S05]  /*2630*/  BSYNC.RECONVERGENT B3 ;  /* 0x0000000000037941 */ /* 0x000fea0003800200 */
.L_x_454:
        /* <DEDUP_REMOVED lines=14> */
.L_x_457:
[----:B------:R-:W-:Y:S05]  /*2720*/  BSYNC.RECONVERGENT B3 ;  /* 0x0000000000037941 */ /* 0x000fea0003800200 */
.L_x_456:
        /* <DEDUP_REMOVED lines=14> */
.L_x_459:
[----:B------:R-:W-:Y:S05]  /*2810*/  BSYNC.RECONVERGENT B3 ;  /* 0x0000000000037941 */ /* 0x000fea0003800200 */
.L_x_458:
        /* <DEDUP_REMOVED lines=13> */
.L_x_461:
[----:B------:R-:W-:Y:S05]  /*28f0*/  BSYNC.RECONVERGENT B3 ;  /* 0x0000000000037941 */ /* 0x000fea0003800200 */
.L_x_460:
[-C--:B------:R-:W-:Y:S01]  /*2900*/  FFMA R19, R16, R15.reuse, R19 ;  /* 0x0000000f10137223 */ /* 0x080fe20000000013 */
[-C--:B------:R-:W-:Y:S01]  /*2910*/  FFMA R20, R31, R15.reuse, R20 ;  /* 0x0000000f1f147223 */ /* 0x080fe20000000014 */
[----:B------:R-:W-:-:S07]  /*2920*/  FFMA R21, R0, R15, R21 ;  /* 0x0000000f00157223 */ /* 0x000fce0000000015 */
.L_x_450:
[----:B------:R-:W-:Y:S05]  /*2930*/  BSYNC.RECONVERGENT B2 ;  /* 0x0000000000027941 */ /* 0x000fea0003800200 */
.L_x_449:
[----:B------:R-:W-:Y:S02]  /*2940*/  IADD3 R14, P1, PT, R14, 0x4, RZ ;  /* 0x000000040e0e7810 */ /* 0x000fe40007f3e0ff */
[----:B------:R-:W-:Y:S02]  /*2950*/  IADD3 R32, P0, PT, R32, 0xc, RZ ;  /* 0x0000000c20207810 */ /* 0x000fe40007f1e0ff */
[----:B------:R-:W-:Y:S02]  /*2960*/  IADD3 R23, PT, PT, R23, 0x1, RZ ;  /* 0x0000000117177810 */ /* 0x000fe40007ffe0ff */
[----:B------:R-:W-:Y:S02]  /*2970*/  IADD3.X R33, PT, PT, RZ, R33, RZ, P0, !PT ;  /* 0x00000021ff217210 */ /* 0x000fe400007fe4ff */
[----:B------:R-:W-:Y:S01]  /*2980*/  IADD3.X R5, PT, PT, RZ, R5, RZ, P1, !PT ;  /* 0x00000005ff057210 */ /* 0x000fe20000ffe4ff */
[----:B------:R-:W-:Y:S06]  /*2990*/  BRA.U UP0, `(.L_x_462) ;  /* 0xfffffff900547547 */ /* 0x000fec000b83ffff */
.L_x_394:
        /* <DEDUP_REMOVED lines=9> */
        .weak           $__internal_13_$__cuda_sm20_sqrt_rn_f32_slowpath
        .type           $__internal_13_$__cuda_sm20_sqrt_rn_f32_slowpath,@function
        .size           $__internal_13_$__cuda_sm20_sqrt_rn_f32_slowpath,($__internal_14_$__cuda_sm3x_div_rn_noftz_f32_slowpath - $__internal_13_$__cuda_sm20_sqrt_rn_f32_slowpath)
$__internal_13_$__cuda_sm20_sqrt_rn_f32_slowpath:
        /* <DEDUP_REMOVED lines=19> */
.L_x_463:
[----:B------:R-:W-:Y:S01]  /*2b60*/  HFMA2 R25, -RZ, RZ, 0, 0 ;  /* 0x00000000ff197431 */ /* 0x000fe200000001ff */
[----:B------:R-:W-:-:S04]  /*2b70*/  MOV R24, R0 ;  /* 0x0000000000187202 */ /* 0x000fc80000000f00 */
[----:B------:R-:W-:Y:S05]  /*2b80*/  RET.REL.NODEC R24 `(apply_type_cluster_force) ;  /* 0xffffffd4181c7950 */ /* 0x000fea0003c3ffff */
        .weak           $__internal_14_$__cuda_sm3x_div_rn_noftz_f32_slowpath
        .type           $__internal_14_$__cuda_sm3x_div_rn_noftz_f32_slowpath,@function
        .size           $__internal_14_$__cuda_sm3x_div_rn_noftz_f32_slowpath,(.L_x_595 - $__internal_14_$__cuda_sm3x_div_rn_noftz_f32_slowpath)
$__internal_14_$__cuda_sm3x_div_rn_noftz_f32_slowpath:
        /* <DEDUP_REMOVED lines=34> */
.L_x_465:
        /* <DEDUP_REMOVED lines=51> */
.L_x_472:
[----:B------:R-:W-:-:S04]  /*30e0*/  LOP3.LUT R0, R0, 0x80000000, RZ, 0xc0, !PT ;  /* 0x8000000000007812 */ /* 0x000fc800078ec0ff */
[----:B------:R-:W-:Y:S01]  /*30f0*/  LOP3.LUT R0, R0, 0x7f800000, RZ, 0xfc, !PT ;  /* 0x7f80000000007812 */ /* 0x000fe200078efcff */
[----:B------:R-:W-:Y:S06]  /*3100*/  BRA `(.L_x_473) ;  /* 0x0000000000047947 */ /* 0x000fec0003800000 */
.L_x_471:
[----:B------:R-:W-:-:S07]  /*3110*/  LEA R0, R27, R0, 0x17 ;  /* 0x000000001b007211 */ /* 0x000fce00078eb8ff */
.L_x_473:
[----:B------:R-:W-:Y:S05]  /*3120*/  BSYNC.RECONVERGENT B1 ;  /* 0x0000000000017941 */ /* 0x000fea0003800200 */
.L_x_470:
[----:B------:R-:W-:Y:S05]  /*3130*/  BRA `(.L_x_474) ;  /* 0x0000000000207947 */ /* 0x000fea0003800000 */
.L_x_469:
[----:B------:R-:W-:-:S04]  /*3140*/  LOP3.LUT R28, R28, 0x80000000, R35, 0x48, !PT ;  /* 0x800000001c1c7812 */ /* 0x000fc800078e4823 */
[----:B------:R-:W-:Y:S01]  /*3150*/  LOP3.LUT R0, R28, 0x7f800000, RZ, 0xfc, !PT ;  /* 0x7f8000001c007812 */ /* 0x000fe200078efcff */
[----:B------:R-:W-:Y:S06]  /*3160*/  BRA `(.L_x_474) ;  /* 0x0000000000147947 */ /* 0x000fec0003800000 */
.L_x_468:
[----:B------:R-:W-:Y:S01]  /*3170*/  LOP3.LUT R0, R28, 0x80000000, R35, 0x48, !PT ;  /* 0x800000001c007812 */ /* 0x000fe200078e4823 */
[----:B------:R-:W-:Y:S06]  /*3180*/  BRA `(.L_x_474) ;  /* 0x00000000000c7947 */ /* 0x000fec0003800000 */
.L_x_467:
[----:B------:R-:W0:Y:S01]  /*3190*/  MUFU.RSQ R0, -QNAN ;  /* 0xffc0000000007908 */ /* 0x000e220000001400 */
[----:B------:R-:W-:Y:S05]  /*31a0*/  BRA `(.L_x_474) ;  /* 0x0000000000047947 */ /* 0x000fea0003800000 */
.L_x_466:
[----:B------:R-:W-:-:S07]  /*31b0*/  FADD.FTZ R0, R35, R28 ;  /* 0x0000001c23007221 */ /* 0x000fce0000010000 */
.L_x_474:
[----:B------:R-:W-:Y:S05]  /*31c0*/  BSYNC.RECONVERGENT B0 ;  /* 0x0000000000007941 */ /* 0x000fea0003800200 */
.L_x_464:
[----:B------:R-:W-:Y:S01]  /*31d0*/  HFMA2 R25, -RZ, RZ, 0, 0 ;  /* 0x00000000ff197431 */ /* 0x000fe200000001ff */
[----:B------:R-:W-:-:S04]  /*31e0*/  MOV R24, R6 ;  /* 0x0000000600187202 */ /* 0x000fc80000000f00 */
[----:B0-----:R-:W-:Y:S05]  /*31f0*/  RET.REL.NODEC R24 `(apply_type_cluster_force) ;  /* 0xffffffcc18807950 */ /* 0x001fea0003c3ffff */
.L_x_475:
        /* <DEDUP_REMOVED lines=16> */
.L_x_595:


//--------------------- .text.apply_dag_force     --------------------------
	.section	.text.apply_dag_force,"ax",@progbits
	.align	128
        .global         apply_dag_force
        .type           apply_dag_force,@function
        .size           apply_dag_force,(.L_x_597 - apply_dag_force)
        .other          apply_dag_force,@"STO_CUDA_ENTRY STV_DEFAULT"
apply_dag_force:
.text.apply_dag_force:
        /* <DEDUP_REMOVED lines=14> */
[----:B--2---:R-:W-:-:S13]  /*00e0*/  ISETP.GE.AND P0, PT, R23, RZ, PT ;  /* 0x000000ff1700720c */ /* 0x004fda0003f06270 */
[----:B------:R-:W-:Y:S05]  /*00f0*/  @!P0 EXIT ;  /* 0x000000000000894d */ /* 0x000fea0003800000 */
[----:B------:R-:W0:Y:S01]  /*0100*/  LDC.64 R6, c[0x0][0x390] ;  /* 0x0000e400ff067b82 */ /* 0x000e220000000a00 */
[----:B------:R-:W1:Y:S01]  /*0110*/  LDCU UR4, c[0x3][URZ] ;  /* 0x00c00000ff0477ac */ /* 0x000e620008000800 */
[----:B------:R-:W2:Y:S01]  /*0120*/  LDCU UR10, c[0x3][0xc] ;  /* 0x00c00180ff0a77ac */ /* 0x000ea20008000800 */
[----:B------:R-:W3:Y:S01]  /*0130*/  LDCU UR11, c[0x3][0xc] ;  /* 0x00c00180ff0b77ac */ /* 0x000ee20008000800 */
[----:B0-----:R-:W-:-:S05]  /*0140*/  IMAD.WIDE R6, R24, 0xc, R6 ;  /* 0x0000000c18067825 */ /* 0x001fca00078e0206 */
[----:B------:R-:W1:Y:S01]  /*0150*/  LDG.E R0, desc[UR8][R6.64+0x4] ;  /* 0x0000040806007981 */ /* 0x000e62000c1e1900 */
[----:B------:R-:W-:Y:S01]  /*0160*/  VIMNMX R22, PT, PT, R24, UR6, PT ;  /* 0x0000000618167c48 */ /* 0x000fe2000bfe0100 */
[----:B------:R-:W-:Y:S01]  /*0170*/  BSSY.RECONVERGENT B1, `(.L_x_476) ;  /* 0x0000135000017945 */ /* 0x000fe20003800200 */
[----:B------:R-:W-:Y:S01]  /*0180*/  I2FP.F32.U32 R21, R23 ;  /* 0x0000001700157245 */ /* 0x000fe20000201000 */
[----:B------:R-:W-:Y:S01]  /*0190*/  HFMA2 R20, -RZ, RZ, 0, 0 ;  /* 0x00000000ff147431 */ /* 0x000fe200000001ff */
[----:B------:R-:W-:Y:S02]  /*01a0*/  ISETP.GE.AND P0, PT, R22, 0x1, PT ;  /* 0x000000011600780c */ /* 0x000fe40003f06270 */
[----:B------:R-:W-:Y:S02]  /*01b0*/  MOV R4, RZ ;  /* 0x000000ff00047202 */ /* 0x000fe40000000f00 */
[----:B------:R-:W-:Y:S01]  /*01c0*/  MOV R19, RZ ;  /* 0x000000ff00137202 */ /* 0x000fe20000000f00 */
[----:B-1----:R-:W-:Y:S01]  /*01d0*/  FFMA R21, R21, UR4, -R0 ;  /* 0x0000000415157c23 */ /* 0x002fe20008000800 */
[----:B------:R-:W-:-:S07]  /*01e0*/  HFMA2 R0, -RZ, RZ, 0, 0 ;  /* 0x00000000ff007431 */ /* 0x000fce00000001ff */
[----:B--23--:R-:W-:Y:S05]  /*01f0*/  @!P0 BRA `(.L_x_477) ;  /* 0x0000001000b08947 */ /* 0x00cfea0003800000 */
[C---:B------:R-:W-:Y:S01]  /*0200*/  ISETP.GE.U32.AND P0, PT, R22.reuse, 0x4, PT ;  /* 0x000000041600780c */ /* 0x040fe20003f06070 */
[----:B------:R-:W-:Y:S01]  /*0210*/  BSSY.RECONVERGENT B0, `(.L_x_478) ;  /* 0x00000e0000007945 */ /* 0x000fe20003800200 */
[----:B------:R-:W-:Y:S02]  /*0220*/  LOP3.LUT R18, R22, 0x3, RZ, 0xc0, !PT ;  /* 0x0000000316127812 */ /* 0x000fe400078ec0ff */
[----:B------:R-:W-:Y:S02]  /*0230*/  MOV R19, RZ ;  /* 0x000000ff00137202 */ /* 0x000fe40000000f00 */
[----:B------:R-:W-:Y:S02]  /*0240*/  MOV R17, RZ ;  /* 0x000000ff00117202 */ /* 0x000fe40000000f00 */
[----:B------:R-:W-:Y:S02]  /*0250*/  MOV R0, RZ ;  /* 0x000000ff00007202 */ /* 0x000fe40000000f00 */
[----:B------:R-:W-:-:S03]  /*0260*/  MOV R20, RZ ;  /* 0x000000ff00147202 */ /* 0x000fc60000000f00 */
[----:B------:R-:W-:Y:S05]  /*0270*/  @!P0 BRA `(.L_x_479) ;  /* 0x0000000c00648947 */ /* 0x000fea0003800000 */
[----:B------:R-:W0:Y:S01]  /*0280*/  LDCU.64 UR6, c[0x0][0x380] ;  /* 0x00007000ff0677ac */ /* 0x000e220008000a00 */
[----:B------:R-:W1:Y:S01]  /*0290*/  LDC R16, c[0x3][0x4] ;  /* 0x00c00100ff107b82 */ /* 0x000e620000000800 */
[----:B------:R-:W-:Y:S01]  /*02a0*/  LOP3.LUT R17, R22, 0x7ffffffc, RZ, 0xc0, !PT ;  /* 0x7ffffffc16117812 */ /* 0x000fe200078ec0ff */
[----:B------:R-:W-:Y:S01]  /*02b0*/  IMAD.MOV.U32 R19, RZ, RZ, RZ ;  /* 0x000000ffff137224 */ /* 0x000fe200078e00ff */
[----:B------:R-:W2:Y:S02]  /*02c0*/  LDCU.64 UR4, c[0x0][0x390] ;  /* 0x00007200ff0477ac */ /* 0x000ea40008000a00 */
[----:B------:R-:W-:Y:S01]  /*02d0*/  IADD3 R15, PT, PT, -R17, RZ, RZ ;  /* 0x000000ff110f7210 */ /* 0x000fe20007ffe1ff */
[----:B0-----:R-:W-:Y:S02]  /*02e0*/  UIADD3 UR6, UP0, UPT, UR6, 0x8, URZ ;  /* 0x0000000806067890 */ /* 0x001fe4000ff1e0ff */
[----:B--2---:R-:W-:Y:S02]  /*02f0*/  UIADD3 UR4, UP1, UPT, UR4, 0x18, URZ ;  /* 0x0000001804047890 */ /* 0x004fe4000ff3e0ff */
[----:B------:R-:W-:-:S02]  /*0300*/  UIADD3.X UR7, UPT, UPT, URZ, UR7, URZ, UP0, !UPT ;  /* 0x00000007ff077290 */ /* 0x000fc400087fe4ff */
[----:B------:R-:W-:Y:S01]  /*0310*/  MOV R8, UR6 ;  /* 0x0000000600087c02 */ /* 0x000fe20008000f00 */
[----:B------:R-:W-:Y:S01]  /*0320*/  UIADD3.X UR5, UPT, UPT, URZ, UR5, URZ, UP1, !UPT ;  /* 0x00000005ff057290 */ /* 0x000fe20008ffe4ff */
[----:B------:R-:W-:Y:S02]  /*0330*/  MOV R10, UR4 ;  /* 0x00000004000a7c02 */ /* 0x000fe40008000f00 */
[----:B------:R-:W-:-:S03]  /*0340*/  MOV R9, UR7 ;  /* 0x0000000700097c02 */ /* 0x000fc60008000f00 */
[----:B------:R-:W-:-:S07]  /*0350*/  MOV R11, UR5 ;  /* 0x00000005000b7c02 */ /* 0x000fce0008000f00 */
.L_x_508:
[----:B------:R-:W2:Y:S01]  /*0360*/  LDG.E R2, desc[UR8][R8.64+-0x8] ;  /* 0xfffff80808027981 */ /* 0x000ea2000c1e1900 */
[----:B------:R-:W-:Y:S01]  /*0370*/  IADD3 R15, PT, PT, R15, 0x4, RZ ;  /* 0x000000040f0f7810 */ /* 0x000fe20007ffe0ff */
[----:B------:R-:W-:Y:S03]  /*0380*/  BSSY.RECONVERGENT B4, `(.L_x_480) ;  /* 0x0000030000047945 */ /* 0x000fe60003800200 */
[----:B------:R-:W-:Y:S02]  /*0390*/  ISETP.NE.AND P2, PT, R15, RZ, PT ;  /* 0x000000ff0f00720c */ /* 0x000fe40003f45270 */
[----:B--2---:R-:W-:-:S13]  /*03a0*/  ISETP.NE.AND P0, PT, R2, R23, PT ;  /* 0x000000170200720c */ /* 0x004fda0003f05270 */
[----:B------:R-:W-:Y:S05]  /*03b0*/  @P0 BRA `(.L_x_481) ;  /* 0x0000000000b00947 */ /* 0x000fea0003800000 */
[----:B------:R-:W2:Y:S04]  /*03c0*/  LDG.E R4, desc[UR8][R6.64+0x8] ;  /* 0x0000080806047981 */ /* 0x000ea8000c1e1900 */
[----:B------:R-:W2:Y:S04]  /*03d0*/  LDG.E R3, desc[UR8][R10.64+-0x10] ;  /* 0xfffff0080a037981 */ /* 0x000ea8000c1e1900 */
[----:B------:R-:W3:Y:S04]  /*03e0*/  LDG.E R27, desc[UR8][R6.64] ;  /* 0x00000008061b7981 */ /* 0x000ee8000c1e1900 */
[----:B------:R-:W3:Y:S01]  /*03f0*/  LDG.E R2, desc[UR8][R10.64+-0x18] ;  /* 0xffffe8080a027981 */ /* 0x000ee2000c1e1900 */
[----:B------:R-:W-:Y:S01]  /*0400*/  BSSY.RECONVERGENT B2, `(.L_x_482) ;  /* 0x0000012000027945 */ /* 0x000fe20003800200 */
[----:B--2---:R-:W-:Y:S01]  /*0410*/  FADD R4, R4, -R3 ;  /* 0x8000000304047221 */ /* 0x004fe20000000000 */
[----:B---3--:R-:W-:-:S03]  /*0420*/  FADD R27, R27, -R2 ;  /* 0x800000021b1b7221 */ /* 0x008fc60000000000 */
[----:B------:R-:W-:-:S04]  /*0430*/  FFMA R2, R4, R4, RZ ;  /* 0x0000000404027223 */ /* 0x000fc800000000ff */
[----:B------:R-:W-:-:S04]  /*0440*/  FFMA R12, R27, R27, R2 ;  /* 0x0000001b1b0c7223 */ /* 0x000fc80000000002 */
[----:B------:R0:W2:Y:S01]  /*0450*/  MUFU.RSQ R5, R12 ;  /* 0x0000000c00057308 */ /* 0x0000a20000001400 */
[----:B------:R-:W-:-:S04]  /*0460*/  IADD3 R2, PT, PT, R12, -0xd000000, RZ ;  /* 0xf30000000c027810 */ /* 0x000fc80007ffe0ff */
[----:B------:R-:W-:-:S13]  /*0470*/  ISETP.GT.U32.AND P0, PT, R2, 0x727fffff, PT ;  /* 0x727fffff0200780c */ /* 0x000fda0003f04070 */
[----:B0-2---:R-:W-:Y:S05]  /*0480*/  @!P0 BRA `(.L_x_483) ;  /* 0x0000000000148947 */ /* 0x005fea0003800000 */
[----:B------:R-:W-:Y:S01]  /*0490*/  IMAD.MOV.U32 R3, RZ, RZ, R12 ;  /* 0x000000ffff037224 */ /* 0x000fe200078e000c */
[----:B------:R-:W-:-:S07]  /*04a0*/  MOV R2, 0x4c0 ;  /* 0x000004c000027802 */ /* 0x000fce0000000f00 */
[----:B-1----:R-:W-:Y:S05]  /*04b0*/  CALL.REL.NOINC `($__internal_15_$__cuda_sm20_sqrt_rn_f32_slowpath) ;  /* 0x0000002400d07944 */ /* 0x002fea0003c00000 */
[----:B------:R-:W-:Y:S01]  /*04c0*/  MOV R3, R14 ;  /* 0x0000000e00037202 */ /* 0x000fe20000000f00 */
[----:B------:R-:W-:Y:S06]  /*04d0*/  BRA `(.L_x_484) ;  /* 0x0000000000107947 */ /* 0x000fec0003800000 */
.L_x_483:
[----:B------:R-:W-:Y:S01]  /*04e0*/  FMUL.FTZ R3, R12, R5 ;  /* 0x000000050c037220 */ /* 0x000fe20000410000 */
[----:B------:R-:W-:-:S03]  /*04f0*/  FMUL.FTZ R5, R5, 0.5 ;  /* 0x3f00000005057820 */ /* 0x000fc60000410000 */
[----:B------:R-:W-:-:S04]  /*0500*/  FFMA R2, -R3, R3, R12 ;  /* 0x0000000303027223 */ /* 0x000fc8000000010c */
[----:B------:R-:W-:-:S07]  /*0510*/  FFMA R3, R2, R5, R3 ;  /* 0x0000000502037223 */ /* 0x000fce0000000003 */
.L_x_484:
[----:B------:R-:W-:Y:S05]  /*0520*/  BSYNC.RECONVERGENT B2 ;  /* 0x0000000000027941 */ /* 0x000fea0003800200 */
.L_x_482:
[----:B-1----:R-:W-:-:S04]  /*0530*/  FSETP.GEU.AND P0, PT, R3, R16, PT ;  /* 0x000000100300720b */ /* 0x002fc80003f0e000 */
[----:B------:R-:W-:-:S13]  /*0540*/  FSETP.LEU.OR P0, PT, R3, 9.9999999747524270788e-07, P0 ;  /* 0x358637bd0300780b */ /* 0x000fda000070b400 */
[----:B------:R-:W-:Y:S05]  /*0550*/  @P0 BRA `(.L_x_481) ;  /* 0x0000000000480947 */ /* 0x000fea0003800000 */
[----:B------:R-:W0:Y:S01]  /*0560*/  MUFU.RCP R12, R3 ;  /* 0x00000003000c7308 */ /* 0x000e220000001000 */
[----:B------:R-:W-:Y:S01]  /*0570*/  FADD R2, -R3, R16 ;  /* 0x0000001003027221 */ /* 0x000fe20000000100 */
[----:B------:R-:W-:Y:S03]  /*0580*/  BSSY.RECONVERGENT B5, `(.L_x_485) ;  /* 0x000000c000057945 */ /* 0x000fe60003800200 */
[----:B------:R-:W-:-:S04]  /*0590*/  FMUL R2, R2, UR10 ;  /* 0x0000000a02027c20 */ /* 0x000fc80008400000 */
        /* <DEDUP_REMOVED lines=8> */
[----:B------:R-:W-:Y:S05]  /*0620*/  CALL.REL.NOINC `($__internal_16_$__cuda_sm3x_div_rn_noftz_f32_slowpath) ;  /* 0x0000002400c87944 */ /* 0x000fea0003c00000 */
[----:B------:R-:W-:-:S07]  /*0630*/  MOV R5, R2 ;  /* 0x0000000200057202 */ /* 0x000fce0000000f00 */
.L_x_486:
[----:B------:R-:W-:Y:S05]  /*0640*/  BSYNC.RECONVERGENT B5 ;  /* 0x0000000000057941 */ /* 0x000fea0003800200 */
.L_x_485:
[-C--:B------:R-:W-:Y:S01]  /*0650*/  FFMA R20, R27, R5.reuse, R20 ;  /* 0x000000051b147223 */ /* 0x080fe20000000014 */
[-C--:B------:R-:W-:Y:S01]  /*0660*/  FFMA R19, R4, R5.reuse, R19 ;  /* 0x0000000504137223 */ /* 0x080fe20000000013 */
[----:B------:R-:W-:-:S07]  /*0670*/  FFMA R0, RZ, R5, R0 ;  /* 0x00000005ff007223 */ /* 0x000fce0000000000 */
.L_x_481:
[----:B------:R-:W-:Y:S05]  /*0680*/  BSYNC.RECONVERGENT B4 ;  /* 0x0000000000047941 */ /* 0x000fea0003800200 */
.L_x_480:
[----:B------:R-:W2:Y:S01]  /*0690*/  LDG.E R2, desc[UR8][R8.64+-0x4] ;  /* 0xfffffc0808027981 */ /* 0x000ea2000c1e1900 */
[----:B------:R-:W-:Y:S01]  /*06a0*/  BSSY.RECONVERGENT B4, `(.L_x_487) ;  /* 0x000002f000047945 */ /* 0x000fe20003800200 */
        /* <DEDUP_REMOVED lines=15> */
[----:B------:R-:W-:Y:S02]  /*07a0*/  MOV R3, R12 ;  /* 0x0000000c00037202 */ /* 0x000fe40000000f00 */
[----:B------:R-:W-:-:S07]  /*07b0*/  MOV R2, 0x7d0 ;  /* 0x000007d000027802 */ /* 0x000fce0000000f00 */
[----:B-1----:R-:W-:Y:S05]  /*07c0*/  CALL.REL.NOINC `($__internal_15_$__cuda_sm20_sqrt_rn_f32_slowpath) ;  /* 0x00000024000c7944 */ /* 0x002fea0003c00000 */
[----:B------:R-:W-:Y:S01]  /*07d0*/  MOV R3, R14 ;  /* 0x0000000e00037202 */ /* 0x000fe20000000f00 */
[----:B------:R-:W-:Y:S06]  /*07e0*/  BRA `(.L_x_491) ;  /* 0x0000000000107947 */ /* 0x000fec0003800000 */
.L_x_490:
[----:B------:R-:W-:Y:S01]  /*07f0*/  FMUL.FTZ R3, R12, R5 ;  /* 0x000000050c037220 */ /* 0x000fe20000410000 */
[----:B------:R-:W-:-:S03]  /*0800*/  FMUL.FTZ R5, R5, 0.5 ;  /* 0x3f00000005057820 */ /* 0x000fc60000410000 */
[----:B------:R-:W-:-:S04]  /*0810*/  FFMA R2, -R3, R3, R12 ;  /* 0x0000000303027223 */ /* 0x000fc8000000010c */
[----:B------:R-:W-:-:S07]  /*0820*/  FFMA R3, R2, R5, R3 ;  /* 0x0000000502037223 */ /* 0x000fce0000000003 */
.L_x_491:
[----:B------:R-:W-:Y:S05]  /*0830*/  BSYNC.RECONVERGENT B2 ;  /* 0x0000000000027941 */ /* 0x000fea0003800200 */
.L_x_489:
        /* <DEDUP_REMOVED lines=17> */
.L_x_493:
[----:B------:R-:W-:Y:S05]  /*0950*/  BSYNC.RECONVERGENT B5 ;  /* 0x0000000000057941 */ /* 0x000fea0003800200 */
.L_x_492:
[-C--:B------:R-:W-:Y:S01]  /*0960*/  FFMA R20, R27, R5.reuse, R20 ;  /* 0x000000051b147223 */ /* 0x080fe20000000014 */
[-C--:B------:R-:W-:Y:S01]  /*0970*/  FFMA R19, R4, R5.reuse, R19 ;  /* 0x0000000504137223 */ /* 0x080fe20000000013 */
[----:B------:R-:W-:-:S07]  /*0980*/  FFMA R0, RZ, R5, R0 ;  /* 0x00000005ff007223 */ /* 0x000fce0000000000 */
.L_x_488:
[----:B------:R-:W-:Y:S05]  /*0990*/  BSYNC.RECONVERGENT B4 ;  /* 0x0000000000047941 */ /* 0x000fea0003800200 */
.L_x_487:
        /* <DEDUP_REMOVED lines=22> */
.L_x_497:
[----:B------:R-:W-:Y:S01]  /*0b00*/  FMUL.FTZ R3, R12, R5 ;  /* 0x000000050c037220 */ /* 0x000fe20000410000 */
[----:B------:R-:W-:-:S03]  /*0b10*/  FMUL.FTZ R5, R5, 0.5 ;  /* 0x3f00000005057820 */ /* 0x000fc60000410000 */
[----:B------:R-:W-:-:S04]  /*0b20*/  FFMA R2, -R3, R3, R12 ;  /* 0x0000000303027223 */ /* 0x000fc8000000010c */
[----:B------:R-:W-:-:S07]  /*0b30*/  FFMA R3, R2, R5, R3 ;  /* 0x0000000502037223 */ /* 0x000fce0000000003 */
.L_x_498:
[----:B------:R-:W-:Y:S05]  /*0b40*/  BSYNC.RECONVERGENT B2 ;  /* 0x0000000000027941 */ /* 0x000fea0003800200 */
.L_x_496:
        /* <DEDUP_REMOVED lines=17> */
.L_x_500:
[----:B------:R-:W-:Y:S05]  /*0c60*/  BSYNC.RECONVERGENT B5 ;  /* 0x0000000000057941 */ /* 0x000fea0003800200 */
.L_x_499:
[-C--:B------:R-:W-:Y:S01]  /*0c70*/  FFMA R20, R27, R5.reuse, R20 ;  /* 0x000000051b147223 */ /* 0x080fe20000000014 */
[-C--:B------:R-:W-:Y:S01]  /*0c80*/  FFMA R19, R4, R5.reuse, R19 ;  /* 0x0000000504137223 */ /* 0x080fe20000000013 */
[----:B------:R-:W-:-:S07]  /*0c90*/  FFMA R0, RZ, R5, R0 ;  /* 0x00000005ff007223 */ /* 0x000fce0000000000 */
.L_x_495:
[----:B------:R-:W-:Y:S05]  /*0ca0*/  BSYNC.RECONVERGENT B4 ;  /* 0x0000000000047941 */ /* 0x000fea0003800200 */
.L_x_494:
        /* <DEDUP_REMOVED lines=22> */
.L_x_504:
[----:B------:R-:W-:Y:S01]  /*0e10*/  FMUL.FTZ R3, R12, R5 ;  /* 0x000000050c037220 */ /* 0x000fe20000410000 */
[----:B------:R-:W-:-:S03]  /*0e20*/  FMUL.FTZ R5, R5, 0.5 ;  /* 0x3f00000005057820 */ /* 0x000fc60000410000 */
[----:B------:R-:W-:-:S04]  /*0e30*/  FFMA R2, -R3, R3, R12 ;  /* 0x0000000303027223 */ /* 0x000fc8000000010c */
[----:B------:R-:W-:-:S07]  /*0e40*/  FFMA R3, R2, R5, R3 ;  /* 0x0000000502037223 */ /* 0x000fce0000000003 */
.L_x_505:
[----:B------:R-:W-:Y:S05]  /*0e50*/  BSYNC.RECONVERGENT B2 ;  /* 0x0000000000027941 */ /* 0x000fea0003800200 */
.L_x_503:
        /* <DEDUP_REMOVED lines=17> */
.L_x_507:
[----:B------:R-:W-:Y:S05]  /*0f70*/  BSYNC.RECONVERGENT B5 ;  /* 0x0000000000057941 */ /* 0x000fea0003800200 */
.L_x_506:
[-C--:B------:R-:W-:Y:S01]  /*0f80*/  FFMA R20, R27, R5.reuse, R20 ;  /* 0x000000051b147223 */ /* 0x080fe20000000014 */
[-C--:B------:R-:W-:Y:S01]  /*0f90*/  FFMA R19, R4, R5.reuse, R19 ;  /* 0x0000000504137223 */ /* 0x080fe20000000013 */
[----:B------:R-:W-:-:S07]  /*0fa0*/  FFMA R0, RZ, R5, R0 ;  /* 0x00000005ff007223 */ /* 0x000fce0000000000 */
.L_x_502:
[----:B------:R-:W-:Y:S05]  /*0fb0*/  BSYNC.RECONVERGENT B4 ;  /* 0x0000000000047941 */ /* 0x000fea0003800200 */
.L_x_501:
[----:B------:R-:W-:Y:S02]  /*0fc0*/  IADD3 R10, P1, PT, R10, 0x30, RZ ;  /* 0x000000300a0a7810 */ /* 0x000fe40007f3e0ff */
[----:B------:R-:W-:-:S03]  /*0fd0*/  IADD3 R8, P0, PT, R8, 0x10, RZ ;  /* 0x0000001008087810 */ /* 0x000fc60007f1e0ff */
[----:B------:R-:W-:Y:S01]  /*0fe0*/  IMAD.X R11, RZ, RZ, R11, P1 ;  /* 0x000000ffff0b7224 */ /* 0x000fe200008e060b */
[----:B------:R-:W-:Y:S01]  /*0ff0*/  IADD3.X R9, PT, PT, RZ, R9, RZ, P0, !PT ;  /* 0x00000009ff097210 */ /* 0x000fe200007fe4ff */
[----:B------:R-:W-:Y:S08]  /*1000*/  @P2 BRA `(.L_x_508) ;  /* 0xfffffff000d42947 */ /* 0x000ff0000383ffff */
.L_x_479:
[----:B------:R-:W-:Y:S05]  /*1010*/  BSYNC.RECONVERGENT B0 ;  /* 0x0000000000007941 */ /* 0x000fea0003800200 */
.L_x_478:
[----:B------:R-:W-:Y:S02]  /*1020*/  ISETP.NE.AND P0, PT, R18, RZ, PT ;  /* 0x000000ff1200720c */ /* 0x000fe40003f05270 */
[----:B------:R-:W-:-:S11]  /*1030*/  MOV R4, R22 ;  /* 0x0000001600047202 */ /* 0x000fd60000000f00 */
[----:B------:R-:W-:Y:S05]  /*1040*/  @!P0 BRA `(.L_x_477) ;  /* 0x00000004001c8947 */ /* 0x000fea0003800000 */
[----:B------:R-:W0:Y:S01]  /*1050*/  LDC.64 R2, c[0x0][0x390] ;  /* 0x0000e400ff027b82 */ /* 0x000e220000000a00 */
[----:B------:R-:W-:Y:S01]  /*1060*/  BSSY.RECONVERGENT B0, `(.L_x_509) ;  /* 0x0000044000007945 */ /* 0x000fe20003800200 */
[----:B------:R-:W-:-:S06]  /*1070*/  IADD3 R18, PT, PT, -R18, RZ, RZ ;  /* 0x000000ff12127210 */ /* 0x000fcc0007ffe1ff */
[----:B------:R-:W2:Y:S08]  /*1080*/  LDC.64 R10, c[0x0][0x380] ;  /* 0x0000e000ff0a7b82 */ /* 0x000eb00000000a00 */
[----:B------:R-:W3:Y:S01]  /*1090*/  LDC R4, c[0x3][0x4] ;  /* 0x00c00100ff047b82 */ /* 0x000ee20000000800 */
[----:B0-----:R-:W-:-:S03]  /*10a0*/  IMAD.WIDE.U32 R2, R17, 0xc, R2 ;  /* 0x0000000c11027825 */ /* 0x001fc600078e0002 */
[----:B-1----:R-:W-:Y:S01]  /*10b0*/  IADD3 R16, P0, PT, R2, 0x8, RZ ;  /* 0x0000000802107810 */ /* 0x002fe20007f1e0ff */
[----:B--2---:R-:W-:-:S03]  /*10c0*/  IMAD.WIDE.U32 R10, R17, 0x4, R10 ;  /* 0x00000004110a7825 */ /* 0x004fc600078e000a */
[----:B------:R-:W-:Y:S02]  /*10d0*/  IADD3.X R17, PT, PT, RZ, R3, RZ, P0, !PT ;  /* 0x00000003ff117210 */ /* 0x000fe400007fe4ff */
[----:B------:R-:W-:Y:S02]  /*10e0*/  MOV R9, R10 ;  /* 0x0000000a00097202 */ /* 0x000fe40000000f00 */
[----:B------:R-:W-:-:S07]  /*10f0*/  MOV R8, R11 ;  /* 0x0000000b00087202 */ /* 0x000fce0000000f00 */
.L_x_517:
[----:B------:R-:W-:Y:S02]  /*1100*/  MOV R2, R9 ;  /* 0x0000000900027202 */ /* 0x000fe40000000f00 */
[----:B------:R-:W-:-:S05]  /*1110*/  MOV R3, R8 ;  /* 0x0000000800037202 */ /* 0x000fca0000000f00 */
[----:B------:R-:W2:Y:S01]  /*1120*/  LDG.E R2, desc[UR8][R2.64] ;  /* 0x0000000802027981 */ /* 0x000ea2000c1e1900 */
[----:B------:R-:W-:Y:S01]  /*1130*/  VIADD R18, R18, 0x1 ;  /* 0x0000000112127836 */ /* 0x000fe20000000000 */
[----:B------:R-:W-:Y:S04]  /*1140*/  BSSY.RECONVERGENT B4, `(.L_x_510) ;  /* 0x0000030000047945 */ /* 0x000fe80003800200 */
[----:B------:R-:W-:Y:S02]  /*1150*/  ISETP.NE.AND P2, PT, R18, RZ, PT ;  /* 0x000000ff1200720c */ /* 0x000fe40003f45270 */
[----:B--2---:R-:W-:-:S13]  /*1160*/  ISETP.NE.AND P0, PT, R2, R23, PT ;  /* 0x000000170200720c */ /* 0x004fda0003f05270 */
[----:B------:R-:W-:Y:S05]  /*1170*/  @P0 BRA `(.L_x_511) ;  /* 0x0000000000b00947 */ /* 0x000fea0003800000 */
[----:B------:R-:W2:Y:S04]  /*1180*/  LDG.E R10, desc[UR8][R6.64+0x8] ;  /* 0x00000808060a7981 */ /* 0x000ea8000c1e1900 */
[----:B------:R-:W2:Y:S04]  /*1190*/  LDG.E R3, desc[UR8][R16.64] ;  /* 0x0000000810037981 */ /* 0x000ea8000c1e1900 */
[----:B------:R-:W4:Y:S04]  /*11a0*/  LDG.E R11, desc[UR8][R6.64] ;  /* 0x00000008060b7981 */ /* 0x000f28000c1e1900 */
[----:B------:R-:W4:Y:S01]  /*11b0*/  LDG.E R2, desc[UR8][R16.64+-0x8] ;  /* 0xfffff80810027981 */ /* 0x000f22000c1e1900 */
[----:B------:R-:W-:Y:S01]  /*11c0*/  BSSY.RECONVERGENT B2, `(.L_x_512) ;  /* 0x0000012000027945 */ /* 0x000fe20003800200 */
[----:B--2---:R-:W-:Y:S01]  /*11d0*/  FADD R10, R10, -R3 ;  /* 0x800000030a0a7221 */ /* 0x004fe20000000000 */
[----:B----4-:R-:W-:-:S03]  /*11e0*/  FADD R11, R11, -R2 ;  /* 0x800000020b0b7221 */ /* 0x010fc60000000000 */
[----:B------:R-:W-:-:S04]  /*11f0*/  FFMA R2, R10, R10, RZ ;  /* 0x0000000a0a027223 */ /* 0x000fc800000000ff */
[----:B------:R-:W-:-:S04]  /*1200*/  FFMA R12, R11, R11, R2 ;  /* 0x0000000b0b0c7223 */ /* 0x000fc80000000002 */
[----:B------:R0:W1:Y:S01]  /*1210*/  MUFU.RSQ R5, R12 ;  /* 0x0000000c00057308 */ /* 0x0000620000001400 */
[----:B------:R-:W-:-:S04]  /*1220*/  IADD3 R2, PT, PT, R12, -0xd000000, RZ ;  /* 0xf30000000c027810 */ /* 0x000fc80007ffe0ff */
[----:B------:R-:W-:-:S13]  /*1230*/  ISETP.GT.U32.AND P0, PT, R2, 0x727fffff, PT ;  /* 0x727fffff0200780c */ /* 0x000fda0003f04070 */
[----:B01----:R-:W-:Y:S05]  /*1240*/  @!P0 BRA `(.L_x_513) ;  /* 0x0000000000148947 */ /* 0x003fea0003800000 */
[----:B------:R-:W-:Y:S02]  /*1250*/  MOV R3, R12 ;  /* 0x0000000c00037202 */ /* 0x000fe40000000f00 */
[----:B------:R-:W-:-:S07]  /*1260*/  MOV R2, 0x1280 ;  /* 0x0000128000027802 */ /* 0x000fce0000000f00 */
[----:B---3--:R-:W-:Y:S05]  /*1270*/  CALL.REL.NOINC `($__internal_15_$__cuda_sm20_sqrt_rn_f32_slowpath) ;  /* 0x0000001800607944 */ /* 0x008fea0003c00000 */
[----:B------:R-:W-:Y:S01]  /*1280*/  MOV R3, R14 ;  /* 0x0000000e00037202 */ /* 0x000fe20000000f00 */
[----:B------:R-:W-:Y:S06]  /*1290*/  BRA `(.L_x_514) ;  /* 0x0000000000107947 */ /* 0x000fec0003800000 */
.L_x_513:
[----:B------:R-:W-:Y:S01]  /*12a0*/  FMUL.FTZ R3, R12, R5 ;  /* 0x000000050c037220 */ /* 0x000fe20000410000 */
[----:B------:R-:W-:-:S03]  /*12b0*/  FMUL.FTZ R5, R5, 0.5 ;  /* 0x3f00000005057820 */ /* 0x000fc60000410000 */
[----:B------:R-:W-:-:S04]  /*12c0*/  FFMA R2, -R3, R3, R12 ;  /* 0x0000000303027223 */ /* 0x000fc8000000010c */
[----:B------:R-:W-:-:S07]  /*12d0*/  FFMA R3, R2, R5, R3 ;  /* 0x0000000502037223 */ /* 0x000fce0000000003 */
.L_x_514:
[----:B------:R-:W-:Y:S05]  /*12e0*/  BSYNC.RECONVERGENT B2 ;  /* 0x0000000000027941 */ /* 0x000fea0003800200 */
.L_x_512:
[----:B---3--:R-:W-:-:S04]  /*12f0*/  FSETP.GEU.AND P0, PT, R3, R4, PT ;  /* 0x000000040300720b */ /* 0x008fc80003f0e000 */
        /* <DEDUP_REMOVED lines=16> */
.L_x_516:
[----:B------:R-:W-:Y:S05]  /*1400*/  BSYNC.RECONVERGENT B5 ;  /* 0x0000000000057941 */ /* 0x000fea0003800200 */
.L_x_515:
[-C--:B------:R-:W-:Y:S01]  /*1410*/  FFMA R20, R11, R5.reuse, R20 ;  /* 0x000000050b147223 */ /* 0x080fe20000000014 */
[-C--:B------:R-:W-:Y:S01]  /*1420*/  FFMA R19, R10, R5.reuse, R19 ;  /* 0x000000050a137223 */ /* 0x080fe20000000013 */
[----:B------:R-:W-:-:S07]  /*1430*/  FFMA R0, RZ, R5, R0 ;  /* 0x00000005ff007223 */ /* 0x000fce0000000000 */
.L_x_511:
[----:B------:R-:W-:Y:S05]  /*1440*/  BSYNC.RECONVERGENT B4 ;  /* 0x0000000000047941 */ /* 0x000fea0003800200 */
.L_x_510:
[----:B------:R-:W-:Y:S02]  /*1450*/  IADD3 R9, P1, PT, R9, 0x4, RZ ;  /* 0x0000000409097810 */ /* 0x000fe40007f3e0ff */
[----:B------:R-:W-:Y:S02]  /*1460*/  IADD3 R16, P0, PT, R16, 0xc, RZ ;  /* 0x0000000c10107810 */ /* 0x000fe40007f1e0ff */
[----:B------:R-:W-:Y:S02]  /*1470*/  IADD3.X R8, PT, PT, RZ, R8, RZ, P1, !PT ;  /* 0x00000008ff087210 */ /* 0x000fe40000ffe4ff */
[----:B------:R-:W-:Y:S01]  /*1480*/  IADD3.X R17, PT, PT, RZ, R17, RZ, P0, !PT ;  /* 0x00000011ff117210 */ /* 0x000fe200007fe4ff */
[----:B------:R-:W-:Y:S08]  /*1490*/  @P2 BRA `(.L_x_517) ;  /* 0xfffffffc00182947 */ /* 0x000ff0000383ffff */
[----:B------:R-:W-:Y:S05]  /*14a0*/  BSYNC.RECONVERGENT B0 ;  /* 0x0000000000007941 */ /* 0x000fea0003800200 */
.L_x_509:
[----:B---3--:R-:W-:-:S07]  /*14b0*/  MOV R4, R22 ;  /* 0x0000001600047202 */ /* 0x008fce0000000f00 */
.L_x_477:
[----:B------:R-:W-:Y:S05]  /*14c0*/  BSYNC.RECONVERGENT B1 ;  /* 0x0000000000017941 */ /* 0x000fea0003800200 */
.L_x_476:
[----:B------:R-:W0:Y:S01]  /*14d0*/  LDCU UR4, c[0x0][0x3a0] ;  /* 0x00007400ff0477ac */ /* 0x000e220008000800 */
[----:B------:R-:W-:Y:S01]  /*14e0*/  BSSY.RECONVERGENT B0, `(.L_x_518) ;  /* 0x000003d000007945 */ /* 0x000fe20003800200 */
[----:B0-----:R-:W-:-:S13]  /*14f0*/  ISETP.GE.AND P0, PT, R4, UR4, PT ;  /* 0x0000000404007c0c */ /* 0x001fda000bf06270 */
[----:B------:R-:W-:Y:S05]  /*1500*/  @P0 BRA `(.L_x_519) ;  /* 0x0000000000e80947 */ /* 0x000fea0003800000 */
[----:B------:R-:W-:Y:S01]  /*1510*/  ISETP.NE.AND P0, PT, R4, R24, PT ;  /* 0x000000180400720c */ /* 0x000fe20003f05270 */
[----:B------:R-:W-:-:S12]  /*1520*/  BSSY.RECONVERGENT B1, `(.L_x_520) ;  /* 0x0000037000017945 */ /* 0x000fd80003800200 */
[----:B------:R-:W-:Y:S05]  /*1530*/  @!P0 BRA `(.L_x_521) ;  /* 0x0000000000d48947 */ /* 0x000fea0003800000 */
[----:B------:R-:W0:Y:S02]  /*1540*/  LDC.64 R2, c[0x0][0x380] ;  /* 0x0000e000ff027b82 */ /* 0x000e240000000a00 */
[----:B0-----:R-:W-:-:S06]  /*1550*/  IMAD.WIDE.U32 R2, R4, 0x4, R2 ;  /* 0x0000000404027825 */ /* 0x001fcc00078e0002 */
[----:B------:R-:W2:Y:S02]  /*1560*/  LDG.E R2, desc[UR8][R2.64] ;  /* 0x0000000802027981 */ /* 0x000ea4000c1e1900 */
[----:B--2---:R-:W-:-:S13]  /*1570*/  ISETP.NE.AND P0, PT, R2, R23, PT ;  /* 0x000000170200720c */ /* 0x004fda0003f05270 */
[----:B------:R-:W-:Y:S05]  /*1580*/  @P0 BRA `(.L_x_521) ;  /* 0x0000000000c00947 */ /* 0x000fea0003800000 */
[----:B------:R-:W0:Y:S01]  /*1590*/  LDC.64 R2, c[0x0][0x390] ;  /* 0x0000e400ff027b82 */ /* 0x000e220000000a00 */
[----:B------:R-:W2:Y:S04]  /*15a0*/  LDG.E R8, desc[UR8][R6.64+0x8] ;  /* 0x0000080806087981 */ /* 0x000ea8000c1e1900 */
[----:B------:R-:W3:Y:S01]  /*15b0*/  LDG.E R9, desc[UR8][R6.64] ;  /* 0x0000000806097981 */ /* 0x000ee2000c1e1900 */
[----:B0-----:R-:W-:-:S05]  /*15c0*/  IMAD.WIDE.U32 R2, R4, 0xc, R2 ;  /* 0x0000000c04027825 */ /* 0x001fca00078e0002 */
[----:B------:R-:W2:Y:S04]  /*15d0*/  LDG.E R5, desc[UR8][R2.64+0x8] ;  /* 0x0000080802057981 */ /* 0x000ea8000c1e1900 */
[----:B------:R-:W3:Y:S01]  /*15e0*/  LDG.E R10, desc[UR8][R2.64] ;  /* 0x00000008020a7981 */ /* 0x000ee2000c1e1900 */
[----:B------:R-:W-:Y:S01]  /*15f0*/  BSSY.RECONVERGENT B2, `(.L_x_522) ;  /* 0x0000012000027945 */ /* 0x000fe20003800200 */
[----:B--2---:R-:W-:Y:S01]  /*1600*/  FADD R8, R8, -R5 ;  /* 0x8000000508087221 */ /* 0x004fe20000000000 */
[----:B---3--:R-:W-:-:S03]  /*1610*/  FADD R9, R9, -R10 ;  /* 0x8000000a09097221 */ /* 0x008fc60000000000 */
[----:B------:R-:W-:-:S04]  /*1620*/  FFMA R10, R8, R8, RZ ;  /* 0x00000008080a7223 */ /* 0x000fc800000000ff */
[----:B------:R-:W-:-:S05]  /*1630*/  FFMA R10, R9, R9, R10 ;  /* 0x00000009090a7223 */ /* 0x000fca000000000a */
[----:B------:R-:W-:Y:S01]  /*1640*/  IADD3 R5, PT, PT, R10, -0xd000000, RZ ;  /* 0xf30000000a057810 */ /* 0x000fe20007ffe0ff */
[----:B------:R0:W2:Y:S03]  /*1650*/  MUFU.RSQ R11, R10 ;  /* 0x0000000a000b7308 */ /* 0x0000a60000001400 */
[----:B------:R-:W-:-:S13]  /*1660*/  ISETP.GT.U32.AND P0, PT, R5, 0x727fffff, PT ;  /* 0x727fffff0500780c */ /* 0x000fda0003f04070 */
[----:B0-----:R-:W-:Y:S05]  /*1670*/  @!P0 BRA `(.L_x_523) ;  /* 0x0000000000148947 */ /* 0x001fea0003800000 */
[----:B------:R-:W-:Y:S01]  /*1680*/  IMAD.MOV.U32 R3, RZ, RZ, R10 ;  /* 0x000000ffff037224 */ /* 0x000fe200078e000a */
[----:B------:R-:W-:-:S07]  /*1690*/  MOV R2, 0x16b0 ;  /* 0x000016b000027802 */ /* 0x000fce0000000f00 */
[----:B-12---:R-:W-:Y:S05]  /*16a0*/  CALL.REL.NOINC `($__internal_15_$__cuda_sm20_sqrt_rn_f32_slowpath) ;  /* 0x0000001400547944 */ /* 0x006fea0003c00000 */
[----:B------:R-:W-:Y:S01]  /*16b0*/  MOV R3, R14 ;  /* 0x0000000e00037202 */ /* 0x000fe20000000f00 */
[----:B------:R-:W-:Y:S06]  /*16c0*/  BRA `(.L_x_524) ;  /* 0x0000000000107947 */ /* 0x000fec0003800000 */
.L_x_523:
[----:B--2---:R-:W-:Y:S01]  /*16d0*/  FMUL.FTZ R3, R10, R11 ;  /* 0x0000000b0a037220 */ /* 0x004fe20000410000 */
[----:B------:R-:W-:-:S03]  /*16e0*/  FMUL.FTZ R5, R11, 0.5 ;  /* 0x3f0000000b057820 */ /* 0x000fc60000410000 */
[----:B------:R-:W-:-:S04]  /*16f0*/  FFMA R2, -R3, R3, R10 ;  /* 0x0000000303027223 */ /* 0x000fc8000000010a */
[----:B------:R-:W-:-:S07]  /*1700*/  FFMA R3, R2, R5, R3 ;  /* 0x0000000502037223 */ /* 0x000fce0000000003 */
.L_x_524:
[----:B------:R-:W-:Y:S05]  /*1710*/  BSYNC.RECONVERGENT B2 ;  /* 0x0000000000027941 */ /* 0x000fea0003800200 */
.L_x_522:
[----:B------:R-:W0:Y:S02]  /*1720*/  LDC R2, c[0x3][0x4] ;  /* 0x00c00100ff027b82 */ /* 0x000e240000000800 */
[----:B0-----:R-:W-:-:S04]  /*1730*/  FSETP.GEU.AND P0, PT, R3, R2, PT ;  /* 0x000000020300720b */ /* 0x001fc80003f0e000 */
[----:B------:R-:W-:-:S13]  /*1740*/  FSETP.LEU.OR P0, PT, R3, 9.9999999747524270788e-07, P0 ;  /* 0x358637bd0300780b */ /* 0x000fda000070b400 */
[----:B------:R-:W-:Y:S05]  /*1750*/  @P0 BRA `(.L_x_521) ;  /* 0x00000000004c0947 */ /* 0x000fea0003800000 */
[----:B------:R-:W0:Y:S01]  /*1760*/  LDCU UR4, c[0x3][0xc] ;  /* 0x00c00180ff0477ac */ /* 0x000e220008000800 */
[----:B------:R-:W2:Y:S01]  /*1770*/  MUFU.RCP R10, R3 ;  /* 0x00000003000a7308 */ /* 0x000ea20000001000 */
[----:B------:R-:W-:Y:S01]  /*1780*/  FADD R2, -R3, R2 ;  /* 0x0000000203027221 */ /* 0x000fe20000000100 */
[----:B------:R-:W-:Y:S03]  /*1790*/  BSSY.RECONVERGENT B4, `(.L_x_525) ;  /* 0x000000c000047945 */ /* 0x000fe60003800200 */
[----:B0-----:R-:W-:Y:S01]  /*17a0*/  FMUL R2, R2, UR4 ;  /* 0x0000000402027c20 */ /* 0x001fe20008400000 */
[----:B--2---:R-:W-:-:S03]  /*17b0*/  FFMA R5, R10, -R3, 1 ;  /* 0x3f8000000a057423 */ /* 0x004fc60000000803 */
[----:B------:R-:W0:Y:S01]  /*17c0*/  FCHK P0, R2, R3 ;  /* 0x0000000302007302 */ /* 0x000e220000000000 */
[----:B------:R-:W-:-:S04]  /*17d0*/  FFMA R5, R10, R5, R10 ;  /* 0x000000050a057223 */ /* 0x000fc8000000000a */
[----:B------:R-:W-:-:S04]  /*17e0*/  FFMA R10, R2, R5, RZ ;  /* 0x00000005020a7223 */ /* 0x000fc800000000ff */
[----:B------:R-:W-:-:S04]  /*17f0*/  FFMA R11, R10, -R3, R2 ;  /* 0x800000030a0b7223 */ /* 0x000fc80000000002 */
[----:B------:R-:W-:Y:S01]  /*1800*/  FFMA R5, R5, R11, R10 ;  /* 0x0000000b05057223 */ /* 0x000fe2000000000a */
[----:B0-----:R-:W-:Y:S06]  /*1810*/  @!P0 BRA `(.L_x_526) ;  /* 0x00000000000c8947 */ /* 0x001fec0003800000 */
[----:B------:R-:W-:-:S07]  /*1820*/  MOV R25, 0x1840 ;  /* 0x0000184000197802 */ /* 0x000fce0000000f00 */
[----:B-1----:R-:W-:Y:S05]  /*1830*/  CALL.REL.NOINC `($__internal_16_$__cuda_sm3x_div_rn_noftz_f32_slowpath) ;  /* 0x0000001400447944 */ /* 0x002fea0003c00000 */
[----:B------:R-:W-:-:S07]  /*1840*/  MOV R5, R2 ;  /* 0x0000000200057202 */ /* 0x000fce0000000f00 */
.L_x_526:
[----:B------:R-:W-:Y:S05]  /*1850*/  BSYNC.RECONVERGENT B4 ;  /* 0x0000000000047941 */ /* 0x000fea0003800200 */
.L_x_525:
[-C--:B------:R-:W-:Y:S01]  /*1860*/  FFMA R20, R9, R5.reuse, R20 ;  /* 0x0000000509147223 */ /* 0x080fe20000000014 */
[-C--:B------:R-:W-:Y:S01]  /*1870*/  FFMA R19, R8, R5.reuse, R19 ;  /* 0x0000000508137223 */ /* 0x080fe20000000013 */
[----:B------:R-:W-:-:S07]  /*1880*/  FFMA R0, RZ, R5, R0 ;  /* 0x00000005ff007223 */ /* 0x000fce0000000000 */
.L_x_521:
[----:B------:R-:W-:Y:S05]  /*1890*/  BSYNC.RECONVERGENT B1 ;  /* 0x0000000000017941 */ /* 0x000fea0003800200 */
.L_x_520:
[----:B------:R-:W-:-:S07]  /*18a0*/  IADD3 R4, PT, PT, R4, 0x1, RZ ;  /* 0x0000000104047810 */ /* 0x000fce0007ffe0ff */
.L_x_519:
[----:B------:R-:W-:Y:S05]  /*18b0*/  BSYNC.RECONVERGENT B0 ;  /* 0x0000000000007941 */ /* 0x000fea0003800200 */
.L_x_518:
[----:B------:R-:W0:Y:S01]  /*18c0*/  LDCU UR5, c[0x0][0x3a0] ;  /* 0x00007400ff0577ac */ /* 0x000e220008000800 */
[----:B------:R-:W-:Y:S01]  /*18d0*/  BSSY.RECONVERGENT B0, `(.L_x_527) ;  /* 0x0000128000007945 */ /* 0x000fe20003800200 */
[----:B------:R-:W2:Y:S01]  /*18e0*/  LDCU UR6, c[0x3][0xc] ;  /* 0x00c00180ff0677ac */ /* 0x000ea20008000800 */
[----:B------:R-:W3:Y:S01]  /*18f0*/  LDCU UR7, c[0x3][0xc] ;  /* 0x00c00180ff0777ac */ /* 0x000ee20008000800 */
[----:B0-----:R-:W-:-:S13]  /*1900*/  ISETP.GE.AND P0, PT, R4, UR5, PT ;  /* 0x0000000504007c0c */ /* 0x001fda000bf06270 */
[----:B--23--:R-:W-:Y:S05]  /*1910*/  @P0 BRA `(.L_x_528) ;  /* 0x00000010008c0947 */ /* 0x00cfea0003800000 */
[----:B------:R-:W-:Y:S01]  /*1920*/  IADD3 R2, PT, PT, -R4, UR5, RZ ;  /* 0x0000000504027c10 */ /* 0x000fe2000fffe1ff */
[----:B------:R-:W-:Y:S01]  /*1930*/  BSSY.RECONVERGENT B1, `(.L_x_529) ;  /* 0x0000048000017945 */ /* 0x000fe20003800200 */
[----:B------:R-:W-:Y:S02]  /*1940*/  MOV R10, R4 ;  /* 0x00000004000a7202 */ /* 0x000fe40000000f00 */
[----:B------:R-:W-:-:S13]  /*1950*/  LOP3.LUT P0, R17, R2, 0x3, RZ, 0xc0, !PT ;  /* 0x0000000302117812 */ /* 0x000fda000780c0ff */
[----:B------:R-:W-:Y:S05]  /*1960*/  @!P0 BRA `(.L_x_530) ;  /* 0x0000000400108947 */ /* 0x000fea0003800000 */
[----:B------:R-:W0:Y:S01]  /*1970*/  LDC.64 R2, c[0x0][0x390] ;  /* 0x0000e400ff027b82 */ /* 0x000e220000000a00 */
[----:B------:R-:W-:Y:S02]  /*1980*/  IADD3 R17, PT, PT, -R17, RZ, RZ ;  /* 0x000000ff11117210 */ /* 0x000fe40007ffe1ff */
[----:B------:R-:W-:-:S05]  /*1990*/  MOV R10, R4 ;  /* 0x00000004000a7202 */ /* 0x000fca0000000f00 */
[----:B------:R-:W2:Y:S08]  /*19a0*/  LDC.64 R14, c[0x0][0x380] ;  /* 0x0000e000ff0e7b82 */ /* 0x000eb00000000a00 */
[----:B------:R-:W3:Y:S01]  /*19b0*/  LDC R8, c[0x3][0x4] ;  /* 0x00c00100ff087b82 */ /* 0x000ee20000000800 */
[----:B0-----:R-:W-:-:S03]  /*19c0*/  IMAD.WIDE.U32 R2, R4, 0xc, R2 ;  /* 0x0000000c04027825 */ /* 0x001fc600078e0002 */
[----:B------:R-:W-:Y:S01]  /*19d0*/  IADD3 R28, P0, PT, R2, 0x8, RZ ;  /* 0x00000008021c7810 */ /* 0x000fe20007f1e0ff */
[----:B--2---:R-:W-:-:S03]  /*19e0*/  IMAD.WIDE.U32 R14, R4, 0x4, R14 ;  /* 0x00000004040e7825 */ /* 0x004fc600078e000e */
[----:B------:R-:W-:Y:S02]  /*19f0*/  IADD3.X R29, PT, PT, RZ, R3, RZ, P0, !PT ;  /* 0x00000003ff1d7210 */ /* 0x000fe400007fe4ff */
[----:B-1----:R-:W-:-:S07]  /*1a00*/  MOV R16, R14 ;  /* 0x0000000e00107202 */ /* 0x002fce0000000f00 */
.L_x_538:
[----:B------:R-:W-:-:S05]  /*1a10*/  IMAD.MOV.U32 R14, RZ, RZ, R16 ;  /* 0x000000ffff0e7224 */ /* 0x000fca00078e0010 */
        /* <DEDUP_REMOVED lines=24> */
.L_x_534:
[----:B------:R-:W-:Y:S01]  /*1ba0*/  FMUL.FTZ R3, R12, R5 ;  /* 0x000000050c037220 */ /* 0x000fe20000410000 */
[----:B------:R-:W-:-:S03]  /*1bb0*/  FMUL.FTZ R5, R5, 0.5 ;  /* 0x3f00000005057820 */ /* 0x000fc60000410000 */
[----:B------:R-:W-:-:S04]  /*1bc0*/  FFMA R2, -R3, R3, R12 ;  /* 0x0000000303027223 */ /* 0x000fc8000000010c */
[----:B------:R-:W-:-:S07]  /*1bd0*/  FFMA R3, R2, R5, R3 ;  /* 0x0000000502037223 */ /* 0x000fce0000000003 */
.L_x_535:
[----:B------:R-:W-:Y:S05]  /*1be0*/  BSYNC.RECONVERGENT B2 ;  /* 0x0000000000027941 */ /* 0x000fea0003800200 */
.L_x_533:
        /* <DEDUP_REMOVED lines=17> */
.L_x_537:
[----:B------:R-:W-:Y:S05]  /*1d00*/  BSYNC.RECONVERGENT B5 ;  /* 0x0000000000057941 */ /* 0x000fea0003800200 */
.L_x_536:
[-C--:B------:R-:W-:Y:S01]  /*1d10*/  FFMA R20, R11, R12.reuse, R20 ;  /* 0x0000000c0b147223 */ /* 0x080fe20000000014 */
[-C--:B------:R-:W-:Y:S01]  /*1d20*/  FFMA R19, R9, R12.reuse, R19 ;  /* 0x0000000c09137223 */ /* 0x080fe20000000013 */
[----:B------:R-:W-:-:S07]  /*1d30*/  FFMA R0, RZ, R12, R0 ;  /* 0x0000000cff007223 */ /* 0x000fce0000000000 */
.L_x_532:
[----:B------:R-:W-:Y:S05]  /*1d40*/  BSYNC.RECONVERGENT B4 ;  /* 0x0000000000047941 */ /* 0x000fea0003800200 */
.L_x_531:
[----:B------:R-:W-:Y:S02]  /*1d50*/  IADD3 R16, P1, PT, R16, 0x4, RZ ;  /* 0x0000000410107810 */ /* 0x000fe40007f3e0ff */
[----:B------:R-:W-:Y:S02]  /*1d60*/  IADD3 R28, P0, PT, R28, 0xc, RZ ;  /* 0x0000000c1c1c7810 */ /* 0x000fe40007f1e0ff */
[----:B------:R-:W-:Y:S02]  /*1d70*/  IADD3 R10, PT, PT, R10, 0x1, RZ ;  /* 0x000000010a0a7810 */ /* 0x000fe40007ffe0ff */
[----:B------:R-:W-:Y:S02]  /*1d80*/  IADD3.X R29, PT, PT, RZ, R29, RZ, P0, !PT ;  /* 0x0000001dff1d7210 */ /* 0x000fe400007fe4ff */
[----:B------:R-:W-:Y:S01]  /*1d90*/  IADD3.X R15, PT, PT, RZ, R15, RZ, P1, !PT ;  /* 0x0000000fff0f7210 */ /* 0x000fe20000ffe4ff */
[----:B------:R-:W-:Y:S06]  /*1da0*/  @P2 BRA `(.L_x_538) ;  /* 0xfffffffc00182947 */ /* 0x000fec000383ffff */
.L_x_530:
[----:B------:R-:W-:Y:S05]  /*1db0*/  BSYNC.RECONVERGENT B1 ;  /* 0x0000000000017941 */ /* 0x000fea0003800200 */
.L_x_529:
[----:B------:R-:W0:Y:S02]  /*1dc0*/  LDC R5, c[0x0][0x3a0] ;  /* 0x0000e800ff057b82 */ /* 0x000e240000000800 */
[----:B0-----:R-:W-:-:S05]  /*1dd0*/  IMAD.IADD R2, R4, 0x1, -R5 ;  /* 0x0000000104027824 */ /* 0x001fca00078e0a05 */
[----:B------:R-:W-:-:S13]  /*1de0*/  ISETP.GT.U32.AND P0, PT, R2, -0x4, PT ;  /* 0xfffffffc0200780c */ /* 0x000fda0003f04070 */
[----:B------:R-:W-:Y:S05]  /*1df0*/  @P0 BRA `(.L_x_528) ;  /* 0x0000000c00540947 */ /* 0x000fea0003800000 */
[----:B------:R-:W0:Y:S08]  /*1e00*/  LDC.64 R2, c[0x0][0x380] ;  /* 0x0000e000ff027b82 */ /* 0x000e300000000a00 */
[----:B---3--:R-:W2:Y:S08]  /*1e10*/  LDC.64 R8, c[0x0][0x390] ;  /* 0x0000e400ff087b82 */ /* 0x008eb00000000a00 */
[----:B------:R-:W3:Y:S01]  /*1e20*/  LDC R4, c[0x3][0x4] ;  /* 0x00c00100ff047b82 */ /* 0x000ee20000000800 */
[----:B0-----:R-:W-:-:S03]  /*1e30*/  IMAD.WIDE.U32 R2, R10, 0x4, R2 ;  /* 0x000000040a027825 */ /* 0x001fc600078e0002 */
[----:B------:R-:W-:Y:S01]  /*1e40*/  IADD3 R28, P0, PT, R2, 0x8, RZ ;  /* 0x00000008021c7810 */ /* 0x000fe20007f1e0ff */
[C---:B--2---:R-:W-:Y:S01]  /*1e50*/  IMAD.WIDE.U32 R8, R10.reuse, 0xc, R8 ;  /* 0x0000000c0a087825 */ /* 0x044fe200078e0008 */
[----:B------:R-:W-:Y:S02]  /*1e60*/  IADD3 R10, PT, PT, R10, -R5, RZ ;  /* 0x800000050a0a7210 */ /* 0x000fe40007ffe0ff */
[----:B------:R-:W-:Y:S02]  /*1e70*/  IADD3.X R29, PT, PT, RZ, R3, RZ, P0, !PT ;  /* 0x00000003ff1d7210 */ /* 0x000fe400007fe4ff */
[----:B-1----:R-:W-:-:S04]  /*1e80*/  IADD3 R16, P1, PT, R8, 0x18, RZ ;  /* 0x0000001808107810 */ /* 0x002fc80007f3e0ff */
[----:B---3--:R-:W-:-:S09]  /*1e90*/  IADD3.X R17, PT, PT, RZ, R9, RZ, P1, !PT ;  /* 0x00000009ff117210 */ /* 0x008fd20000ffe4ff */
.L_x_567:
        /* <DEDUP_REMOVED lines=21> */
[----:B------:R-:W-:Y:S05]  /*1ff0*/  CALL.REL.NOINC `($__internal_15_$__cuda_sm20_sqrt_rn_f32_slowpath) ;  /* 0x0000000c00007944 */ /* 0x000fea0003c00000 */
[----:B------:R-:W-:Y:S01]  /*2000*/  MOV R3, R14 ;  /* 0x0000000e00037202 */ /* 0x000fe20000000f00 */
[----:B------:R-:W-:Y:S06]  /*2010*/  BRA `(.L_x_543) ;  /* 0x0000000000107947 */ /* 0x000fec0003800000 */
.L_x_542:
[----:B------:R-:W-:Y:S01]  /*2020*/  FMUL.FTZ R3, R12, R5 ;  /* 0x000000050c037220 */ /* 0x000fe20000410000 */
[----:B------:R-:W-:-:S03]  /*2030*/  FMUL.FTZ R5, R5, 0.5 ;  /* 0x3f00000005057820 */ /* 0x000fc60000410000 */
[----:B------:R-:W-:-:S04]  /*2040*/  FFMA R2, -R3, R3, R12 ;  /* 0x0000000303027223 */ /* 0x000fc8000000010c */
[----:B------:R-:W-:-:S07]  /*2050*/  FFMA R3, R2, R5, R3 ;  /* 0x0000000502037223 */ /* 0x000fce0000000003 */
.L_x_543:
[----:B------:R-:W-:Y:S05]  /*2060*/  BSYNC.RECONVERGENT B2 ;  /* 0x0000000000027941 */ /* 0x000fea0003800200 */
.L_x_541:
[----:B------:R-:W-:-:S04]  /*2070*/  FSETP.GEU.AND P0, PT, R3, R4, PT ;  /* 0x000000040300720b */ /* 0x000fc80003f0e000 */
        /* <DEDUP_REMOVED lines=16> */
.L_x_545:
[----:B------:R-:W-:Y:S05]  /*2180*/  BSYNC.RECONVERGENT B4 ;  /* 0x0000000000047941 */ /* 0x000fea0003800200 */
.L_x_544:
[-C--:B------:R-:W-:Y:S01]  /*2190*/  FFMA R20, R9, R5.reuse, R20 ;  /* 0x0000000509147223 */ /* 0x080fe20000000014 */
[-C--:B------:R-:W-:Y:S01]  /*21a0*/  FFMA R19, R8, R5.reuse, R19 ;  /* 0x0000000508137223 */ /* 0x080fe20000000013 */
[----:B------:R-:W-:-:S07]  /*21b0*/  FFMA R0, RZ, R5, R0 ;  /* 0x00000005ff007223 */ /* 0x000fce0000000000 */
.L_x_540:
[----:B------:R-:W-:Y:S05]  /*21c0*/  BSYNC.RECONVERGENT B1 ;  /* 0x0000000000017941 */ /* 0x000fea0003800200 */
.L_x_539:
        /* <DEDUP_REMOVED lines=13> */
[----:B------:R-:W-:Y:S01]  /*22a0*/  VIADD R2, R12, 0xf3000000 ;  /* 0xf30000000c027836 */ /* 0x000fe20000000000 */
[----:B------:R0:W1:Y:S04]  /*22b0*/  MUFU.RSQ R5, R12 ;  /* 0x0000000c00057308 */ /* 0x0000680000001400 */
[----:B------:R-:W-:-:S13]  /*22c0*/  ISETP.GT.U32.AND P0, PT, R2, 0x727fffff, PT ;  /* 0x727fffff0200780c */ /* 0x000fda0003f04070 */
[----:B01----:R-:W-:Y:S05]  /*22d0*/  @!P0 BRA `(.L_x_549) ;  /* 0x0000000000148947 */ /* 0x003fea0003800000 */
[----:B------:R-:W-:Y:S02]  /*22e0*/  MOV R3, R12 ;  /* 0x0000000c00037202 */ /* 0x000fe40000000f00 */
[----:B------:R-:W-:-:S07]  /*22f0*/  MOV R2, 0x2310 ;  /* 0x0000231000027802 */ /* 0x000fce0000000f00 */
[----:B------:R-:W-:Y:S05]  /*2300*/  CALL.REL.NOINC `($__internal_15_$__cuda_sm20_sqrt_rn_f32_slowpath) ;  /* 0x00000008003c7944 */ /* 0x000fea0003c00000 */
[----:B------:R-:W-:Y:S01]  /*2310*/  MOV R3, R14 ;  /* 0x0000000e00037202 */ /* 0x000fe20000000f00 */
[----:B------:R-:W-:Y:S06]  /*2320*/  BRA `(.L_x_550) ;  /* 0x0000000000107947 */ /* 0x000fec0003800000 */
.L_x_549:
[----:B------:R-:W-:Y:S01]  /*2330*/  FMUL.FTZ R3, R12, R5 ;  /* 0x000000050c037220 */ /* 0x000fe20000410000 */
[----:B------:R-:W-:-:S03]  /*2340*/  FMUL.FTZ R5, R5, 0.5 ;  /* 0x3f00000005057820 */ /* 0x000fc60000410000 */
[----:B------:R-:W-:-:S04]  /*2350*/  FFMA R2, -R3, R3, R12 ;  /* 0x0000000303027223 */ /* 0x000fc8000000010c */
[----:B------:R-:W-:-:S07]  /*2360*/  FFMA R3, R2, R5, R3 ;  /* 0x0000000502037223 */ /* 0x000fce0000000003 */
.L_x_550:
[----:B------:R-:W-:Y:S05]  /*2370*/  BSYNC.RECONVERGENT B2 ;  /* 0x0000000000027941 */ /* 0x000fea0003800200 */
.L_x_548:
        /* <DEDUP_REMOVED lines=17> */
.L_x_552:
[----:B------:R-:W-:Y:S05]  /*2490*/  BSYNC.RECONVERGENT B4 ;  /* 0x0000000000047941 */ /* 0x000fea0003800200 */
.L_x_551:
[-C--:B------:R-:W-:Y:S01]  /*24a0*/  FFMA R20, R9, R5.reuse, R20 ;  /* 0x0000000509147223 */ /* 0x080fe20000000014 */
[-C--:B------:R-:W-:Y:S01]  /*24b0*/  FFMA R19, R8, R5.reuse, R19 ;  /* 0x0000000508137223 */ /* 0x080fe20000000013 */
[----:B------:R-:W-:-:S07]  /*24c0*/  FFMA R0, RZ, R5, R0 ;  /* 0x00000005ff007223 */ /* 0x000fce0000000000 */
.L_x_547:
[----:B------:R-:W-:Y:S05]  /*24d0*/  BSYNC.RECONVERGENT B1 ;  /* 0x0000000000017941 */ /* 0x000fea0003800200 */
.L_x_546:
        /* <DEDUP_REMOVED lines=22> */
.L_x_556:
[----:B------:R-:W-:Y:S01]  /*2640*/  FMUL.FTZ R3, R12, R5 ;  /* 0x000000050c037220 */ /* 0x000fe20000410000 */
[----:B------:R-:W-:-:S03]  /*2650*/  FMUL.FTZ R5, R5, 0.5 ;  /* 0x3f00000005057820 */ /* 0x000fc60000410000 */
[----:B------:R-:W-:-:S04]  /*2660*/  FFMA R2, -R3, R3, R12 ;  /* 0x0000000303027223 */ /* 0x000fc8000000010c */
[----:B------:R-:W-:-:S07]  /*2670*/  FFMA R3, R2, R5, R3 ;  /* 0x0000000502037223 */ /* 0x000fce0000000003 */
.L_x_557:
[----:B------:R-:W-:Y:S05]  /*2680*/  BSYNC.RECONVERGENT B2 ;  /* 0x0000000000027941 */ /* 0x000fea0003800200 */
.L_x_555:
        /* <DEDUP_REMOVED lines=17> */
.L_x_559:
[----:B------:R-:W-:Y:S05]  /*27a0*/  BSYNC.RECONVERGENT B4 ;  /* 0x0000000000047941 */ /* 0x000fea0003800200 */
.L_x_558:
[-C--:B------:R-:W-:Y:S01]  /*27b0*/  FFMA R20, R9, R5.reuse, R20 ;  /* 0x0000000509147223 */ /* 0x080fe20000000014 */
[-C--:B------:R-:W-:Y:S01]  /*27c0*/  FFMA R19, R8, R5.reuse, R19 ;  /* 0x0000000508137223 */ /* 0x080fe20000000013 */
[----:B------:R-:W-:-:S07]  /*27d0*/  FFMA R0, RZ, R5, R0 ;  /* 0x00000005ff007223 */ /* 0x000fce0000000000 */
.L_x_554:
[----:B------:R-:W-:Y:S05]  /*27e0*/  BSYNC.RECONVERGENT B1 ;  /* 0x0000000000017941 */ /* 0x000fea0003800200 */
.L_x_553:
        /* <DEDUP_REMOVED lines=17> */
[----:B------:R-:W-:Y:S01]  /*2900*/  IMAD.MOV.U32 R3, RZ, RZ, R12 ;  /* 0x000000ffff037224 */ /* 0x000fe200078e000c */
[----:B------:R-:W-:-:S07]  /*2910*/  MOV R2, 0x2930 ;  /* 0x0000293000027802 */ /* 0x000fce0000000f00 */
[----:B------:R-:W-:Y:S05]  /*2920*/  CALL.REL.NOINC `($__internal_15_$__cuda_sm20_sqrt_rn_f32_slowpath) ;  /* 0x0000000000b47944 */ /* 0x000fea0003c00000 */
[----:B------:R-:W-:Y:S01]  /*2930*/  MOV R3, R14 ;  /* 0x0000000e00037202 */ /* 0x000fe20000000f00 */
[----:B------:R-:W-:Y:S06]  /*2940*/  BRA `(.L_x_564) ;  /* 0x0000000000107947 */ /* 0x000fec0003800000 */
.L_x_563:
[----:B------:R-:W-:Y:S01]  /*2950*/  FMUL.FTZ R3, R12, R5 ;  /* 0x000000050c037220 */ /* 0x000fe20000410000 */
[----:B------:R-:W-:-:S03]  /*2960*/  FMUL.FTZ R5, R5, 0.5 ;  /* 0x3f00000005057820 */ /* 0x000fc60000410000 */
[----:B------:R-:W-:-:S04]  /*2970*/  FFMA R2, -R3, R3, R12 ;  /* 0x0000000303027223 */ /* 0x000fc8000000010c */
[----:B------:R-:W-:-:S07]  /*2980*/  FFMA R3, R2, R5, R3 ;  /* 0x0000000502037223 */ /* 0x000fce0000000003 */
.L_x_564:
[----:B------:R-:W-:Y:S05]  /*2990*/  BSYNC.RECONVERGENT B2 ;  /* 0x0000000000027941 */ /* 0x000fea0003800200 */
.L_x_562:
        /* <DEDUP_REMOVED lines=17> */
.L_x_566:
[----:B------:R-:W-:Y:S05]  /*2ab0*/  BSYNC.RECONVERGENT B4 ;  /* 0x0000000000047941 */ /* 0x000fea0003800200 */
.L_x_565:
[-C--:B------:R-:W-:Y:S01]  /*2ac0*/  FFMA R20, R9, R5.reuse, R20 ;  /* 0x0000000509147223 */ /* 0x080fe20000000014 */
[-C--:B------:R-:W-:Y:S01]  /*2ad0*/  FFMA R19, R8, R5.reuse, R19 ;  /* 0x0000000508137223 */ /* 0x080fe20000000013 */
[----:B------:R-:W-:-:S07]  /*2ae0*/  FFMA R0, RZ, R5, R0 ;  /* 0x00000005ff007223 */ /* 0x000fce0000000000 */
.L_x_561:
[----:B------:R-:W-:Y:S05]  /*2af0*/  BSYNC.RECONVERGENT B1 ;  /* 0x0000000000017941 */ /* 0x000fea0003800200 */
.L_x_560:
[----:B------:R-:W-:Y:S02]  /*2b00*/  IADD3 R28, P0, PT, R28, 0x10, RZ ;  /* 0x000000101c1c7810 */ /* 0x000fe40007f1e0ff */
[----:B------:R-:W-:Y:S02]  /*2b10*/  IADD3 R16, P1, PT, R16, 0x30, RZ ;  /* 0x0000003010107810 */ /* 0x000fe40007f3e0ff */
[----:B------:R-:W-:Y:S02]  /*2b20*/  IADD3.X R29, PT, PT, RZ, R29, RZ, P0, !PT ;  /* 0x0000001dff1d7210 */ /* 0x000fe400007fe4ff */
[----:B------:R-:W-:Y:S01]  /*2b30*/  IADD3.X R17, PT, PT, RZ, R17, RZ, P1, !PT ;  /* 0x00000011ff117210 */ /* 0x000fe20000ffe4ff */
[----:B------:R-:W-:Y:S08]  /*2b40*/  @P2 BRA `(.L_x_567) ;  /* 0xfffffff000d42947 */ /* 0x000ff0000383ffff */
.L_x_528:
[----:B------:R-:W-:Y:S05]  /*2b50*/  BSYNC.RECONVERGENT B0 ;  /* 0x0000000000007941 */ /* 0x000fea0003800200 */
.L_x_527:
[----:B------:R-:W0:Y:S01]  /*2b60*/  LDC.64 R2, c[0x0][0x398] ;  /* 0x0000e600ff027b82 */ /* 0x000e220000000a00 */
[----:B------:R-:W2:Y:S01]  /*2b70*/  LDCU UR4, c[0x3][0x8] ;  /* 0x00c00100ff0477ac */ /* 0x000ea20008000800 */
[----:B------:R-:W-:Y:S01]  /*2b80*/  FADD R5, RZ, R20 ;  /* 0x00000014ff057221 */ /* 0x000fe20000000000 */
[----:B------:R-:W-:Y:S01]  /*2b90*/  FADD R19, RZ, R19 ;  /* 0x00000013ff137221 */ /* 0x000fe20000000000 */
[----:B--2---:R-:W-:Y:S01]  /*2ba0*/  FFMA R21, R21, UR4, R0 ;  /* 0x0000000415157c23 */ /* 0x004fe20008000000 */
[----:B0-----:R-:W-:-:S05]  /*2bb0*/  IMAD.WIDE R24, R24, 0xc, R2 ;  /* 0x0000000c18187825 */ /* 0x001fca00078e0202 */
[----:B------:R-:W-:Y:S04]  /*2bc0*/  REDG.E.ADD.F32.FTZ.RN.STRONG.GPU desc[UR8][R24.64], R5 ;  /* 0x00000005180079a6 */ /* 0x000fe8000c12f308 */
[----:B------:R-:W-:Y:S04]  /*2bd0*/  REDG.E.ADD.F32.FTZ.RN.STRONG.GPU desc[UR8][R24.64+0x4], R21 ;  /* 0x00000415180079a6 */ /* 0x000fe8000c12f308 */
[----:B------:R-:W-:Y:S01]  /*2be0*/  REDG.E.ADD.F32.FTZ.RN.STRONG.GPU desc[UR8][R24.64+0x8], R19 ;  /* 0x00000813180079a6 */ /* 0x000fe2000c12f308 */
[----:B------:R-:W-:Y:S05]  /*2bf0*/  EXIT ;  /* 0x000000000000794d */ /* 0x000fea0003800000 */
        .weak           $__internal_15_$__cuda_sm20_sqrt_rn_f32_slowpath
        .type           $__internal_15_$__cuda_sm20_sqrt_rn_f32_slowpath,@function
        .size           $__internal_15_$__cuda_sm20_sqrt_rn_f32_slowpath,($__internal_16_$__cuda_sm3x_div_rn_noftz_f32_slowpath - $__internal_15_$__cuda_sm20_sqrt_rn_f32_slowpath)
$__internal_15_$__cuda_sm20_sqrt_rn_f32_slowpath:
        /* <DEDUP_REMOVED lines=19> */
.L_x_568:
[----:B------:R-:W-:-:S04]  /*2d30*/  HFMA2 R3, -RZ, RZ, 0, 0 ;  /* 0x00000000ff037431 */ /* 0x000fc800000001ff */
[----:B------:R-:W-:Y:S05]  /*2d40*/  RET.REL.NODEC R2 `(apply_dag_force) ;  /* 0xffffffd002ac7950 */ /* 0x000fea0003c3ffff */
        .weak           $__internal_16_$__cuda_sm3x_div_rn_noftz_f32_slowpath
        .type           $__internal_16_$__cuda_sm3x_div_rn_noftz_f32_slowpath,@function
        .size           $__internal_16_$__cuda_sm3x_div_rn_noftz_f32_slowpath,(.L_x_597 - $__internal_16_$__cuda_sm3x_div_rn_noftz_f32_slowpath)
$__internal_16_$__cuda_sm3x_div_rn_noftz_f32_slowpath:
[----:B------:R-:W-:Y:S01]  /*2d50*/  SHF.R.U32.HI R14, RZ, 0x17, R3 ;  /* 0x00000017ff0e7819 */ /* 0x000fe20000011603 */
[----:B------:R-:W-:Y:S01]  /*2d60*/  BSSY.RECONVERGENT B2, `(.L_x_569) ;  /* 0x0000063000027945 */ /* 0x000fe20003800200 */
[----:B------:R-:W-:Y:S02]  /*2d70*/  SHF.R.U32.HI R12, RZ, 0x17, R2 ;  /* 0x00000017ff0c7819 */ /* 0x000fe40000011602 */
        /* <DEDUP_REMOVED lines=31> */
.L_x_570:
[----:B------:R-:W-:Y:S01]  /*2f70*/  LEA R13, R14, 0xc0800000, 0x17 ;  /* 0xc08000000e0d7811 */ /* 0x000fe200078eb8ff */
[----:B------:R-:W-:Y:S01]  /*2f80*/  BSSY.RECONVERGENT B3, `(.L_x_575) ;  /* 0x0000036000037945 */ /* 0x000fe20003800200 */
[----:B------:R-:W-:Y:S02]  /*2f90*/  IADD3 R12, PT, PT, R12, -0x7f, RZ ;  /* 0xffffff810c0c7810 */ /* 0x000fe40007ffe0ff */
[----:B------:R-:W-:Y:S02]  /*2fa0*/  IADD3 R13, PT, PT, -R13, R3, RZ ;  /* 0x000000030d0d7210 */ /* 0x000fe40007ffe1ff */
[C---:B------:R-:W-:Y:S01]  /*2fb0*/  IADD3 R14, PT, PT, R12.reuse, 0x7f, -R14 ;  /* 0x0000007f0c0e7810 */ /* 0x040fe20007ffe80e */
[----:B------:R-:W-:Y:S01]  /*2fc0*/  IMAD R2, R12, -0x800000, R2 ;  /* 0xff8000000c027824 */ /* 0x000fe200078e0202 */
[----:B------:R0:W1:Y:S02]  /*2fd0*/  MUFU.RCP R3, R13 ;  /* 0x0000000d00037308 */ /* 0x0000640000001000 */
[----:B------:R-:W-:Y:S01]  /*2fe0*/  IADD3 R26, PT, PT, R14, R26, RZ ;  /* 0x0000001a0e1a7210 */ /* 0x000fe20007ffe0ff */
[----:B0-----:R-:W-:-:S04]  /*2ff0*/  FADD.FTZ R13, -R13, -RZ ;  /* 0x800000ff0d0d7221 */ /* 0x001fc80000010100 */
[----:B-1----:R-:W-:-:S04]  /*3000*/  FFMA R5, R3, R13, 1 ;  /* 0x3f80000003057423 */ /* 0x002fc8000000000d */
[----:B------:R-:W-:-:S04]  /*3010*/  FFMA R3, R3, R5, R3 ;  /* 0x0000000503037223 */ /* 0x000fc80000000003 */
[----:B------:R-:W-:-:S04]  /*3020*/  FFMA R12, R2, R3, RZ ;  /* 0x00000003020c7223 */ /* 0x000fc800000000ff */
[----:B------:R-:W-:-:S04]  /*3030*/  FFMA R5, R13, R12, R2 ;  /* 0x0000000c0d057223 */ /* 0x000fc80000000002 */
[----:B------:R-:W-:-:S04]  /*3040*/  FFMA R5, R3, R5, R12 ;  /* 0x0000000503057223 */ /* 0x000fc8000000000c */
[----:B------:R-:W-:-:S04]  /*3050*/  FFMA R2, R13, R5, R2 ;  /* 0x000000050d027223 */ /* 0x000fc80000000002 */
[----:B------:R-:W-:-:S05]  /*3060*/  FFMA R12, R3, R2, R5 ;  /* 0x00000002030c7223 */ /* 0x000fca0000000005 */
        /* <DEDUP_REMOVED lines=16> */
[C---:B------:R-:W-:Y:S02]  /*3170*/  IADD3 R3, PT, PT, R13.reuse, 0x20, RZ ;  /* 0x000000200d037810 */ /* 0x040fe40007ffe0ff */
        /* <DEDUP_REMOVED lines=18> */
.L_x_577:
[----:B------:R-:W-:-:S04]  /*32a0*/  LOP3.LUT R12, R12, 0x80000000, RZ, 0xc0, !PT ;  /* 0x800000000c0c7812 */ /* 0x000fc800078ec0ff */
[----:B------:R-:W-:Y:S01]  /*32b0*/  LOP3.LUT R12, R12, 0x7f800000, RZ, 0xfc, !PT ;  /* 0x7f8000000c0c7812 */ /* 0x000fe200078efcff */
[----:B------:R-:W-:Y:S06]  /*32c0*/  BRA `(.L_x_578) ;  /* 0x0000000000047947 */ /* 0x000fec0003800000 */
.L_x_576:
[----:B------:R-:W-:-:S07]  /*32d0*/  LEA R12, R26, R12, 0x17 ;  /* 0x0000000c1a0c7211 */ /* 0x000fce00078eb8ff */
.L_x_578:
[----:B------:R-:W-:Y:S05]  /*32e0*/  BSYNC.RECONVERGENT B3 ;  /* 0x0000000000037941 */ /* 0x000fea0003800200 */
.L_x_575:
[----:B------:R-:W-:Y:S01]  /*32f0*/  MOV R2, R12 ;  /* 0x0000000c00027202 */ /* 0x000fe20000000f00 */
[----:B------:R-:W-:Y:S06]  /*3300*/  BRA `(.L_x_579) ;  /* 0x0000000000207947 */ /* 0x000fec0003800000 */
.L_x_574:
[----:B------:R-:W-:-:S04]  /*3310*/  LOP3.LUT R2, R3, 0x80000000, R2, 0x48, !PT ;  /* 0x8000000003027812 */ /* 0x000fc800078e4802 */
[----:B------:R-:W-:Y:S01]  /*3320*/  LOP3.LUT R2, R2, 0x7f800000, RZ, 0xfc, !PT ;  /* 0x7f80000002027812 */ /* 0x000fe200078efcff */
[----:B------:R-:W-:Y:S06]  /*3330*/  BRA `(.L_x_579) ;  /* 0x0000000000147947 */ /* 0x000fec0003800000 */
.L_x_573:
[----:B------:R-:W-:Y:S01]  /*3340*/  LOP3.LUT R2, R3, 0x80000000, R2, 0x48, !PT ;  /* 0x8000000003027812 */ /* 0x000fe200078e4802 */
[----:B------:R-:W-:Y:S06]  /*3350*/  BRA `(.L_x_579) ;  /* 0x00000000000c7947 */ /* 0x000fec0003800000 */
.L_x_572:
[----:B------:R-:W0:Y:S01]  /*3360*/  MUFU.RSQ R2, -QNAN ;  /* 0xffc0000000027908 */ /* 0x000e220000001400 */
[----:B------:R-:W-:Y:S05]  /*3370*/  BRA `(.L_x_579) ;  /* 0x0000000000047947 */ /* 0x000fea0003800000 */
.L_x_571:
[----:B------:R-:W-:-:S07]  /*3380*/  FADD.FTZ R2, R2, R3 ;  /* 0x0000000302027221 */ /* 0x000fce0000010000 */
.L_x_579:
[----:B------:R-:W-:Y:S05]  /*3390*/  BSYNC.RECONVERGENT B2 ;  /* 0x0000000000027941 */ /* 0x000fea0003800200 */
.L_x_569:
[----:B------:R-:W-:Y:S01]  /*33a0*/  HFMA2 R13, -RZ, RZ, 0, 0 ;  /* 0x00000000ff0d7431 */ /* 0x000fe200000001ff */
[----:B------:R-:W-:-:S04]  /*33b0*/  MOV R12, R25 ;  /* 0x00000019000c7202 */ /* 0x000fc80000000f00 */
[----:B0-----:R-:W-:Y:S05]  /*33c0*/  RET.REL.NODEC R12 `(apply_dag_force) ;  /* 0xffffffcc0c0c7950 */ /* 0x001fea0003c3ffff */
.L_x_580:
        /* <DEDUP_REMOVED lines=11> */
.L_x_597:


//--------------------- .nv.shared.reserved.0     --------------------------
	.section	.nv.shared.reserved.0,"aw",@nobits
	.weak		__nv_reservedSMEM_offset_0_alias
	.size		__nv_reservedSMEM_offset_0_alias, 0, 64
	.other		__nv_reservedSMEM_offset_0_alias,@"STO_CUDA_RESERVED_SHARED STV_DEFAULT"
__nv_reservedSMEM_offset_0_alias:
	.zero		0
	.zero		64


//--------------------- .nv.global                --------------------------
	.section	.nv.global,"aw",@nobits
	.align	8
.nv.global:
	.type		d_relationship_buffer,@object
	.size		d_relationship_buffer,(d_buffer_size - d_relationship_buffer)
d_relationship_buffer:
	.zero		8
	.type		d_buffer_size,@object
	.size		d_buffer_size,(.L_3 - d_buffer_size)
d_buffer_size:
	.zero		4
.L_3:


//--------------------- .nv.constant0.finalize_role_centroids --------------------------
	.section	.nv.constant0.finalize_role_centroids,"a",@progbits
	.sectionflags	@""
	.align	4
.nv.constant0.finalize_role_centroids:
	.zero		912


//--------------------- .nv.constant0.calculate_role_centroids --------------------------
	.section	.nv.constant0.calculate_role_centroids,"a",@progbits
	.sectionflags	@""
	.align	4
.nv.constant0.calculate_role_centroids:
	.zero		932


//--------------------- .nv.constant0.finalize_physicality_centroids --------------------------
	.section	.nv.constant0.finalize_physicality_centroids,"a",@progbits
	.sectionflags	@""
	.align	4
.nv.constant0.finalize_physicality_centroids:
	.zero		912


//--------------------- .nv.constant0.calculate_physicality_centroids --------------------------
	.section	.nv.constant0.calculate_physicality_centroids,"a",@progbits
	.sectionflags	@""
	.align	4
.nv.constant0.calculate_physicality_centroids:
	.zero		932


//--------------------- .nv.constant0.apply_maturity_layout_force --------------------------
	.section	.nv.constant0.apply_maturity_layout_force,"a",@progbits
	.sectionflags	@""
	.align	4
.nv.constant0.apply_maturity_layout_force:
	.zero		924


//--------------------- .nv.constant0.apply_role_cluster_force --------------------------
	.section	.nv.constant0.apply_role_cluster_force,"a",@progbits
	.sectionflags	@""
	.align	4
.nv.constant0.apply_role_cluster_force:
	.zero		932


//--------------------- .nv.constant0.apply_physicality_cluster_force --------------------------
	.section	.nv.constant0.apply_physicality_cluster_force,"a",@progbits
	.sectionflags	@""
	.align	4
.nv.constant0.apply_physicality_cluster_force:
	.zero		932


//--------------------- .nv.constant0.apply_dynamic_relationship_force --------------------------
	.section	.nv.constant0.apply_dynamic_relationship_force,"a",@progbits
	.sectionflags	@""
	.align	4
.nv.constant0.apply_dynamic_relationship_force:
	.zero		948


//--------------------- .nv.constant0.finalize_type_centroids --------------------------
	.section	.nv.constant0.finalize_type_centroids,"a",@progbits
	.sectionflags	@""
	.align	4
.nv.constant0.finalize_type_centroids:
	.zero		916


//--------------------- .nv.constant0.calculate_type_centroids --------------------------
	.section	.nv.constant0.calculate_type_centroids,"a",@progbits
	.sectionflags	@""
	.align	4
.nv.constant0.calculate_type_centroids:
	.zero		936


//--------------------- .nv.constant0.calculate_hierarchy_levels --------------------------
	.section	.nv.constant0.calculate_hierarchy_levels,"a",@progbits
	.sectionflags	@""
	.align	4
.nv.constant0.calculate_hierarchy_levels:
	.zero		944


//--------------------- .nv.constant0.apply_attribute_spring_force --------------------------
	.section	.nv.constant0.apply_attribute_spring_force,"a",@progbits
	.sectionflags	@""
	.align	4
.nv.constant0.apply_attribute_spring_force:
	.zero		948


//--------------------- .nv.constant0.apply_collision_force --------------------------
	.section	.nv.constant0.apply_collision_force,"a",@progbits
	.sectionflags	@""
	.align	4
.nv.constant0.apply_collision_force:
	.zero		924


//--------------------- .nv.constant0.apply_type_cluster_force --------------------------
	.section	.nv.constant0.apply_type_cluster_force,"a",@progbits
	.sectionflags	@""
	.align	4
.nv.constant0.apply_type_cluster_force:
	.zero		936


//--------------------- .nv.constant0.apply_dag_force --------------------------
	.section	.nv.constant0.apply_dag_force,"a",@progbits
	.sectionflags	@""
	.align	4
.nv.constant0.apply_dag_force:
	.zero		932


//--------------------- SYMBOLS --------------------------

	.type		.nv.reservedSmem.offset0,@object
	.size		.nv.reservedSmem.offset0,0x4
